//
// Generated by NVIDIA NVVM Compiler
//
// Compiler Build ID: CL-36424714
// Cuda compilation tools, release 13.0, V13.0.88
// Based on NVVM 20.0.0
//

.version 9.0
.target sm_100
.address_size 64

	// .globl	_Z9matmulvecPfS_iiS_
// _ZZ9transform6TensorS_S_E12intermediate has been demoted

.visible .entry _Z9matmulvecPfS_iiS_(
	.param .u64 .ptr .align 1 _Z9matmulvecPfS_iiS__param_0,
	.param .u64 .ptr .align 1 _Z9matmulvecPfS_iiS__param_1,
	.param .u32 _Z9matmulvecPfS_iiS__param_2,
	.param .u32 _Z9matmulvecPfS_iiS__param_3,
	.param .u64 .ptr .align 1 _Z9matmulvecPfS_iiS__param_4
)
{
	.reg .pred 	%p<11>;
	.reg .b32 	%r<38>;
	.reg .b32 	%f<112>;
	.reg .b64 	%rd<31>;

	ld.param.u64 	%rd11, [_Z9matmulvecPfS_iiS__param_0];
	ld.param.u64 	%rd12, [_Z9matmulvecPfS_iiS__param_1];
	ld.param.u32 	%r24, [_Z9matmulvecPfS_iiS__param_2];
	ld.param.u32 	%r23, [_Z9matmulvecPfS_iiS__param_3];
	ld.param.u64 	%rd10, [_Z9matmulvecPfS_iiS__param_4];
	cvta.to.global.u64 	%rd1, %rd12;
	cvta.to.global.u64 	%rd2, %rd11;
	mov.u32 	%r25, %ctaid.x;
	mov.u32 	%r26, %ntid.x;
	mov.u32 	%r27, %tid.x;
	mad.lo.s32 	%r1, %r25, %r26, %r27;
	setp.ge.s32 	%p1, %r1, %r24;
	@%p1 bra 	$L__BB0_15;
	setp.lt.s32 	%p2, %r23, 1;
	mov.f32 	%f111, 0f00000000;
	@%p2 bra 	$L__BB0_14;
	mul.lo.s32 	%r2, %r23, %r1;
	and.b32  	%r3, %r23, 15;
	setp.lt.u32 	%p3, %r23, 16;
	mov.f32 	%f111, 0f00000000;
	mov.b32 	%r34, 0;
	@%p3 bra 	$L__BB0_5;
	and.b32  	%r34, %r23, 2147483632;
	neg.s32 	%r32, %r34;
	add.s64 	%rd3, %rd2, 32;
	add.s64 	%rd29, %rd1, 32;
	mov.f32 	%f111, 0f00000000;
	mov.u32 	%r31, %r2;
$L__BB0_4:
	.pragma "nounroll";
	mul.wide.s32 	%rd13, %r31, 4;
	add.s64 	%rd14, %rd3, %rd13;
	ld.global.f32 	%f18, [%rd14+-32];
	ld.global.f32 	%f19, [%rd29+-32];
	fma.rn.f32 	%f20, %f18, %f19, %f111;
	ld.global.f32 	%f21, [%rd14+-28];
	ld.global.f32 	%f22, [%rd29+-28];
	fma.rn.f32 	%f23, %f21, %f22, %f20;
	ld.global.f32 	%f24, [%rd14+-24];
	ld.global.f32 	%f25, [%rd29+-24];
	fma.rn.f32 	%f26, %f24, %f25, %f23;
	ld.global.f32 	%f27, [%rd14+-20];
	ld.global.f32 	%f28, [%rd29+-20];
	fma.rn.f32 	%f29, %f27, %f28, %f26;
	ld.global.f32 	%f30, [%rd14+-16];
	ld.global.f32 	%f31, [%rd29+-16];
	fma.rn.f32 	%f32, %f30, %f31, %f29;
	ld.global.f32 	%f33, [%rd14+-12];
	ld.global.f32 	%f34, [%rd29+-12];
	fma.rn.f32 	%f35, %f33, %f34, %f32;
	ld.global.f32 	%f36, [%rd14+-8];
	ld.global.f32 	%f37, [%rd29+-8];
	fma.rn.f32 	%f38, %f36, %f37, %f35;
	ld.global.f32 	%f39, [%rd14+-4];
	ld.global.f32 	%f40, [%rd29+-4];
	fma.rn.f32 	%f41, %f39, %f40, %f38;
	ld.global.f32 	%f42, [%rd14];
	ld.global.f32 	%f43, [%rd29];
	fma.rn.f32 	%f44, %f42, %f43, %f41;
	ld.global.f32 	%f45, [%rd14+4];
	ld.global.f32 	%f46, [%rd29+4];
	fma.rn.f32 	%f47, %f45, %f46, %f44;
	ld.global.f32 	%f48, [%rd14+8];
	ld.global.f32 	%f49, [%rd29+8];
	fma.rn.f32 	%f50, %f48, %f49, %f47;
	ld.global.f32 	%f51, [%rd14+12];
	ld.global.f32 	%f52, [%rd29+12];
	fma.rn.f32 	%f53, %f51, %f52, %f50;
	ld.global.f32 	%f54, [%rd14+16];
	ld.global.f32 	%f55, [%rd29+16];
	fma.rn.f32 	%f56, %f54, %f55, %f53;
	ld.global.f32 	%f57, [%rd14+20];
	ld.global.f32 	%f58, [%rd29+20];
	fma.rn.f32 	%f59, %f57, %f58, %f56;
	ld.global.f32 	%f60, [%rd14+24];
	ld.global.f32 	%f61, [%rd29+24];
	fma.rn.f32 	%f62, %f60, %f61, %f59;
	ld.global.f32 	%f63, [%rd14+28];
	ld.global.f32 	%f64, [%rd29+28];
	fma.rn.f32 	%f111, %f63, %f64, %f62;
	add.s32 	%r32, %r32, 16;
	add.s32 	%r31, %r31, 16;
	add.s64 	%rd29, %rd29, 64;
	setp.ne.s32 	%p4, %r32, 0;
	@%p4 bra 	$L__BB0_4;
$L__BB0_5:
	setp.eq.s32 	%p5, %r3, 0;
	@%p5 bra 	$L__BB0_14;
	and.b32  	%r11, %r23, 7;
	setp.lt.u32 	%p6, %r3, 8;
	@%p6 bra 	$L__BB0_8;
	add.s32 	%r29, %r34, %r2;
	mul.wide.s32 	%rd15, %r29, 4;
	add.s64 	%rd16, %rd2, %rd15;
	ld.global.f32 	%f66, [%rd16];
	mul.wide.u32 	%rd17, %r34, 4;
	add.s64 	%rd18, %rd1, %rd17;
	ld.global.f32 	%f67, [%rd18];
	fma.rn.f32 	%f68, %f66, %f67, %f111;
	ld.global.f32 	%f69, [%rd16+4];
	ld.global.f32 	%f70, [%rd18+4];
	fma.rn.f32 	%f71, %f69, %f70, %f68;
	ld.global.f32 	%f72, [%rd16+8];
	ld.global.f32 	%f73, [%rd18+8];
	fma.rn.f32 	%f74, %f72, %f73, %f71;
	ld.global.f32 	%f75, [%rd16+12];
	ld.global.f32 	%f76, [%rd18+12];
	fma.rn.f32 	%f77, %f75, %f76, %f74;
	ld.global.f32 	%f78, [%rd16+16];
	ld.global.f32 	%f79, [%rd18+16];
	fma.rn.f32 	%f80, %f78, %f79, %f77;
	ld.global.f32 	%f81, [%rd16+20];
	ld.global.f32 	%f82, [%rd18+20];
	fma.rn.f32 	%f83, %f81, %f82, %f80;
	ld.global.f32 	%f84, [%rd16+24];
	ld.global.f32 	%f85, [%rd18+24];
	fma.rn.f32 	%f86, %f84, %f85, %f83;
	ld.global.f32 	%f87, [%rd16+28];
	ld.global.f32 	%f88, [%rd18+28];
	fma.rn.f32 	%f111, %f87, %f88, %f86;
	add.s32 	%r34, %r34, 8;
$L__BB0_8:
	setp.eq.s32 	%p7, %r11, 0;
	@%p7 bra 	$L__BB0_14;
	and.b32  	%r14, %r23, 3;
	setp.lt.u32 	%p8, %r11, 4;
	@%p8 bra 	$L__BB0_11;
	add.s32 	%r30, %r34, %r2;
	mul.wide.s32 	%rd19, %r30, 4;
	add.s64 	%rd20, %rd2, %rd19;
	ld.global.f32 	%f90, [%rd20];
	mul.wide.u32 	%rd21, %r34, 4;
	add.s64 	%rd22, %rd1, %rd21;
	ld.global.f32 	%f91, [%rd22];
	fma.rn.f32 	%f92, %f90, %f91, %f111;
	ld.global.f32 	%f93, [%rd20+4];
	ld.global.f32 	%f94, [%rd22+4];
	fma.rn.f32 	%f95, %f93, %f94, %f92;
	ld.global.f32 	%f96, [%rd20+8];
	ld.global.f32 	%f97, [%rd22+8];
	fma.rn.f32 	%f98, %f96, %f97, %f95;
	ld.global.f32 	%f99, [%rd20+12];
	ld.global.f32 	%f100, [%rd22+12];
	fma.rn.f32 	%f111, %f99, %f100, %f98;
	add.s32 	%r34, %r34, 4;
$L__BB0_11:
	setp.eq.s32 	%p9, %r14, 0;
	@%p9 bra 	$L__BB0_14;
	mul.wide.u32 	%rd23, %r34, 4;
	add.s64 	%rd30, %rd1, %rd23;
	add.s32 	%r37, %r34, %r2;
	neg.s32 	%r36, %r14;
$L__BB0_13:
	.pragma "nounroll";
	mul.wide.s32 	%rd24, %r37, 4;
	add.s64 	%rd25, %rd2, %rd24;
	ld.global.f32 	%f101, [%rd25];
	ld.global.f32 	%f102, [%rd30];
	fma.rn.f32 	%f111, %f101, %f102, %f111;
	add.s64 	%rd30, %rd30, 4;
	add.s32 	%r37, %r37, 1;
	add.s32 	%r36, %r36, 1;
	setp.ne.s32 	%p10, %r36, 0;
	@%p10 bra 	$L__BB0_13;
$L__BB0_14:
	cvta.to.global.u64 	%rd26, %rd10;
	mul.wide.s32 	%rd27, %r1, 4;
	add.s64 	%rd28, %rd26, %rd27;
	st.global.f32 	[%rd28], %f111;
$L__BB0_15:
	ret;

}
	// .globl	_Z9matmulmat6TensorS_S_
.visible .entry _Z9matmulmat6TensorS_S_(
	.param .align 8 .b8 _Z9matmulmat6TensorS_S__param_0[72],
	.param .align 8 .b8 _Z9matmulmat6TensorS_S__param_1[72],
	.param .align 8 .b8 _Z9matmulmat6TensorS_S__param_2[72]
)
{
	.reg .pred 	%p<13>;
	.reg .b32 	%r<10>;
	.reg .b32 	%f<112>;
	.reg .b64 	%rd<148>;

	ld.param.u64 	%rd36, [_Z9matmulmat6TensorS_S__param_2+32];
	ld.param.u64 	%rd32, [_Z9matmulmat6TensorS_S__param_2];
	ld.param.u64 	%rd1, [_Z9matmulmat6TensorS_S__param_0];
	ld.param.u64 	%rd3, [_Z9matmulmat6TensorS_S__param_0+48];
	ld.param.u64 	%rd4, [_Z9matmulmat6TensorS_S__param_1];
	ld.param.u64 	%rd5, [_Z9matmulmat6TensorS_S__param_1+32];
	ld.param.u64 	%rd41, [_Z9matmulmat6TensorS_S__param_0+40];
	ld.param.u64 	%rd42, [_Z9matmulmat6TensorS_S__param_0+32];
	ld.param.u64 	%rd43, [_Z9matmulmat6TensorS_S__param_1+48];
	cvta.to.global.u64 	%rd2, %rd42;
	mov.u32 	%r1, %ctaid.x;
	mov.u32 	%r2, %ntid.x;
	mov.u32 	%r3, %tid.x;
	mad.lo.s32 	%r4, %r1, %r2, %r3;
	mov.u32 	%r5, %ctaid.y;
	mov.u32 	%r6, %ntid.y;
	mov.u32 	%r7, %tid.y;
	mad.lo.s32 	%r8, %r5, %r6, %r7;
	cvt.s64.s32 	%rd6, %r4;
	setp.le.u64 	%p1, %rd41, %rd6;
	cvt.u64.u32 	%rd7, %r8;
	setp.le.u64 	%p2, %rd43, %rd7;
	or.pred  	%p3, %p1, %p2;
	@%p3 bra 	$L__BB1_14;
	setp.eq.s64 	%p4, %rd3, 0;
	mov.f32 	%f111, 0f00000000;
	@%p4 bra 	$L__BB1_13;
	mul.lo.s64 	%rd8, %rd1, %rd6;
	cvta.to.global.u64 	%rd46, %rd5;
	shl.b64 	%rd47, %rd7, 2;
	add.s64 	%rd9, %rd46, %rd47;
	and.b64  	%rd10, %rd3, 15;
	setp.lt.u64 	%p5, %rd3, 16;
	mov.f32 	%f111, 0f00000000;
	mov.b64 	%rd144, 0;
	@%p5 bra 	$L__BB1_5;
	and.b64  	%rd144, %rd3, -16;
	shl.b64 	%rd12, %rd4, 4;
	add.s64 	%rd48, %rd8, %rd2;
	add.s64 	%rd140, %rd48, 32;
	mov.f32 	%f111, 0f00000000;
	mov.u64 	%rd141, %rd9;
	mov.u64 	%rd142, %rd144;
$L__BB1_4:
	.pragma "nounroll";
	ld.global.f32 	%f18, [%rd140+-32];
	ld.global.f32 	%f19, [%rd141];
	fma.rn.f32 	%f20, %f18, %f19, %f111;
	ld.global.f32 	%f21, [%rd140+-28];
	add.s64 	%rd49, %rd141, %rd4;
	ld.global.f32 	%f22, [%rd49];
	fma.rn.f32 	%f23, %f21, %f22, %f20;
	ld.global.f32 	%f24, [%rd140+-24];
	add.s64 	%rd50, %rd49, %rd4;
	ld.global.f32 	%f25, [%rd50];
	fma.rn.f32 	%f26, %f24, %f25, %f23;
	ld.global.f32 	%f27, [%rd140+-20];
	add.s64 	%rd51, %rd50, %rd4;
	ld.global.f32 	%f28, [%rd51];
	fma.rn.f32 	%f29, %f27, %f28, %f26;
	ld.global.f32 	%f30, [%rd140+-16];
	add.s64 	%rd52, %rd51, %rd4;
	ld.global.f32 	%f31, [%rd52];
	fma.rn.f32 	%f32, %f30, %f31, %f29;
	ld.global.f32 	%f33, [%rd140+-12];
	add.s64 	%rd53, %rd52, %rd4;
	ld.global.f32 	%f34, [%rd53];
	fma.rn.f32 	%f35, %f33, %f34, %f32;
	ld.global.f32 	%f36, [%rd140+-8];
	add.s64 	%rd54, %rd53, %rd4;
	ld.global.f32 	%f37, [%rd54];
	fma.rn.f32 	%f38, %f36, %f37, %f35;
	ld.global.f32 	%f39, [%rd140+-4];
	add.s64 	%rd55, %rd54, %rd4;
	ld.global.f32 	%f40, [%rd55];
	fma.rn.f32 	%f41, %f39, %f40, %f38;
	ld.global.f32 	%f42, [%rd140];
	add.s64 	%rd56, %rd55, %rd4;
	ld.global.f32 	%f43, [%rd56];
	fma.rn.f32 	%f44, %f42, %f43, %f41;
	ld.global.f32 	%f45, [%rd140+4];
	add.s64 	%rd57, %rd56, %rd4;
	ld.global.f32 	%f46, [%rd57];
	fma.rn.f32 	%f47, %f45, %f46, %f44;
	ld.global.f32 	%f48, [%rd140+8];
	add.s64 	%rd58, %rd57, %rd4;
	ld.global.f32 	%f49, [%rd58];
	fma.rn.f32 	%f50, %f48, %f49, %f47;
	ld.global.f32 	%f51, [%rd140+12];
	add.s64 	%rd59, %rd58, %rd4;
	ld.global.f32 	%f52, [%rd59];
	fma.rn.f32 	%f53, %f51, %f52, %f50;
	ld.global.f32 	%f54, [%rd140+16];
	add.s64 	%rd60, %rd59, %rd4;
	ld.global.f32 	%f55, [%rd60];
	fma.rn.f32 	%f56, %f54, %f55, %f53;
	ld.global.f32 	%f57, [%rd140+20];
	add.s64 	%rd61, %rd60, %rd4;
	ld.global.f32 	%f58, [%rd61];
	fma.rn.f32 	%f59, %f57, %f58, %f56;
	ld.global.f32 	%f60, [%rd140+24];
	add.s64 	%rd62, %rd61, %rd4;
	ld.global.f32 	%f61, [%rd62];
	fma.rn.f32 	%f62, %f60, %f61, %f59;
	ld.global.f32 	%f63, [%rd140+28];
	add.s64 	%rd63, %rd62, %rd4;
	ld.global.f32 	%f64, [%rd63];
	fma.rn.f32 	%f111, %f63, %f64, %f62;
	add.s64 	%rd142, %rd142, -16;
	add.s64 	%rd141, %rd141, %rd12;
	add.s64 	%rd140, %rd140, 64;
	setp.ne.s64 	%p6, %rd142, 0;
	@%p6 bra 	$L__BB1_4;
$L__BB1_5:
	setp.eq.s64 	%p7, %rd10, 0;
	@%p7 bra 	$L__BB1_13;
	add.s64 	%rd21, %rd2, %rd8;
	and.b64  	%rd22, %rd3, 7;
	setp.lt.u64 	%p8, %rd10, 8;
	@%p8 bra 	$L__BB1_8;
	shl.b64 	%rd64, %rd144, 2;
	add.s64 	%rd65, %rd21, %rd64;
	ld.global.f32 	%f66, [%rd65];
	mad.lo.s64 	%rd66, %rd144, %rd4, %rd9;
	ld.global.f32 	%f67, [%rd66];
	fma.rn.f32 	%f68, %f66, %f67, %f111;
	add.s64 	%rd67, %rd144, 1;
	and.b64  	%rd68, %rd67, 4294967295;
	shl.b64 	%rd69, %rd67, 2;
	and.b64  	%rd70, %rd69, 17179869180;
	add.s64 	%rd71, %rd21, %rd70;
	ld.global.f32 	%f69, [%rd71];
	mad.lo.s64 	%rd72, %rd68, %rd4, %rd9;
	ld.global.f32 	%f70, [%rd72];
	fma.rn.f32 	%f71, %f69, %f70, %f68;
	add.s64 	%rd73, %rd144, 2;
	and.b64  	%rd74, %rd73, 4294967295;
	shl.b64 	%rd75, %rd73, 2;
	and.b64  	%rd76, %rd75, 17179869180;
	add.s64 	%rd77, %rd21, %rd76;
	ld.global.f32 	%f72, [%rd77];
	mad.lo.s64 	%rd78, %rd74, %rd4, %rd9;
	ld.global.f32 	%f73, [%rd78];
	fma.rn.f32 	%f74, %f72, %f73, %f71;
	add.s64 	%rd79, %rd144, 3;
	and.b64  	%rd80, %rd79, 4294967295;
	shl.b64 	%rd81, %rd79, 2;
	and.b64  	%rd82, %rd81, 17179869180;
	add.s64 	%rd83, %rd21, %rd82;
	ld.global.f32 	%f75, [%rd83];
	mad.lo.s64 	%rd84, %rd80, %rd4, %rd9;
	ld.global.f32 	%f76, [%rd84];
	fma.rn.f32 	%f77, %f75, %f76, %f74;
	add.s64 	%rd85, %rd144, 4;
	and.b64  	%rd86, %rd85, 4294967295;
	shl.b64 	%rd87, %rd85, 2;
	and.b64  	%rd88, %rd87, 17179869180;
	add.s64 	%rd89, %rd21, %rd88;
	ld.global.f32 	%f78, [%rd89];
	mad.lo.s64 	%rd90, %rd86, %rd4, %rd9;
	ld.global.f32 	%f79, [%rd90];
	fma.rn.f32 	%f80, %f78, %f79, %f77;
	add.s64 	%rd91, %rd144, 5;
	and.b64  	%rd92, %rd91, 4294967295;
	shl.b64 	%rd93, %rd91, 2;
	and.b64  	%rd94, %rd93, 17179869180;
	add.s64 	%rd95, %rd21, %rd94;
	ld.global.f32 	%f81, [%rd95];
	mad.lo.s64 	%rd96, %rd92, %rd4, %rd9;
	ld.global.f32 	%f82, [%rd96];
	fma.rn.f32 	%f83, %f81, %f82, %f80;
	add.s64 	%rd97, %rd144, 6;
	and.b64  	%rd98, %rd97, 4294967295;
	shl.b64 	%rd99, %rd97, 2;
	and.b64  	%rd100, %rd99, 17179869180;
	add.s64 	%rd101, %rd21, %rd100;
	ld.global.f32 	%f84, [%rd101];
	mad.lo.s64 	%rd102, %rd98, %rd4, %rd9;
	ld.global.f32 	%f85, [%rd102];
	fma.rn.f32 	%f86, %f84, %f85, %f83;
	add.s64 	%rd103, %rd144, 7;
	and.b64  	%rd104, %rd103, 4294967295;
	shl.b64 	%rd105, %rd103, 2;
	and.b64  	%rd106, %rd105, 17179869180;
	add.s64 	%rd107, %rd21, %rd106;
	ld.global.f32 	%f87, [%rd107];
	mad.lo.s64 	%rd108, %rd104, %rd4, %rd9;
	ld.global.f32 	%f88, [%rd108];
	fma.rn.f32 	%f111, %f87, %f88, %f86;
	add.s64 	%rd109, %rd144, 8;
	and.b64  	%rd144, %rd109, 4294967295;
$L__BB1_8:
	setp.eq.s64 	%p9, %rd22, 0;
	@%p9 bra 	$L__BB1_13;
	and.b64  	%rd146, %rd3, 3;
	setp.lt.u64 	%p10, %rd22, 4;
	@%p10 bra 	$L__BB1_11;
	shl.b64 	%rd110, %rd144, 2;
	add.s64 	%rd111, %rd21, %rd110;
	ld.global.f32 	%f90, [%rd111];
	mad.lo.s64 	%rd112, %rd144, %rd4, %rd9;
	ld.global.f32 	%f91, [%rd112];
	fma.rn.f32 	%f92, %f90, %f91, %f111;
	add.s64 	%rd113, %rd144, 1;
	and.b64  	%rd114, %rd113, 4294967295;
	shl.b64 	%rd115, %rd113, 2;
	and.b64  	%rd116, %rd115, 17179869180;
	add.s64 	%rd117, %rd21, %rd116;
	ld.global.f32 	%f93, [%rd117];
	mad.lo.s64 	%rd118, %rd114, %rd4, %rd9;
	ld.global.f32 	%f94, [%rd118];
	fma.rn.f32 	%f95, %f93, %f94, %f92;
	add.s64 	%rd119, %rd144, 2;
	and.b64  	%rd120, %rd119, 4294967295;
	shl.b64 	%rd121, %rd119, 2;
	and.b64  	%rd122, %rd121, 17179869180;
	add.s64 	%rd123, %rd21, %rd122;
	ld.global.f32 	%f96, [%rd123];
	mad.lo.s64 	%rd124, %rd120, %rd4, %rd9;
	ld.global.f32 	%f97, [%rd124];
	fma.rn.f32 	%f98, %f96, %f97, %f95;
	add.s64 	%rd125, %rd144, 3;
	and.b64  	%rd126, %rd125, 4294967295;
	shl.b64 	%rd127, %rd125, 2;
	and.b64  	%rd128, %rd127, 17179869180;
	add.s64 	%rd129, %rd21, %rd128;
	ld.global.f32 	%f99, [%rd129];
	mad.lo.s64 	%rd130, %rd126, %rd4, %rd9;
	ld.global.f32 	%f100, [%rd130];
	fma.rn.f32 	%f111, %f99, %f100, %f98;
	add.s64 	%rd131, %rd144, 4;
	and.b64  	%rd144, %rd131, 4294967295;
$L__BB1_11:
	setp.eq.s64 	%p11, %rd146, 0;
	@%p11 bra 	$L__BB1_13;
$L__BB1_12:
	.pragma "nounroll";
	shl.b64 	%rd132, %rd144, 2;
	add.s64 	%rd133, %rd21, %rd132;
	ld.global.f32 	%f101, [%rd133];
	mad.lo.s64 	%rd134, %rd144, %rd4, %rd9;
	ld.global.f32 	%f102, [%rd134];
	fma.rn.f32 	%f111, %f101, %f102, %f111;
	add.s64 	%rd135, %rd144, 1;
	and.b64  	%rd144, %rd135, 4294967295;
	add.s64 	%rd146, %rd146, -1;
	setp.ne.s64 	%p12, %rd146, 0;
	@%p12 bra 	$L__BB1_12;
$L__BB1_13:
	cvta.to.global.u64 	%rd136, %rd36;
	mad.lo.s64 	%rd137, %rd32, %rd6, %rd136;
	shl.b64 	%rd138, %rd7, 2;
	add.s64 	%rd139, %rd137, %rd138;
	st.global.f32 	[%rd139], %f111;
$L__BB1_14:
	ret;

}
	// .globl	_Z10matmulmatT6TensorS_S_
.visible .entry _Z10matmulmatT6TensorS_S_(
	.param .align 8 .b8 _Z10matmulmatT6TensorS_S__param_0[72],
	.param .align 8 .b8 _Z10matmulmatT6TensorS_S__param_1[72],
	.param .align 8 .b8 _Z10matmulmatT6TensorS_S__param_2[72]
)
{
	.reg .pred 	%p<13>;
	.reg .b32 	%r<10>;
	.reg .b32 	%f<112>;
	.reg .b64 	%rd<115>;

	ld.param.u64 	%rd38, [_Z10matmulmatT6TensorS_S__param_2+32];
	ld.param.u64 	%rd34, [_Z10matmulmatT6TensorS_S__param_2];
	ld.param.u64 	%rd1, [_Z10matmulmatT6TensorS_S__param_0];
	ld.param.u64 	%rd3, [_Z10matmulmatT6TensorS_S__param_0+48];
	ld.param.u64 	%rd4, [_Z10matmulmatT6TensorS_S__param_1];
	ld.param.u64 	%rd43, [_Z10matmulmatT6TensorS_S__param_0+40];
	ld.param.u64 	%rd44, [_Z10matmulmatT6TensorS_S__param_1+32];
	ld.param.u64 	%rd45, [_Z10matmulmatT6TensorS_S__param_0+32];
	ld.param.u64 	%rd46, [_Z10matmulmatT6TensorS_S__param_1+40];
	cvta.to.global.u64 	%rd2, %rd45;
	cvta.to.global.u64 	%rd5, %rd44;
	mov.u32 	%r1, %ctaid.x;
	mov.u32 	%r2, %ntid.x;
	mov.u32 	%r3, %tid.x;
	mad.lo.s32 	%r4, %r1, %r2, %r3;
	mov.u32 	%r5, %ctaid.y;
	mov.u32 	%r6, %ntid.y;
	mov.u32 	%r7, %tid.y;
	mad.lo.s32 	%r8, %r5, %r6, %r7;
	cvt.s64.s32 	%rd7, %r4;
	setp.le.u64 	%p1, %rd43, %rd7;
	cvt.u64.u32 	%rd8, %r8;
	setp.le.u64 	%p2, %rd46, %rd8;
	or.pred  	%p3, %p1, %p2;
	@%p3 bra 	$L__BB2_14;
	setp.eq.s64 	%p4, %rd3, 0;
	mov.f32 	%f111, 0f00000000;
	@%p4 bra 	$L__BB2_13;
	mul.lo.s64 	%rd9, %rd1, %rd7;
	mul.lo.s64 	%rd10, %rd4, %rd8;
	and.b64  	%rd11, %rd3, 15;
	setp.lt.u64 	%p5, %rd3, 16;
	mov.f32 	%f111, 0f00000000;
	mov.b64 	%rd111, 0;
	@%p5 bra 	$L__BB2_5;
	and.b64  	%rd111, %rd3, -16;
	add.s64 	%rd49, %rd10, %rd5;
	add.s64 	%rd108, %rd49, 32;
	add.s64 	%rd50, %rd9, %rd2;
	add.s64 	%rd107, %rd50, 32;
	mov.f32 	%f111, 0f00000000;
	mov.u64 	%rd109, %rd111;
$L__BB2_4:
	.pragma "nounroll";
	ld.global.f32 	%f18, [%rd107+-32];
	ld.global.f32 	%f19, [%rd108+-32];
	fma.rn.f32 	%f20, %f18, %f19, %f111;
	ld.global.f32 	%f21, [%rd107+-28];
	ld.global.f32 	%f22, [%rd108+-28];
	fma.rn.f32 	%f23, %f21, %f22, %f20;
	ld.global.f32 	%f24, [%rd107+-24];
	ld.global.f32 	%f25, [%rd108+-24];
	fma.rn.f32 	%f26, %f24, %f25, %f23;
	ld.global.f32 	%f27, [%rd107+-20];
	ld.global.f32 	%f28, [%rd108+-20];
	fma.rn.f32 	%f29, %f27, %f28, %f26;
	ld.global.f32 	%f30, [%rd107+-16];
	ld.global.f32 	%f31, [%rd108+-16];
	fma.rn.f32 	%f32, %f30, %f31, %f29;
	ld.global.f32 	%f33, [%rd107+-12];
	ld.global.f32 	%f34, [%rd108+-12];
	fma.rn.f32 	%f35, %f33, %f34, %f32;
	ld.global.f32 	%f36, [%rd107+-8];
	ld.global.f32 	%f37, [%rd108+-8];
	fma.rn.f32 	%f38, %f36, %f37, %f35;
	ld.global.f32 	%f39, [%rd107+-4];
	ld.global.f32 	%f40, [%rd108+-4];
	fma.rn.f32 	%f41, %f39, %f40, %f38;
	ld.global.f32 	%f42, [%rd107];
	ld.global.f32 	%f43, [%rd108];
	fma.rn.f32 	%f44, %f42, %f43, %f41;
	ld.global.f32 	%f45, [%rd107+4];
	ld.global.f32 	%f46, [%rd108+4];
	fma.rn.f32 	%f47, %f45, %f46, %f44;
	ld.global.f32 	%f48, [%rd107+8];
	ld.global.f32 	%f49, [%rd108+8];
	fma.rn.f32 	%f50, %f48, %f49, %f47;
	ld.global.f32 	%f51, [%rd107+12];
	ld.global.f32 	%f52, [%rd108+12];
	fma.rn.f32 	%f53, %f51, %f52, %f50;
	ld.global.f32 	%f54, [%rd107+16];
	ld.global.f32 	%f55, [%rd108+16];
	fma.rn.f32 	%f56, %f54, %f55, %f53;
	ld.global.f32 	%f57, [%rd107+20];
	ld.global.f32 	%f58, [%rd108+20];
	fma.rn.f32 	%f59, %f57, %f58, %f56;
	ld.global.f32 	%f60, [%rd107+24];
	ld.global.f32 	%f61, [%rd108+24];
	fma.rn.f32 	%f62, %f60, %f61, %f59;
	ld.global.f32 	%f63, [%rd107+28];
	ld.global.f32 	%f64, [%rd108+28];
	fma.rn.f32 	%f111, %f63, %f64, %f62;
	add.s64 	%rd109, %rd109, -16;
	add.s64 	%rd108, %rd108, 64;
	add.s64 	%rd107, %rd107, 64;
	setp.ne.s64 	%p6, %rd109, 0;
	@%p6 bra 	$L__BB2_4;
$L__BB2_5:
	setp.eq.s64 	%p7, %rd11, 0;
	@%p7 bra 	$L__BB2_13;
	add.s64 	%rd22, %rd2, %rd9;
	add.s64 	%rd23, %rd5, %rd10;
	and.b64  	%rd24, %rd3, 7;
	setp.lt.u64 	%p8, %rd11, 8;
	@%p8 bra 	$L__BB2_8;
	shl.b64 	%rd51, %rd111, 2;
	add.s64 	%rd52, %rd22, %rd51;
	ld.global.f32 	%f66, [%rd52];
	add.s64 	%rd53, %rd23, %rd51;
	ld.global.f32 	%f67, [%rd53];
	fma.rn.f32 	%f68, %f66, %f67, %f111;
	add.s64 	%rd54, %rd51, 4;
	and.b64  	%rd55, %rd54, 17179869180;
	add.s64 	%rd56, %rd22, %rd55;
	ld.global.f32 	%f69, [%rd56];
	add.s64 	%rd57, %rd23, %rd55;
	ld.global.f32 	%f70, [%rd57];
	fma.rn.f32 	%f71, %f69, %f70, %f68;
	add.s64 	%rd58, %rd51, 8;
	and.b64  	%rd59, %rd58, 17179869180;
	add.s64 	%rd60, %rd22, %rd59;
	ld.global.f32 	%f72, [%rd60];
	add.s64 	%rd61, %rd23, %rd59;
	ld.global.f32 	%f73, [%rd61];
	fma.rn.f32 	%f74, %f72, %f73, %f71;
	add.s64 	%rd62, %rd51, 12;
	and.b64  	%rd63, %rd62, 17179869180;
	add.s64 	%rd64, %rd22, %rd63;
	ld.global.f32 	%f75, [%rd64];
	add.s64 	%rd65, %rd23, %rd63;
	ld.global.f32 	%f76, [%rd65];
	fma.rn.f32 	%f77, %f75, %f76, %f74;
	add.s64 	%rd66, %rd51, 16;
	and.b64  	%rd67, %rd66, 17179869180;
	add.s64 	%rd68, %rd22, %rd67;
	ld.global.f32 	%f78, [%rd68];
	add.s64 	%rd69, %rd23, %rd67;
	ld.global.f32 	%f79, [%rd69];
	fma.rn.f32 	%f80, %f78, %f79, %f77;
	add.s64 	%rd70, %rd51, 20;
	and.b64  	%rd71, %rd70, 17179869180;
	add.s64 	%rd72, %rd22, %rd71;
	ld.global.f32 	%f81, [%rd72];
	add.s64 	%rd73, %rd23, %rd71;
	ld.global.f32 	%f82, [%rd73];
	fma.rn.f32 	%f83, %f81, %f82, %f80;
	add.s64 	%rd74, %rd51, 24;
	and.b64  	%rd75, %rd74, 17179869180;
	add.s64 	%rd76, %rd22, %rd75;
	ld.global.f32 	%f84, [%rd76];
	add.s64 	%rd77, %rd23, %rd75;
	ld.global.f32 	%f85, [%rd77];
	fma.rn.f32 	%f86, %f84, %f85, %f83;
	add.s64 	%rd78, %rd51, 28;
	and.b64  	%rd79, %rd78, 17179869180;
	add.s64 	%rd80, %rd22, %rd79;
	ld.global.f32 	%f87, [%rd80];
	add.s64 	%rd81, %rd23, %rd79;
	ld.global.f32 	%f88, [%rd81];
	fma.rn.f32 	%f111, %f87, %f88, %f86;
	add.s64 	%rd82, %rd111, 8;
	and.b64  	%rd111, %rd82, 4294967295;
$L__BB2_8:
	setp.eq.s64 	%p9, %rd24, 0;
	@%p9 bra 	$L__BB2_13;
	and.b64  	%rd113, %rd3, 3;
	setp.lt.u64 	%p10, %rd24, 4;
	@%p10 bra 	$L__BB2_11;
	shl.b64 	%rd83, %rd111, 2;
	add.s64 	%rd84, %rd22, %rd83;
	ld.global.f32 	%f90, [%rd84];
	add.s64 	%rd85, %rd23, %rd83;
	ld.global.f32 	%f91, [%rd85];
	fma.rn.f32 	%f92, %f90, %f91, %f111;
	add.s64 	%rd86, %rd83, 4;
	and.b64  	%rd87, %rd86, 17179869180;
	add.s64 	%rd88, %rd22, %rd87;
	ld.global.f32 	%f93, [%rd88];
	add.s64 	%rd89, %rd23, %rd87;
	ld.global.f32 	%f94, [%rd89];
	fma.rn.f32 	%f95, %f93, %f94, %f92;
	add.s64 	%rd90, %rd83, 8;
	and.b64  	%rd91, %rd90, 17179869180;
	add.s64 	%rd92, %rd22, %rd91;
	ld.global.f32 	%f96, [%rd92];
	add.s64 	%rd93, %rd23, %rd91;
	ld.global.f32 	%f97, [%rd93];
	fma.rn.f32 	%f98, %f96, %f97, %f95;
	add.s64 	%rd94, %rd83, 12;
	and.b64  	%rd95, %rd94, 17179869180;
	add.s64 	%rd96, %rd22, %rd95;
	ld.global.f32 	%f99, [%rd96];
	add.s64 	%rd97, %rd23, %rd95;
	ld.global.f32 	%f100, [%rd97];
	fma.rn.f32 	%f111, %f99, %f100, %f98;
	add.s64 	%rd98, %rd111, 4;
	and.b64  	%rd111, %rd98, 4294967295;
$L__BB2_11:
	setp.eq.s64 	%p11, %rd113, 0;
	@%p11 bra 	$L__BB2_13;
$L__BB2_12:
	.pragma "nounroll";
	shl.b64 	%rd99, %rd111, 2;
	add.s64 	%rd100, %rd22, %rd99;
	ld.global.f32 	%f101, [%rd100];
	add.s64 	%rd101, %rd23, %rd99;
	ld.global.f32 	%f102, [%rd101];
	fma.rn.f32 	%f111, %f101, %f102, %f111;
	add.s64 	%rd102, %rd111, 1;
	and.b64  	%rd111, %rd102, 4294967295;
	add.s64 	%rd113, %rd113, -1;
	setp.ne.s64 	%p12, %rd113, 0;
	@%p12 bra 	$L__BB2_12;
$L__BB2_13:
	cvta.to.global.u64 	%rd103, %rd38;
	mad.lo.s64 	%rd104, %rd34, %rd7, %rd103;
	shl.b64 	%rd105, %rd8, 2;
	add.s64 	%rd106, %rd104, %rd105;
	st.global.f32 	[%rd106], %f111;
$L__BB2_14:
	ret;

}
	// .globl	_Z9transform6TensorS_S_
.visible .entry _Z9transform6TensorS_S_(
	.param .align 8 .b8 _Z9transform6TensorS_S__param_0[72],
	.param .align 8 .b8 _Z9transform6TensorS_S__param_1[72],
	.param .align 8 .b8 _Z9transform6TensorS_S__param_2[72]
)
{
	.reg .pred 	%p<26>;
	.reg .b32 	%r<51>;
	.reg .b32 	%f<179>;
	.reg .b64 	%rd<196>;
	// demoted variable
	.shared .align 4 .b8 _ZZ9transform6TensorS_S_E12intermediate[144];
	ld.param.u64 	%rd85, [_Z9transform6TensorS_S__param_0+48];
	ld.param.u64 	%rd83, [_Z9transform6TensorS_S__param_2+56];
	ld.param.u64 	%rd81, [_Z9transform6TensorS_S__param_2+40];
	ld.param.u64 	%rd80, [_Z9transform6TensorS_S__param_2+32];
	ld.param.u64 	%rd76, [_Z9transform6TensorS_S__param_2];
	ld.param.u64 	%rd1, [_Z9transform6TensorS_S__param_0];
	ld.param.u64 	%rd3, [_Z9transform6TensorS_S__param_0+40];
	ld.param.u64 	%rd5, [_Z9transform6TensorS_S__param_0+56];
	ld.param.u64 	%rd6, [_Z9transform6TensorS_S__param_1];
	ld.param.u64 	%rd9, [_Z9transform6TensorS_S__param_1+48];
	ld.param.u64 	%rd8, [_Z9transform6TensorS_S__param_1+40];
	ld.param.u64 	%rd86, [_Z9transform6TensorS_S__param_1+32];
	ld.param.u64 	%rd87, [_Z9transform6TensorS_S__param_0+32];
	cvta.to.global.u64 	%rd2, %rd87;
	cvta.to.global.u64 	%rd7, %rd86;
	mov.u32 	%r4, %ctaid.x;
	mov.u32 	%r5, %ntid.x;
	mov.u32 	%r6, %tid.x;
	mad.lo.s32 	%r7, %r4, %r5, %r6;
	mov.u32 	%r8, %ctaid.y;
	mov.u32 	%r9, %ntid.y;
	mov.u32 	%r10, %tid.y;
	mad.lo.s32 	%r11, %r8, %r9, %r10;
	mov.u32 	%r13, %ctaid.z;
	mov.u32 	%r14, %ntid.z;
	mov.u32 	%r15, %tid.z;
	mad.lo.s32 	%r1, %r13, %r14, %r15;
	cvt.s64.s32 	%rd12, %r7;
	setp.le.u64 	%p1, %rd8, %rd12;
	cvt.u64.u32 	%rd13, %r11;
	setp.le.u64 	%p2, %rd85, %rd13;
	mov.u32 	%r16, _ZZ9transform6TensorS_S_E12intermediate;
	mad.lo.s32 	%r2, %r7, 36, %r16;
	or.pred  	%p3, %p1, %p2;
	@%p3 bra 	$L__BB3_17;
	setp.eq.s64 	%p4, %rd9, 0;
	mov.f32 	%f169, 0f00000000;
	@%p4 bra 	$L__BB3_13;
	mul.lo.s64 	%rd14, %rd6, %rd12;
	cvt.u64.u32 	%rd15, %r1;
	mul.lo.s64 	%rd16, %rd3, %rd15;
	and.b64  	%rd17, %rd9, 7;
	setp.lt.u64 	%p5, %rd9, 8;
	mov.f32 	%f169, 0f00000000;
	mov.b64 	%rd181, 0;
	@%p5 bra 	$L__BB3_5;
	and.b64  	%rd181, %rd9, -8;
	mul.lo.s64 	%rd89, %rd1, %rd3;
	shl.b64 	%rd90, %rd13, 2;
	mad.lo.s64 	%rd91, %rd89, %rd15, %rd90;
	add.s64 	%rd178, %rd2, %rd91;
	shl.b64 	%rd20, %rd1, 3;
	add.s64 	%rd92, %rd14, %rd7;
	add.s64 	%rd177, %rd92, 16;
	mov.f32 	%f169, 0f00000000;
	mov.u64 	%rd179, %rd181;
$L__BB3_4:
	.pragma "nounroll";
	ld.global.f32 	%f30, [%rd177+-16];
	ld.global.f32 	%f31, [%rd178];
	fma.rn.f32 	%f32, %f30, %f31, %f169;
	ld.global.f32 	%f33, [%rd177+-12];
	add.s64 	%rd93, %rd178, %rd1;
	ld.global.f32 	%f34, [%rd93];
	fma.rn.f32 	%f35, %f33, %f34, %f32;
	ld.global.f32 	%f36, [%rd177+-8];
	add.s64 	%rd94, %rd93, %rd1;
	ld.global.f32 	%f37, [%rd94];
	fma.rn.f32 	%f38, %f36, %f37, %f35;
	ld.global.f32 	%f39, [%rd177+-4];
	add.s64 	%rd95, %rd94, %rd1;
	ld.global.f32 	%f40, [%rd95];
	fma.rn.f32 	%f41, %f39, %f40, %f38;
	ld.global.f32 	%f42, [%rd177];
	add.s64 	%rd96, %rd95, %rd1;
	ld.global.f32 	%f43, [%rd96];
	fma.rn.f32 	%f44, %f42, %f43, %f41;
	ld.global.f32 	%f45, [%rd177+4];
	add.s64 	%rd97, %rd96, %rd1;
	ld.global.f32 	%f46, [%rd97];
	fma.rn.f32 	%f47, %f45, %f46, %f44;
	ld.global.f32 	%f48, [%rd177+8];
	add.s64 	%rd98, %rd97, %rd1;
	ld.global.f32 	%f49, [%rd98];
	fma.rn.f32 	%f50, %f48, %f49, %f47;
	ld.global.f32 	%f51, [%rd177+12];
	add.s64 	%rd99, %rd98, %rd1;
	ld.global.f32 	%f52, [%rd99];
	fma.rn.f32 	%f169, %f51, %f52, %f50;
	add.s64 	%rd179, %rd179, -8;
	add.s64 	%rd178, %rd178, %rd20;
	add.s64 	%rd177, %rd177, 32;
	setp.ne.s64 	%p6, %rd179, 0;
	@%p6 bra 	$L__BB3_4;
$L__BB3_5:
	setp.eq.s64 	%p7, %rd17, 0;
	@%p7 bra 	$L__BB3_13;
	add.s64 	%rd29, %rd7, %rd14;
	shl.b64 	%rd100, %rd13, 2;
	add.s64 	%rd30, %rd2, %rd100;
	and.b64  	%rd31, %rd9, 3;
	setp.lt.u64 	%p8, %rd17, 4;
	@%p8 bra 	$L__BB3_8;
	shl.b64 	%rd101, %rd181, 2;
	add.s64 	%rd102, %rd29, %rd101;
	ld.global.f32 	%f54, [%rd102];
	add.s64 	%rd103, %rd16, %rd181;
	mad.lo.s64 	%rd104, %rd103, %rd1, %rd30;
	ld.global.f32 	%f55, [%rd104];
	fma.rn.f32 	%f56, %f54, %f55, %f169;
	add.s64 	%rd105, %rd181, 1;
	and.b64  	%rd106, %rd105, 4294967295;
	shl.b64 	%rd107, %rd105, 2;
	and.b64  	%rd108, %rd107, 17179869180;
	add.s64 	%rd109, %rd29, %rd108;
	ld.global.f32 	%f57, [%rd109];
	add.s64 	%rd110, %rd16, %rd106;
	mad.lo.s64 	%rd111, %rd110, %rd1, %rd30;
	ld.global.f32 	%f58, [%rd111];
	fma.rn.f32 	%f59, %f57, %f58, %f56;
	add.s64 	%rd112, %rd181, 2;
	and.b64  	%rd113, %rd112, 4294967295;
	shl.b64 	%rd114, %rd112, 2;
	and.b64  	%rd115, %rd114, 17179869180;
	add.s64 	%rd116, %rd29, %rd115;
	ld.global.f32 	%f60, [%rd116];
	add.s64 	%rd117, %rd16, %rd113;
	mad.lo.s64 	%rd118, %rd117, %rd1, %rd30;
	ld.global.f32 	%f61, [%rd118];
	fma.rn.f32 	%f62, %f60, %f61, %f59;
	add.s64 	%rd119, %rd181, 3;
	and.b64  	%rd120, %rd119, 4294967295;
	shl.b64 	%rd121, %rd119, 2;
	and.b64  	%rd122, %rd121, 17179869180;
	add.s64 	%rd123, %rd29, %rd122;
	ld.global.f32 	%f63, [%rd123];
	add.s64 	%rd124, %rd16, %rd120;
	mad.lo.s64 	%rd125, %rd124, %rd1, %rd30;
	ld.global.f32 	%f64, [%rd125];
	fma.rn.f32 	%f169, %f63, %f64, %f62;
	add.s64 	%rd126, %rd181, 4;
	and.b64  	%rd181, %rd126, 4294967295;
$L__BB3_8:
	setp.eq.s64 	%p9, %rd31, 0;
	@%p9 bra 	$L__BB3_13;
	setp.eq.s64 	%p10, %rd31, 1;
	@%p10 bra 	$L__BB3_11;
	shl.b64 	%rd127, %rd181, 2;
	add.s64 	%rd128, %rd29, %rd127;
	ld.global.f32 	%f66, [%rd128];
	add.s64 	%rd129, %rd16, %rd181;
	mad.lo.s64 	%rd130, %rd129, %rd1, %rd30;
	ld.global.f32 	%f67, [%rd130];
	fma.rn.f32 	%f68, %f66, %f67, %f169;
	add.s64 	%rd131, %rd181, 1;
	and.b64  	%rd132, %rd131, 4294967295;
	shl.b64 	%rd133, %rd131, 2;
	and.b64  	%rd134, %rd133, 17179869180;
	add.s64 	%rd135, %rd29, %rd134;
	ld.global.f32 	%f69, [%rd135];
	add.s64 	%rd136, %rd16, %rd132;
	mad.lo.s64 	%rd137, %rd136, %rd1, %rd30;
	ld.global.f32 	%f70, [%rd137];
	fma.rn.f32 	%f169, %f69, %f70, %f68;
	add.s64 	%rd138, %rd181, 2;
	and.b64  	%rd181, %rd138, 4294967295;
$L__BB3_11:
	and.b64  	%rd139, %rd9, 1;
	setp.eq.b64 	%p11, %rd139, 1;
	not.pred 	%p12, %p11;
	@%p12 bra 	$L__BB3_13;
	shl.b64 	%rd140, %rd181, 2;
	add.s64 	%rd141, %rd29, %rd140;
	ld.global.f32 	%f71, [%rd141];
	add.s64 	%rd142, %rd16, %rd181;
	mad.lo.s64 	%rd143, %rd142, %rd1, %rd30;
	ld.global.f32 	%f72, [%rd143];
	fma.rn.f32 	%f169, %f71, %f72, %f169;
$L__BB3_13:
	cvt.u64.u32 	%rd36, %r1;
	and.b64  	%rd144, %rd5, -4294967296;
	setp.ne.s64 	%p13, %rd144, 0;
	@%p13 bra 	$L__BB3_15;
	cvt.u32.u64 	%r17, %rd5;
	cvt.u32.u64 	%r18, %rd36;
	div.u32 	%r19, %r18, %r17;
	mul.lo.s32 	%r20, %r19, %r17;
	sub.s32 	%r21, %r18, %r20;
	cvt.u64.u32 	%rd183, %r19;
	cvt.u64.u32 	%rd184, %r21;
	bra.uni 	$L__BB3_16;
$L__BB3_15:
	div.u64 	%rd183, %rd36, %rd5;
	mul.lo.s64 	%rd145, %rd183, %rd5;
	sub.s64 	%rd184, %rd36, %rd145;
$L__BB3_16:
	cvt.u32.u64 	%r22, %rd184;
	cvt.u32.u64 	%r23, %rd13;
	mad.lo.s32 	%r24, %r23, 12, %r2;
	mad.lo.s32 	%r25, %r22, 12, %r24;
	cvt.u32.u64 	%r26, %rd183;
	shl.b32 	%r27, %r26, 2;
	add.s32 	%r28, %r25, %r27;
	st.shared.f32 	[%r28], %f169;
$L__BB3_17:
	max.u64 	%rd147, %rd12, %rd13;
	setp.ge.u64 	%p14, %rd147, %rd8;
	@%p14 bra 	$L__BB3_37;
	setp.eq.s64 	%p15, %rd85, 0;
	mov.f32 	%f178, 0f00000000;
	@%p15 bra 	$L__BB3_33;
	cvt.u64.u32 	%rd43, %r1;
	and.b64  	%rd148, %rd5, -4294967296;
	setp.ne.s64 	%p16, %rd148, 0;
	@%p16 bra 	$L__BB3_21;
	cvt.u32.u64 	%r29, %rd5;
	cvt.u32.u64 	%r30, %rd43;
	div.u32 	%r31, %r30, %r29;
	mul.lo.s32 	%r32, %r31, %r29;
	sub.s32 	%r33, %r30, %r32;
	cvt.u64.u32 	%rd185, %r31;
	cvt.u64.u32 	%rd186, %r33;
	bra.uni 	$L__BB3_22;
$L__BB3_21:
	div.u64 	%rd185, %rd43, %rd5;
	mul.lo.s64 	%rd149, %rd185, %rd5;
	sub.s64 	%rd186, %rd43, %rd149;
$L__BB3_22:
	cvt.u32.u64 	%r34, %rd186;
	mad.lo.s32 	%r35, %r34, 12, %r2;
	cvt.u32.u64 	%r36, %rd185;
	shl.b32 	%r37, %r36, 2;
	add.s32 	%r3, %r35, %r37;
	mad.lo.s64 	%rd50, %rd6, %rd13, %rd7;
	and.b64  	%rd51, %rd85, 15;
	setp.lt.u64 	%p17, %rd85, 16;
	mov.f32 	%f178, 0f00000000;
	mov.b64 	%rd190, 0;
	@%p17 bra 	$L__BB3_25;
	and.b64  	%rd190, %rd85, -16;
	neg.s64 	%rd53, %rd190;
	mov.f32 	%f178, 0f00000000;
	mov.b64 	%rd188, 0;
	mov.u64 	%rd187, %rd50;
$L__BB3_24:
	.pragma "nounroll";
	cvt.u32.u64 	%r38, %rd188;
	mad.lo.s32 	%r39, %r38, 12, %r3;
	ld.shared.f32 	%f77, [%r39];
	ld.global.f32 	%f78, [%rd187];
	fma.rn.f32 	%f79, %f77, %f78, %f178;
	ld.shared.f32 	%f80, [%r39+12];
	shl.b64 	%rd152, %rd188, 2;
	and.b64  	%rd153, %rd152, 17179869120;
	add.s64 	%rd154, %rd50, %rd153;
	ld.global.f32 	%f81, [%rd154+4];
	fma.rn.f32 	%f82, %f80, %f81, %f79;
	ld.shared.f32 	%f83, [%r39+24];
	ld.global.f32 	%f84, [%rd154+8];
	fma.rn.f32 	%f85, %f83, %f84, %f82;
	ld.shared.f32 	%f86, [%r39+36];
	ld.global.f32 	%f87, [%rd154+12];
	fma.rn.f32 	%f88, %f86, %f87, %f85;
	ld.shared.f32 	%f89, [%r39+48];
	ld.global.f32 	%f90, [%rd154+16];
	fma.rn.f32 	%f91, %f89, %f90, %f88;
	ld.shared.f32 	%f92, [%r39+60];
	ld.global.f32 	%f93, [%rd154+20];
	fma.rn.f32 	%f94, %f92, %f93, %f91;
	ld.shared.f32 	%f95, [%r39+72];
	ld.global.f32 	%f96, [%rd154+24];
	fma.rn.f32 	%f97, %f95, %f96, %f94;
	ld.shared.f32 	%f98, [%r39+84];
	ld.global.f32 	%f99, [%rd154+28];
	fma.rn.f32 	%f100, %f98, %f99, %f97;
	ld.shared.f32 	%f101, [%r39+96];
	ld.global.f32 	%f102, [%rd154+32];
	fma.rn.f32 	%f103, %f101, %f102, %f100;
	ld.shared.f32 	%f104, [%r39+108];
	ld.global.f32 	%f105, [%rd154+36];
	fma.rn.f32 	%f106, %f104, %f105, %f103;
	ld.shared.f32 	%f107, [%r39+120];
	ld.global.f32 	%f108, [%rd154+40];
	fma.rn.f32 	%f109, %f107, %f108, %f106;
	ld.shared.f32 	%f110, [%r39+132];
	ld.global.f32 	%f111, [%rd154+44];
	fma.rn.f32 	%f112, %f110, %f111, %f109;
	ld.shared.f32 	%f113, [%r39+144];
	ld.global.f32 	%f114, [%rd154+48];
	fma.rn.f32 	%f115, %f113, %f114, %f112;
	ld.shared.f32 	%f116, [%r39+156];
	ld.global.f32 	%f117, [%rd154+52];
	fma.rn.f32 	%f118, %f116, %f117, %f115;
	ld.shared.f32 	%f119, [%r39+168];
	ld.global.f32 	%f120, [%rd154+56];
	fma.rn.f32 	%f121, %f119, %f120, %f118;
	ld.shared.f32 	%f122, [%r39+180];
	ld.global.f32 	%f123, [%rd154+60];
	fma.rn.f32 	%f178, %f122, %f123, %f121;
	add.s64 	%rd188, %rd188, 16;
	add.s64 	%rd155, %rd53, %rd188;
	add.s64 	%rd187, %rd187, 64;
	setp.ne.s64 	%p18, %rd155, 0;
	@%p18 bra 	$L__BB3_24;
$L__BB3_25:
	setp.eq.s64 	%p19, %rd51, 0;
	@%p19 bra 	$L__BB3_33;
	and.b64  	%rd59, %rd85, 7;
	setp.lt.u64 	%p20, %rd51, 8;
	@%p20 bra 	$L__BB3_28;
	cvt.u32.u64 	%r40, %rd190;
	mad.lo.s32 	%r41, %r40, 12, %r3;
	ld.shared.f32 	%f125, [%r41];
	shl.b64 	%rd156, %rd190, 2;
	add.s64 	%rd157, %rd50, %rd156;
	ld.global.f32 	%f126, [%rd157];
	fma.rn.f32 	%f127, %f125, %f126, %f178;
	ld.shared.f32 	%f128, [%r41+12];
	and.b64  	%rd158, %rd156, 17179869180;
	add.s64 	%rd159, %rd50, %rd158;
	ld.global.f32 	%f129, [%rd159+4];
	fma.rn.f32 	%f130, %f128, %f129, %f127;
	ld.shared.f32 	%f131, [%r41+24];
	ld.global.f32 	%f132, [%rd159+8];
	fma.rn.f32 	%f133, %f131, %f132, %f130;
	ld.shared.f32 	%f134, [%r41+36];
	ld.global.f32 	%f135, [%rd159+12];
	fma.rn.f32 	%f136, %f134, %f135, %f133;
	ld.shared.f32 	%f137, [%r41+48];
	ld.global.f32 	%f138, [%rd159+16];
	fma.rn.f32 	%f139, %f137, %f138, %f136;
	ld.shared.f32 	%f140, [%r41+60];
	ld.global.f32 	%f141, [%rd159+20];
	fma.rn.f32 	%f142, %f140, %f141, %f139;
	ld.shared.f32 	%f143, [%r41+72];
	ld.global.f32 	%f144, [%rd159+24];
	fma.rn.f32 	%f145, %f143, %f144, %f142;
	ld.shared.f32 	%f146, [%r41+84];
	ld.global.f32 	%f147, [%rd159+28];
	fma.rn.f32 	%f178, %f146, %f147, %f145;
	add.s64 	%rd160, %rd190, 8;
	and.b64  	%rd190, %rd160, 4294967295;
$L__BB3_28:
	setp.eq.s64 	%p21, %rd59, 0;
	@%p21 bra 	$L__BB3_33;
	and.b64  	%rd192, %rd85, 3;
	setp.lt.u64 	%p22, %rd59, 4;
	@%p22 bra 	$L__BB3_31;
	cvt.u32.u64 	%r42, %rd190;
	mad.lo.s32 	%r43, %r42, 12, %r3;
	ld.shared.f32 	%f149, [%r43];
	shl.b64 	%rd161, %rd190, 2;
	add.s64 	%rd162, %rd50, %rd161;
	ld.global.f32 	%f150, [%rd162];
	fma.rn.f32 	%f151, %f149, %f150, %f178;
	ld.shared.f32 	%f152, [%r43+12];
	and.b64  	%rd163, %rd161, 17179869180;
	add.s64 	%rd164, %rd50, %rd163;
	ld.global.f32 	%f153, [%rd164+4];
	fma.rn.f32 	%f154, %f152, %f153, %f151;
	ld.shared.f32 	%f155, [%r43+24];
	ld.global.f32 	%f156, [%rd164+8];
	fma.rn.f32 	%f157, %f155, %f156, %f154;
	ld.shared.f32 	%f158, [%r43+36];
	ld.global.f32 	%f159, [%rd164+12];
	fma.rn.f32 	%f178, %f158, %f159, %f157;
	add.s64 	%rd165, %rd190, 4;
	and.b64  	%rd190, %rd165, 4294967295;
$L__BB3_31:
	setp.eq.s64 	%p23, %rd192, 0;
	@%p23 bra 	$L__BB3_33;
$L__BB3_32:
	.pragma "nounroll";
	cvt.u32.u64 	%r44, %rd190;
	mad.lo.s32 	%r45, %r44, 12, %r3;
	ld.shared.f32 	%f160, [%r45];
	shl.b64 	%rd166, %rd190, 2;
	add.s64 	%rd167, %rd50, %rd166;
	ld.global.f32 	%f161, [%rd167];
	fma.rn.f32 	%f178, %f160, %f161, %f178;
	add.s64 	%rd168, %rd190, 1;
	and.b64  	%rd190, %rd168, 4294967295;
	add.s64 	%rd192, %rd192, -1;
	setp.ne.s64 	%p24, %rd192, 0;
	@%p24 bra 	$L__BB3_32;
$L__BB3_33:
	cvt.u64.u32 	%rd69, %r1;
	and.b64  	%rd169, %rd5, -4294967296;
	setp.ne.s64 	%p25, %rd169, 0;
	@%p25 bra 	$L__BB3_35;
	cvt.u32.u64 	%r46, %rd5;
	cvt.u32.u64 	%r47, %rd69;
	div.u32 	%r48, %r47, %r46;
	mul.lo.s32 	%r49, %r48, %r46;
	sub.s32 	%r50, %r47, %r49;
	cvt.u64.u32 	%rd194, %r48;
	cvt.u64.u32 	%rd195, %r50;
	bra.uni 	$L__BB3_36;
$L__BB3_35:
	div.u64 	%rd194, %rd69, %rd5;
	mul.lo.s64 	%rd170, %rd194, %rd5;
	sub.s64 	%rd195, %rd69, %rd170;
$L__BB3_36:
	mad.lo.s64 	%rd171, %rd194, %rd83, %rd195;
	mad.lo.s64 	%rd172, %rd171, %rd81, %rd12;
	cvta.to.global.u64 	%rd173, %rd80;
	mad.lo.s64 	%rd174, %rd172, %rd76, %rd173;
	shl.b64 	%rd175, %rd13, 2;
	add.s64 	%rd176, %rd174, %rd175;
	st.global.f32 	[%rd176], %f178;
$L__BB3_37:
	ret;

}
	// .globl	_Z11relu_kernel6TensorS_
.visible .entry _Z11relu_kernel6TensorS_(
	.param .align 8 .b8 _Z11relu_kernel6TensorS__param_0[72],
	.param .align 8 .b8 _Z11relu_kernel6TensorS__param_1[72]
)
{
	.reg .pred 	%p<5>;
	.reg .b32 	%r<10>;
	.reg .b32 	%f<3>;
	.reg .b64 	%rd<29>;

	ld.param.u64 	%rd21, [_Z11relu_kernel6TensorS__param_0+48];
	ld.param.u64 	%rd16, [_Z11relu_kernel6TensorS__param_1+32];
	ld.param.u64 	%rd12, [_Z11relu_kernel6TensorS__param_1];
	ld.param.u64 	%rd7, [_Z11relu_kernel6TensorS__param_0+32];
	ld.param.u64 	%rd3, [_Z11relu_kernel6TensorS__param_0];
	ld.param.u64 	%rd8, [_Z11relu_kernel6TensorS__param_0+40];
	mov.u32 	%r1, %ctaid.x;
	mov.u32 	%r2, %ntid.x;
	mov.u32 	%r3, %tid.x;
	mad.lo.s32 	%r4, %r1, %r2, %r3;
	mov.u32 	%r5, %ctaid.y;
	mov.u32 	%r6, %ntid.y;
	mov.u32 	%r7, %tid.y;
	mad.lo.s32 	%r8, %r5, %r6, %r7;
	cvt.s64.s32 	%rd1, %r4;
	setp.le.u64 	%p1, %rd8, %rd1;
	cvt.u64.u32 	%rd2, %r8;
	setp.le.u64 	%p2, %rd21, %rd2;
	or.pred  	%p3, %p1, %p2;
	@%p3 bra 	$L__BB4_2;
	cvta.to.global.u64 	%rd22, %rd16;
	cvta.to.global.u64 	%rd23, %rd7;
	mad.lo.s64 	%rd24, %rd3, %rd1, %rd23;
	shl.b64 	%rd25, %rd2, 2;
	add.s64 	%rd26, %rd24, %rd25;
	ld.global.f32 	%f1, [%rd26];
	setp.lt.f32 	%p4, %f1, 0f00000000;
	selp.f32 	%f2, 0f00000000, %f1, %p4;
	mad.lo.s64 	%rd27, %rd12, %rd1, %rd22;
	add.s64 	%rd28, %rd27, %rd25;
	st.global.f32 	[%rd28], %f2;
$L__BB4_2:
	ret;

}
	// .globl	_Z14sigmoid_kernelPfS_m
.visible .entry _Z14sigmoid_kernelPfS_m(
	.param .u64 .ptr .align 1 _Z14sigmoid_kernelPfS_m_param_0,
	.param .u64 .ptr .align 1 _Z14sigmoid_kernelPfS_m_param_1,
	.param .u64 _Z14sigmoid_kernelPfS_m_param_2
)
{
	.reg .pred 	%p<2>;
	.reg .b32 	%r<7>;
	.reg .b32 	%f<15>;
	.reg .b64 	%rd<10>;

	ld.param.u64 	%rd2, [_Z14sigmoid_kernelPfS_m_param_0];
	ld.param.u64 	%rd3, [_Z14sigmoid_kernelPfS_m_param_1];
	ld.param.u64 	%rd4, [_Z14sigmoid_kernelPfS_m_param_2];
	mov.u32 	%r1, %ctaid.x;
	mov.u32 	%r2, %ntid.x;
	mov.u32 	%r3, %tid.x;
	mad.lo.s32 	%r4, %r1, %r2, %r3;
	cvt.s64.s32 	%rd1, %r4;
	setp.le.u64 	%p1, %rd4, %rd1;
	@%p1 bra 	$L__BB5_2;
	cvta.to.global.u64 	%rd5, %rd2;
	cvta.to.global.u64 	%rd6, %rd3;
	shl.b64 	%rd7, %rd1, 2;
	add.s64 	%rd8, %rd5, %rd7;
	ld.global.f32 	%f1, [%rd8];
	fma.rn.f32 	%f2, %f1, 0fBBBB989D, 0f3F000000;
	cvt.sat.f32.f32 	%f3, %f2;
	mov.f32 	%f4, 0f4B400001;
	mov.f32 	%f5, 0f437C0000;
	fma.rm.f32 	%f6, %f3, %f5, %f4;
	add.f32 	%f7, %f6, 0fCB40007F;
	neg.f32 	%f8, %f7;
	fma.rn.f32 	%f9, %f1, 0fBFB8AA3B, %f8;
	fma.rn.f32 	%f10, %f1, 0fB2A57060, %f9;
	mov.b32 	%r5, %f6;
	shl.b32 	%r6, %r5, 23;
	mov.b32 	%f11, %r6;
	ex2.approx.ftz.f32 	%f12, %f10;
	fma.rn.f32 	%f13, %f12, %f11, 0f3F800000;
	rcp.rn.f32 	%f14, %f13;
	add.s64 	%rd9, %rd6, %rd7;
	st.global.f32 	[%rd9], %f14;
$L__BB5_2:
	ret;

}
	// .globl	_Z18sigmoid_derivativePfS_m
.visible .entry _Z18sigmoid_derivativePfS_m(
	.param .u64 .ptr .align 1 _Z18sigmoid_derivativePfS_m_param_0,
	.param .u64 .ptr .align 1 _Z18sigmoid_derivativePfS_m_param_1,
	.param .u64 _Z18sigmoid_derivativePfS_m_param_2
)
{
	.reg .pred 	%p<2>;
	.reg .b32 	%r<7>;
	.reg .b32 	%f<18>;
	.reg .b64 	%rd<10>;

	ld.param.u64 	%rd2, [_Z18sigmoid_derivativePfS_m_param_0];
	ld.param.u64 	%rd3, [_Z18sigmoid_derivativePfS_m_param_1];
	ld.param.u64 	%rd4, [_Z18sigmoid_derivativePfS_m_param_2];
	mov.u32 	%r1, %ctaid.x;
	mov.u32 	%r2, %ntid.x;
	mov.u32 	%r3, %tid.x;
	mad.lo.s32 	%r4, %r1, %r2, %r3;
	cvt.s64.s32 	%rd1, %r4;
	setp.le.u64 	%p1, %rd4, %rd1;
	@%p1 bra 	$L__BB6_2;
	cvta.to.global.u64 	%rd5, %rd2;
	cvta.to.global.u64 	%rd6, %rd3;
	shl.b64 	%rd7, %rd1, 2;
	add.s64 	%rd8, %rd5, %rd7;
	ld.global.f32 	%f1, [%rd8];
	fma.rn.f32 	%f2, %f1, 0fBBBB989D, 0f3F000000;
	cvt.sat.f32.f32 	%f3, %f2;
	mov.f32 	%f4, 0f4B400001;
	mov.f32 	%f5, 0f437C0000;
	fma.rm.f32 	%f6, %f3, %f5, %f4;
	add.f32 	%f7, %f6, 0fCB40007F;
	neg.f32 	%f8, %f7;
	fma.rn.f32 	%f9, %f1, 0fBFB8AA3B, %f8;
	fma.rn.f32 	%f10, %f1, 0fB2A57060, %f9;
	mov.b32 	%r5, %f6;
	shl.b32 	%r6, %r5, 23;
	mov.b32 	%f11, %r6;
	ex2.approx.ftz.f32 	%f12, %f10;
	fma.rn.f32 	%f13, %f12, %f11, 0f3F800000;
	rcp.rn.f32 	%f14, %f13;
	mov.f32 	%f15, 0f3F800000;
	sub.f32 	%f16, %f15, %f14;
	mul.f32 	%f17, %f14, %f16;
	add.s64 	%rd9, %rd6, %rd7;
	st.global.f32 	[%rd9], %f17;
$L__BB6_2:
	ret;

}
	// .globl	_Z14elementwisemul6TensorS_S_
.visible .entry _Z14elementwisemul6TensorS_S_(
	.param .align 8 .b8 _Z14elementwisemul6TensorS_S__param_0[72],
	.param .align 8 .b8 _Z14elementwisemul6TensorS_S__param_1[72],
	.param .align 8 .b8 _Z14elementwisemul6TensorS_S__param_2[72]
)
{
	.reg .pred 	%p<4>;
	.reg .b32 	%r<10>;
	.reg .b32 	%f<4>;
	.reg .b64 	%rd<41>;

	ld.param.u64 	%rd30, [_Z14elementwisemul6TensorS_S__param_0+48];
	ld.param.u64 	%rd25, [_Z14elementwisemul6TensorS_S__param_2+32];
	ld.param.u64 	%rd21, [_Z14elementwisemul6TensorS_S__param_2];
	ld.param.u64 	%rd16, [_Z14elementwisemul6TensorS_S__param_1+32];
	ld.param.u64 	%rd12, [_Z14elementwisemul6TensorS_S__param_1];
	ld.param.u64 	%rd7, [_Z14elementwisemul6TensorS_S__param_0+32];
	ld.param.u64 	%rd3, [_Z14elementwisemul6TensorS_S__param_0];
	ld.param.u64 	%rd8, [_Z14elementwisemul6TensorS_S__param_0+40];
	mov.u32 	%r1, %ctaid.x;
	mov.u32 	%r2, %ntid.x;
	mov.u32 	%r3, %tid.x;
	mad.lo.s32 	%r4, %r1, %r2, %r3;
	mov.u32 	%r5, %ctaid.y;
	mov.u32 	%r6, %ntid.y;
	mov.u32 	%r7, %tid.y;
	mad.lo.s32 	%r8, %r5, %r6, %r7;
	cvt.s64.s32 	%rd1, %r4;
	setp.le.u64 	%p1, %rd8, %rd1;
	cvt.u64.u32 	%rd2, %r8;
	setp.le.u64 	%p2, %rd30, %rd2;
	or.pred  	%p3, %p1, %p2;
	@%p3 bra 	$L__BB7_2;
	cvta.to.global.u64 	%rd31, %rd25;
	cvta.to.global.u64 	%rd32, %rd16;
	cvta.to.global.u64 	%rd33, %rd7;
	mad.lo.s64 	%rd34, %rd3, %rd1, %rd33;
	shl.b64 	%rd35, %rd2, 2;
	add.s64 	%rd36, %rd34, %rd35;
	ld.global.f32 	%f1, [%rd36];
	mad.lo.s64 	%rd37, %rd12, %rd1, %rd32;
	add.s64 	%rd38, %rd37, %rd35;
	ld.global.f32 	%f2, [%rd38];
	mul.f32 	%f3, %f1, %f2;
	mad.lo.s64 	%rd39, %rd21, %rd1, %rd31;
	add.s64 	%rd40, %rd39, %rd35;
	st.global.f32 	[%rd40], %f3;
$L__BB7_2:
	ret;

}
	// .globl	_Z15relu_derivative6TensorS_
.visible .entry _Z15relu_derivative6TensorS_(
	.param .align 8 .b8 _Z15relu_derivative6TensorS__param_0[72],
	.param .align 8 .b8 _Z15relu_derivative6TensorS__param_1[72]
)
{
	.reg .pred 	%p<5>;
	.reg .b32 	%r<10>;
	.reg .b32 	%f<3>;
	.reg .b64 	%rd<29>;

	ld.param.u64 	%rd21, [_Z15relu_derivative6TensorS__param_0+48];
	ld.param.u64 	%rd16, [_Z15relu_derivative6TensorS__param_1+32];
	ld.param.u64 	%rd12, [_Z15relu_derivative6TensorS__param_1];
	ld.param.u64 	%rd7, [_Z15relu_derivative6TensorS__param_0+32];
	ld.param.u64 	%rd3, [_Z15relu_derivative6TensorS__param_0];
	ld.param.u64 	%rd8, [_Z15relu_derivative6TensorS__param_0+40];
	mov.u32 	%r1, %ctaid.x;
	mov.u32 	%r2, %ntid.x;
	mov.u32 	%r3, %tid.x;
	mad.lo.s32 	%r4, %r1, %r2, %r3;
	mov.u32 	%r5, %ctaid.y;
	mov.u32 	%r6, %ntid.y;
	mov.u32 	%r7, %tid.y;
	mad.lo.s32 	%r8, %r5, %r6, %r7;
	cvt.s64.s32 	%rd1, %r4;
	setp.le.u64 	%p1, %rd8, %rd1;
	cvt.u64.u32 	%rd2, %r8;
	setp.le.u64 	%p2, %rd21, %rd2;
	or.pred  	%p3, %p1, %p2;
	@%p3 bra 	$L__BB8_2;
	cvta.to.global.u64 	%rd22, %rd16;
	cvta.to.global.u64 	%rd23, %rd7;
	mad.lo.s64 	%rd24, %rd3, %rd1, %rd23;
	shl.b64 	%rd25, %rd2, 2;
	add.s64 	%rd26, %rd24, %rd25;
	ld.global.f32 	%f1, [%rd26];
	setp.lt.f32 	%p4, %f1, 0f00000000;
	selp.f32 	%f2, 0f00000000, 0f3F800000, %p4;
	mad.lo.s64 	%rd27, %rd12, %rd1, %rd22;
	add.s64 	%rd28, %rd27, %rd25;
	st.global.f32 	[%rd28], %f2;
$L__BB8_2:
	ret;

}
	// .globl	_Z14softmax_kernel6TensorS_
.visible .entry _Z14softmax_kernel6TensorS_(
	.param .align 8 .b8 _Z14softmax_kernel6TensorS__param_0[72],
	.param .align 8 .b8 _Z14softmax_kernel6TensorS__param_1[72]
)
{
	.reg .pred 	%p<12>;
	.reg .b32 	%r<42>;
	.reg .b32 	%f<209>;
	.reg .b64 	%rd<65>;

	ld.param.u64 	%rd31, [_Z14softmax_kernel6TensorS__param_0+48];
	ld.param.u64 	%rd26, [_Z14softmax_kernel6TensorS__param_0+32];
	ld.param.u64 	%rd22, [_Z14softmax_kernel6TensorS__param_0];
	ld.param.u64 	%rd2, [_Z14softmax_kernel6TensorS__param_1];
	ld.param.u64 	%rd3, [_Z14softmax_kernel6TensorS__param_1+32];
	ld.param.u64 	%rd27, [_Z14softmax_kernel6TensorS__param_0+40];
	mov.u32 	%r1, %ctaid.x;
	mov.u32 	%r2, %ntid.x;
	mov.u32 	%r3, %tid.x;
	mad.lo.s32 	%r4, %r1, %r2, %r3;
	mov.u32 	%r5, %ctaid.y;
	mov.u32 	%r6, %ntid.y;
	mov.u32 	%r7, %tid.y;
	mad.lo.s32 	%r8, %r5, %r6, %r7;
	cvt.s64.s32 	%rd4, %r4;
	setp.le.u64 	%p1, %rd27, %rd4;
	cvt.u64.u32 	%rd5, %r8;
	setp.le.u64 	%p2, %rd31, %rd5;
	or.pred  	%p3, %p1, %p2;
	@%p3 bra 	$L__BB9_13;
	cvta.to.global.u64 	%rd6, %rd26;
	mul.lo.s64 	%rd7, %rd22, %rd4;
	and.b64  	%rd8, %rd31, 7;
	setp.lt.u64 	%p4, %rd31, 8;
	mov.f32 	%f208, 0f00000000;
	mov.b64 	%rd63, 0;
	@%p4 bra 	$L__BB9_4;
	and.b64  	%rd63, %rd31, -8;
	add.s64 	%rd33, %rd7, %rd6;
	add.s64 	%rd60, %rd33, 16;
	mov.f32 	%f208, 0f00000000;
	mov.u64 	%rd61, %rd63;
$L__BB9_3:
	.pragma "nounroll";
	ld.global.f32 	%f16, [%rd60+-16];
	fma.rn.f32 	%f17, %f16, 0f3BBB989D, 0f3F000000;
	cvt.sat.f32.f32 	%f18, %f17;
	mov.f32 	%f19, 0f4B400001;
	mov.f32 	%f20, 0f437C0000;
	fma.rm.f32 	%f21, %f18, %f20, %f19;
	add.f32 	%f22, %f21, 0fCB40007F;
	neg.f32 	%f23, %f22;
	fma.rn.f32 	%f24, %f16, 0f3FB8AA3B, %f23;
	fma.rn.f32 	%f25, %f16, 0f32A57060, %f24;
	mov.b32 	%r10, %f21;
	shl.b32 	%r11, %r10, 23;
	mov.b32 	%f26, %r11;
	ex2.approx.ftz.f32 	%f27, %f25;
	fma.rn.f32 	%f28, %f27, %f26, %f208;
	ld.global.f32 	%f29, [%rd60+-12];
	fma.rn.f32 	%f30, %f29, 0f3BBB989D, 0f3F000000;
	cvt.sat.f32.f32 	%f31, %f30;
	fma.rm.f32 	%f32, %f31, %f20, %f19;
	add.f32 	%f33, %f32, 0fCB40007F;
	neg.f32 	%f34, %f33;
	fma.rn.f32 	%f35, %f29, 0f3FB8AA3B, %f34;
	fma.rn.f32 	%f36, %f29, 0f32A57060, %f35;
	mov.b32 	%r12, %f32;
	shl.b32 	%r13, %r12, 23;
	mov.b32 	%f37, %r13;
	ex2.approx.ftz.f32 	%f38, %f36;
	fma.rn.f32 	%f39, %f38, %f37, %f28;
	ld.global.f32 	%f40, [%rd60+-8];
	fma.rn.f32 	%f41, %f40, 0f3BBB989D, 0f3F000000;
	cvt.sat.f32.f32 	%f42, %f41;
	fma.rm.f32 	%f43, %f42, %f20, %f19;
	add.f32 	%f44, %f43, 0fCB40007F;
	neg.f32 	%f45, %f44;
	fma.rn.f32 	%f46, %f40, 0f3FB8AA3B, %f45;
	fma.rn.f32 	%f47, %f40, 0f32A57060, %f46;
	mov.b32 	%r14, %f43;
	shl.b32 	%r15, %r14, 23;
	mov.b32 	%f48, %r15;
	ex2.approx.ftz.f32 	%f49, %f47;
	fma.rn.f32 	%f50, %f49, %f48, %f39;
	ld.global.f32 	%f51, [%rd60+-4];
	fma.rn.f32 	%f52, %f51, 0f3BBB989D, 0f3F000000;
	cvt.sat.f32.f32 	%f53, %f52;
	fma.rm.f32 	%f54, %f53, %f20, %f19;
	add.f32 	%f55, %f54, 0fCB40007F;
	neg.f32 	%f56, %f55;
	fma.rn.f32 	%f57, %f51, 0f3FB8AA3B, %f56;
	fma.rn.f32 	%f58, %f51, 0f32A57060, %f57;
	mov.b32 	%r16, %f54;
	shl.b32 	%r17, %r16, 23;
	mov.b32 	%f59, %r17;
	ex2.approx.ftz.f32 	%f60, %f58;
	fma.rn.f32 	%f61, %f60, %f59, %f50;
	ld.global.f32 	%f62, [%rd60];
	fma.rn.f32 	%f63, %f62, 0f3BBB989D, 0f3F000000;
	cvt.sat.f32.f32 	%f64, %f63;
	fma.rm.f32 	%f65, %f64, %f20, %f19;
	add.f32 	%f66, %f65, 0fCB40007F;
	neg.f32 	%f67, %f66;
	fma.rn.f32 	%f68, %f62, 0f3FB8AA3B, %f67;
	fma.rn.f32 	%f69, %f62, 0f32A57060, %f68;
	mov.b32 	%r18, %f65;
	shl.b32 	%r19, %r18, 23;
	mov.b32 	%f70, %r19;
	ex2.approx.ftz.f32 	%f71, %f69;
	fma.rn.f32 	%f72, %f71, %f70, %f61;
	ld.global.f32 	%f73, [%rd60+4];
	fma.rn.f32 	%f74, %f73, 0f3BBB989D, 0f3F000000;
	cvt.sat.f32.f32 	%f75, %f74;
	fma.rm.f32 	%f76, %f75, %f20, %f19;
	add.f32 	%f77, %f76, 0fCB40007F;
	neg.f32 	%f78, %f77;
	fma.rn.f32 	%f79, %f73, 0f3FB8AA3B, %f78;
	fma.rn.f32 	%f80, %f73, 0f32A57060, %f79;
	mov.b32 	%r20, %f76;
	shl.b32 	%r21, %r20, 23;
	mov.b32 	%f81, %r21;
	ex2.approx.ftz.f32 	%f82, %f80;
	fma.rn.f32 	%f83, %f82, %f81, %f72;
	ld.global.f32 	%f84, [%rd60+8];
	fma.rn.f32 	%f85, %f84, 0f3BBB989D, 0f3F000000;
	cvt.sat.f32.f32 	%f86, %f85;
	fma.rm.f32 	%f87, %f86, %f20, %f19;
	add.f32 	%f88, %f87, 0fCB40007F;
	neg.f32 	%f89, %f88;
	fma.rn.f32 	%f90, %f84, 0f3FB8AA3B, %f89;
	fma.rn.f32 	%f91, %f84, 0f32A57060, %f90;
	mov.b32 	%r22, %f87;
	shl.b32 	%r23, %r22, 23;
	mov.b32 	%f92, %r23;
	ex2.approx.ftz.f32 	%f93, %f91;
	fma.rn.f32 	%f94, %f93, %f92, %f83;
	ld.global.f32 	%f95, [%rd60+12];
	fma.rn.f32 	%f96, %f95, 0f3BBB989D, 0f3F000000;
	cvt.sat.f32.f32 	%f97, %f96;
	fma.rm.f32 	%f98, %f97, %f20, %f19;
	add.f32 	%f99, %f98, 0fCB40007F;
	neg.f32 	%f100, %f99;
	fma.rn.f32 	%f101, %f95, 0f3FB8AA3B, %f100;
	fma.rn.f32 	%f102, %f95, 0f32A57060, %f101;
	mov.b32 	%r24, %f98;
	shl.b32 	%r25, %r24, 23;
	mov.b32 	%f103, %r25;
	ex2.approx.ftz.f32 	%f104, %f102;
	fma.rn.f32 	%f208, %f104, %f103, %f94;
	add.s64 	%rd61, %rd61, -8;
	add.s64 	%rd60, %rd60, 32;
	setp.ne.s64 	%p5, %rd61, 0;
	@%p5 bra 	$L__BB9_3;
$L__BB9_4:
	add.s64 	%rd16, %rd6, %rd7;
	setp.eq.s64 	%p6, %rd8, 0;
	@%p6 bra 	$L__BB9_12;
	and.b64  	%rd17, %rd31, 3;
	setp.lt.u64 	%p7, %rd8, 4;
	@%p7 bra 	$L__BB9_7;
	shl.b64 	%rd34, %rd63, 2;
	add.s64 	%rd35, %rd16, %rd34;
	ld.global.f32 	%f106, [%rd35];
	fma.rn.f32 	%f107, %f106, 0f3BBB989D, 0f3F000000;
	cvt.sat.f32.f32 	%f108, %f107;
	mov.f32 	%f109, 0f4B400001;
	mov.f32 	%f110, 0f437C0000;
	fma.rm.f32 	%f111, %f108, %f110, %f109;
	add.f32 	%f112, %f111, 0fCB40007F;
	neg.f32 	%f113, %f112;
	fma.rn.f32 	%f114, %f106, 0f3FB8AA3B, %f113;
	fma.rn.f32 	%f115, %f106, 0f32A57060, %f114;
	mov.b32 	%r26, %f111;
	shl.b32 	%r27, %r26, 23;
	mov.b32 	%f116, %r27;
	ex2.approx.ftz.f32 	%f117, %f115;
	fma.rn.f32 	%f118, %f117, %f116, %f208;
	add.s64 	%rd36, %rd34, 4;
	and.b64  	%rd37, %rd36, 17179869180;
	add.s64 	%rd38, %rd16, %rd37;
	ld.global.f32 	%f119, [%rd38];
	fma.rn.f32 	%f120, %f119, 0f3BBB989D, 0f3F000000;
	cvt.sat.f32.f32 	%f121, %f120;
	fma.rm.f32 	%f122, %f121, %f110, %f109;
	add.f32 	%f123, %f122, 0fCB40007F;
	neg.f32 	%f124, %f123;
	fma.rn.f32 	%f125, %f119, 0f3FB8AA3B, %f124;
	fma.rn.f32 	%f126, %f119, 0f32A57060, %f125;
	mov.b32 	%r28, %f122;
	shl.b32 	%r29, %r28, 23;
	mov.b32 	%f127, %r29;
	ex2.approx.ftz.f32 	%f128, %f126;
	fma.rn.f32 	%f129, %f128, %f127, %f118;
	add.s64 	%rd39, %rd34, 8;
	and.b64  	%rd40, %rd39, 17179869180;
	add.s64 	%rd41, %rd16, %rd40;
	ld.global.f32 	%f130, [%rd41];
	fma.rn.f32 	%f131, %f130, 0f3BBB989D, 0f3F000000;
	cvt.sat.f32.f32 	%f132, %f131;
	fma.rm.f32 	%f133, %f132, %f110, %f109;
	add.f32 	%f134, %f133, 0fCB40007F;
	neg.f32 	%f135, %f134;
	fma.rn.f32 	%f136, %f130, 0f3FB8AA3B, %f135;
	fma.rn.f32 	%f137, %f130, 0f32A57060, %f136;
	mov.b32 	%r30, %f133;
	shl.b32 	%r31, %r30, 23;
	mov.b32 	%f138, %r31;
	ex2.approx.ftz.f32 	%f139, %f137;
	fma.rn.f32 	%f140, %f139, %f138, %f129;
	add.s64 	%rd42, %rd34, 12;
	and.b64  	%rd43, %rd42, 17179869180;
	add.s64 	%rd44, %rd16, %rd43;
	ld.global.f32 	%f141, [%rd44];
	fma.rn.f32 	%f142, %f141, 0f3BBB989D, 0f3F000000;
	cvt.sat.f32.f32 	%f143, %f142;
	fma.rm.f32 	%f144, %f143, %f110, %f109;
	add.f32 	%f145, %f144, 0fCB40007F;
	neg.f32 	%f146, %f145;
	fma.rn.f32 	%f147, %f141, 0f3FB8AA3B, %f146;
	fma.rn.f32 	%f148, %f141, 0f32A57060, %f147;
	mov.b32 	%r32, %f144;
	shl.b32 	%r33, %r32, 23;
	mov.b32 	%f149, %r33;
	ex2.approx.ftz.f32 	%f150, %f148;
	fma.rn.f32 	%f208, %f150, %f149, %f140;
	add.s64 	%rd45, %rd63, 4;
	and.b64  	%rd63, %rd45, 4294967295;
$L__BB9_7:
	setp.eq.s64 	%p8, %rd17, 0;
	@%p8 bra 	$L__BB9_12;
	setp.eq.s64 	%p9, %rd17, 1;
	@%p9 bra 	$L__BB9_10;
	shl.b64 	%rd46, %rd63, 2;
	add.s64 	%rd47, %rd16, %rd46;
	ld.global.f32 	%f152, [%rd47];
	fma.rn.f32 	%f153, %f152, 0f3BBB989D, 0f3F000000;
	cvt.sat.f32.f32 	%f154, %f153;
	mov.f32 	%f155, 0f4B400001;
	mov.f32 	%f156, 0f437C0000;
	fma.rm.f32 	%f157, %f154, %f156, %f155;
	add.f32 	%f158, %f157, 0fCB40007F;
	neg.f32 	%f159, %f158;
	fma.rn.f32 	%f160, %f152, 0f3FB8AA3B, %f159;
	fma.rn.f32 	%f161, %f152, 0f32A57060, %f160;
	mov.b32 	%r34, %f157;
	shl.b32 	%r35, %r34, 23;
	mov.b32 	%f162, %r35;
	ex2.approx.ftz.f32 	%f163, %f161;
	fma.rn.f32 	%f164, %f163, %f162, %f208;
	add.s64 	%rd48, %rd46, 4;
	and.b64  	%rd49, %rd48, 17179869180;
	add.s64 	%rd50, %rd16, %rd49;
	ld.global.f32 	%f165, [%rd50];
	fma.rn.f32 	%f166, %f165, 0f3BBB989D, 0f3F000000;
	cvt.sat.f32.f32 	%f167, %f166;
	fma.rm.f32 	%f168, %f167, %f156, %f155;
	add.f32 	%f169, %f168, 0fCB40007F;
	neg.f32 	%f170, %f169;
	fma.rn.f32 	%f171, %f165, 0f3FB8AA3B, %f170;
	fma.rn.f32 	%f172, %f165, 0f32A57060, %f171;
	mov.b32 	%r36, %f168;
	shl.b32 	%r37, %r36, 23;
	mov.b32 	%f173, %r37;
	ex2.approx.ftz.f32 	%f174, %f172;
	fma.rn.f32 	%f208, %f174, %f173, %f164;
	add.s64 	%rd51, %rd63, 2;
	and.b64  	%rd63, %rd51, 4294967295;
$L__BB9_10:
	and.b64  	%rd52, %rd31, 1;
	setp.eq.b64 	%p10, %rd52, 1;
	not.pred 	%p11, %p10;
	@%p11 bra 	$L__BB9_12;
	shl.b64 	%rd53, %rd63, 2;
	add.s64 	%rd54, %rd16, %rd53;
	ld.global.f32 	%f175, [%rd54];
	fma.rn.f32 	%f176, %f175, 0f3BBB989D, 0f3F000000;
	cvt.sat.f32.f32 	%f177, %f176;
	mov.f32 	%f178, 0f4B400001;
	mov.f32 	%f179, 0f437C0000;
	fma.rm.f32 	%f180, %f177, %f179, %f178;
	add.f32 	%f181, %f180, 0fCB40007F;
	neg.f32 	%f182, %f181;
	fma.rn.f32 	%f183, %f175, 0f3FB8AA3B, %f182;
	fma.rn.f32 	%f184, %f175, 0f32A57060, %f183;
	mov.b32 	%r38, %f180;
	shl.b32 	%r39, %r38, 23;
	mov.b32 	%f185, %r39;
	ex2.approx.ftz.f32 	%f186, %f184;
	fma.rn.f32 	%f208, %f186, %f185, %f208;
$L__BB9_12:
	shl.b64 	%rd55, %rd5, 2;
	add.s64 	%rd56, %rd16, %rd55;
	ld.global.f32 	%f187, [%rd56];
	fma.rn.f32 	%f188, %f187, 0f3BBB989D, 0f3F000000;
	cvt.sat.f32.f32 	%f189, %f188;
	mov.f32 	%f190, 0f4B400001;
	mov.f32 	%f191, 0f437C0000;
	fma.rm.f32 	%f192, %f189, %f191, %f190;
	add.f32 	%f193, %f192, 0fCB40007F;
	neg.f32 	%f194, %f193;
	fma.rn.f32 	%f195, %f187, 0f3FB8AA3B, %f194;
	fma.rn.f32 	%f196, %f187, 0f32A57060, %f195;
	mov.b32 	%r40, %f192;
	shl.b32 	%r41, %r40, 23;
	mov.b32 	%f197, %r41;
	ex2.approx.ftz.f32 	%f198, %f196;
	mul.f32 	%f199, %f198, %f197;
	div.rn.f32 	%f200, %f199, %f208;
	cvta.to.global.u64 	%rd57, %rd3;
	mad.lo.s64 	%rd58, %rd2, %rd4, %rd57;
	add.s64 	%rd59, %rd58, %rd55;
	st.global.f32 	[%rd59], %f200;
$L__BB9_13:
	ret;

}
	// .globl	_Z21softmax_crossen_error6TensorS_Pi
.visible .entry _Z21softmax_crossen_error6TensorS_Pi(
	.param .align 8 .b8 _Z21softmax_crossen_error6TensorS_Pi_param_0[72],
	.param .align 8 .b8 _Z21softmax_crossen_error6TensorS_Pi_param_1[72],
	.param .u64 .ptr .align 1 _Z21softmax_crossen_error6TensorS_Pi_param_2
)
{
	.reg .pred 	%p<5>;
	.reg .b32 	%r<12>;
	.reg .b32 	%f<4>;
	.reg .b64 	%rd<26>;

	ld.param.u64 	%rd8, [_Z21softmax_crossen_error6TensorS_Pi_param_0+48];
	ld.param.u64 	%rd1, [_Z21softmax_crossen_error6TensorS_Pi_param_0];
	ld.param.u64 	%rd3, [_Z21softmax_crossen_error6TensorS_Pi_param_1];
	ld.param.u64 	%rd10, [_Z21softmax_crossen_error6TensorS_Pi_param_0+40];
	ld.param.u64 	%rd11, [_Z21softmax_crossen_error6TensorS_Pi_param_1+32];
	ld.param.u64 	%rd12, [_Z21softmax_crossen_error6TensorS_Pi_param_0+32];
	ld.param.u64 	%rd7, [_Z21softmax_crossen_error6TensorS_Pi_param_2];
	cvta.to.global.u64 	%rd2, %rd12;
	cvta.to.global.u64 	%rd4, %rd11;
	mov.u32 	%r1, %ctaid.x;
	mov.u32 	%r2, %ntid.x;
	mov.u32 	%r3, %tid.x;
	mad.lo.s32 	%r4, %r1, %r2, %r3;
	mov.u32 	%r5, %ctaid.y;
	mov.u32 	%r6, %ntid.y;
	mov.u32 	%r7, %tid.y;
	mad.lo.s32 	%r8, %r5, %r6, %r7;
	cvt.s64.s32 	%rd5, %r4;
	setp.le.u64 	%p1, %rd10, %rd5;
	cvt.u64.u32 	%rd6, %r8;
	setp.le.u64 	%p2, %rd8, %rd6;
	or.pred  	%p3, %p1, %p2;
	@%p3 bra 	$L__BB10_4;
	cvt.u32.u64 	%r10, %rd6;
	cvta.to.global.u64 	%rd13, %rd7;
	shl.b64 	%rd14, %rd5, 2;
	add.s64 	%rd15, %rd13, %rd14;
	ld.global.u32 	%r11, [%rd15];
	setp.ne.s32 	%p4, %r10, %r11;
	@%p4 bra 	$L__BB10_3;
	mad.lo.s64 	%rd21, %rd1, %rd5, %rd2;
	shl.b64 	%rd22, %rd6, 2;
	add.s64 	%rd23, %rd21, %rd22;
	ld.global.f32 	%f2, [%rd23];
	add.f32 	%f3, %f2, 0fBF800000;
	mad.lo.s64 	%rd24, %rd3, %rd5, %rd4;
	add.s64 	%rd25, %rd24, %rd22;
	st.global.f32 	[%rd25], %f3;
	bra.uni 	$L__BB10_4;
$L__BB10_3:
	mad.lo.s64 	%rd16, %rd1, %rd5, %rd2;
	shl.b64 	%rd17, %rd6, 2;
	add.s64 	%rd18, %rd16, %rd17;
	ld.global.f32 	%f1, [%rd18];
	mad.lo.s64 	%rd19, %rd3, %rd5, %rd4;
	add.s64 	%rd20, %rd19, %rd17;
	st.global.f32 	[%rd20], %f1;
$L__BB10_4:
	ret;

}
	// .globl	_Z20sigmoid_square_error6TensorS_Pi
.visible .entry _Z20sigmoid_square_error6TensorS_Pi(
	.param .align 8 .b8 _Z20sigmoid_square_error6TensorS_Pi_param_0[72],
	.param .align 8 .b8 _Z20sigmoid_square_error6TensorS_Pi_param_1[72],
	.param .u64 .ptr .align 1 _Z20sigmoid_square_error6TensorS_Pi_param_2
)
{
	.reg .pred 	%p<5>;
	.reg .b32 	%r<12>;
	.reg .b32 	%f<12>;
	.reg .b64 	%rd<26>;

	ld.param.u64 	%rd8, [_Z20sigmoid_square_error6TensorS_Pi_param_0+48];
	ld.param.u64 	%rd1, [_Z20sigmoid_square_error6TensorS_Pi_param_0];
	ld.param.u64 	%rd3, [_Z20sigmoid_square_error6TensorS_Pi_param_1];
	ld.param.u64 	%rd10, [_Z20sigmoid_square_error6TensorS_Pi_param_0+40];
	ld.param.u64 	%rd11, [_Z20sigmoid_square_error6TensorS_Pi_param_1+32];
	ld.param.u64 	%rd12, [_Z20sigmoid_square_error6TensorS_Pi_param_0+32];
	ld.param.u64 	%rd7, [_Z20sigmoid_square_error6TensorS_Pi_param_2];
	cvta.to.global.u64 	%rd2, %rd12;
	cvta.to.global.u64 	%rd4, %rd11;
	mov.u32 	%r1, %ctaid.x;
	mov.u32 	%r2, %ntid.x;
	mov.u32 	%r3, %tid.x;
	mad.lo.s32 	%r4, %r1, %r2, %r3;
	mov.u32 	%r5, %ctaid.y;
	mov.u32 	%r6, %ntid.y;
	mov.u32 	%r7, %tid.y;
	mad.lo.s32 	%r8, %r5, %r6, %r7;
	cvt.s64.s32 	%rd5, %r4;
	setp.le.u64 	%p1, %rd10, %rd5;
	cvt.u64.u32 	%rd6, %r8;
	setp.le.u64 	%p2, %rd8, %rd6;
	or.pred  	%p3, %p1, %p2;
	@%p3 bra 	$L__BB11_4;
	cvt.u32.u64 	%r10, %rd5;
	cvta.to.global.u64 	%rd13, %rd7;
	shl.b64 	%rd14, %rd6, 2;
	add.s64 	%rd15, %rd13, %rd14;
	ld.global.u32 	%r11, [%rd15];
	setp.ne.s32 	%p4, %r10, %r11;
	@%p4 bra 	$L__BB11_3;
	mad.lo.s64 	%rd21, %rd1, %rd5, %rd2;
	add.s64 	%rd23, %rd21, %rd14;
	ld.global.f32 	%f6, [%rd23];
	add.f32 	%f7, %f6, 0fBF800000;
	mul.f32 	%f8, %f6, %f7;
	mov.f32 	%f9, 0f3F800000;
	sub.f32 	%f10, %f9, %f6;
	mul.f32 	%f11, %f10, %f8;
	mad.lo.s64 	%rd24, %rd3, %rd5, %rd4;
	add.s64 	%rd25, %rd24, %rd14;
	st.global.f32 	[%rd25], %f11;
	bra.uni 	$L__BB11_4;
$L__BB11_3:
	mad.lo.s64 	%rd16, %rd1, %rd5, %rd2;
	add.s64 	%rd18, %rd16, %rd14;
	ld.global.f32 	%f1, [%rd18];
	mul.f32 	%f2, %f1, %f1;
	mov.f32 	%f3, 0f3F800000;
	sub.f32 	%f4, %f3, %f1;
	mul.f32 	%f5, %f2, %f4;
	mad.lo.s64 	%rd19, %rd3, %rd5, %rd4;
	add.s64 	%rd20, %rd19, %rd14;
	st.global.f32 	[%rd20], %f5;
$L__BB11_4:
	ret;

}
	// .globl	_Z13cross_entropyPfS_m
.visible .entry _Z13cross_entropyPfS_m(
	.param .u64 .ptr .align 1 _Z13cross_entropyPfS_m_param_0,
	.param .u64 .ptr .align 1 _Z13cross_entropyPfS_m_param_1,
	.param .u64 _Z13cross_entropyPfS_m_param_2
)
{


	ret;

}
	// .globl	_Z17mean_square_errorPfS_m
.visible .entry _Z17mean_square_errorPfS_m(
	.param .u64 .ptr .align 1 _Z17mean_square_errorPfS_m_param_0,
	.param .u64 .ptr .align 1 _Z17mean_square_errorPfS_m_param_1,
	.param .u64 _Z17mean_square_errorPfS_m_param_2
)
{


	ret;

}
	// .globl	_Z20weight_update_kernel6TensorS_S_f
.visible .entry _Z20weight_update_kernel6TensorS_S_f(
	.param .align 8 .b8 _Z20weight_update_kernel6TensorS_S_f_param_0[72],
	.param .align 8 .b8 _Z20weight_update_kernel6TensorS_S_f_param_1[72],
	.param .align 8 .b8 _Z20weight_update_kernel6TensorS_S_f_param_2[72],
	.param .f32 _Z20weight_update_kernel6TensorS_S_f_param_3
)
{
	.reg .pred 	%p<13>;
	.reg .b32 	%r<10>;
	.reg .b32 	%f<75>;
	.reg .b64 	%rd<90>;

	ld.param.u64 	%rd28, [_Z20weight_update_kernel6TensorS_S_f_param_2+32];
	ld.param.u64 	%rd24, [_Z20weight_update_kernel6TensorS_S_f_param_2];
	ld.param.u64 	%rd1, [_Z20weight_update_kernel6TensorS_S_f_param_0];
	ld.param.u64 	%rd2, [_Z20weight_update_kernel6TensorS_S_f_param_0+32];
	ld.param.u64 	%rd3, [_Z20weight_update_kernel6TensorS_S_f_param_0+40];
	ld.param.u64 	%rd4, [_Z20weight_update_kernel6TensorS_S_f_param_1];
	ld.param.u64 	%rd5, [_Z20weight_update_kernel6TensorS_S_f_param_1+32];
	ld.param.u64 	%rd29, [_Z20weight_update_kernel6TensorS_S_f_param_2+40];
	ld.param.u64 	%rd33, [_Z20weight_update_kernel6TensorS_S_f_param_2+48];
	ld.param.f32 	%f13, [_Z20weight_update_kernel6TensorS_S_f_param_3];
	mov.u32 	%r1, %ctaid.x;
	mov.u32 	%r2, %ntid.x;
	mov.u32 	%r3, %tid.x;
	mad.lo.s32 	%r4, %r1, %r2, %r3;
	mov.u32 	%r5, %ctaid.y;
	mov.u32 	%r6, %ntid.y;
	mov.u32 	%r7, %tid.y;
	mad.lo.s32 	%r8, %r5, %r6, %r7;
	cvt.s64.s32 	%rd6, %r4;
	setp.le.u64 	%p1, %rd29, %rd6;
	cvt.u64.u32 	%rd7, %r8;
	setp.le.u64 	%p2, %rd33, %rd7;
	or.pred  	%p3, %p1, %p2;
	@%p3 bra 	$L__BB14_14;
	setp.eq.s64 	%p4, %rd3, 0;
	mov.f32 	%f74, 0f00000000;
	@%p4 bra 	$L__BB14_13;
	cvta.to.global.u64 	%rd35, %rd5;
	shl.b64 	%rd36, %rd6, 2;
	add.s64 	%rd8, %rd35, %rd36;
	cvta.to.global.u64 	%rd37, %rd2;
	shl.b64 	%rd38, %rd7, 2;
	add.s64 	%rd9, %rd37, %rd38;
	setp.lt.u64 	%p5, %rd3, 8;
	mov.f32 	%f74, 0f00000000;
	mov.b64 	%rd88, 0;
	@%p5 bra 	$L__BB14_5;
	and.b64  	%rd88, %rd3, -8;
	mov.f32 	%f74, 0f00000000;
	mov.u64 	%rd84, %rd9;
	mov.u64 	%rd85, %rd8;
	mov.u64 	%rd86, %rd88;
$L__BB14_4:
	.pragma "nounroll";
	ld.global.f32 	%f18, [%rd85];
	ld.global.f32 	%f19, [%rd84];
	fma.rn.f32 	%f20, %f18, %f19, %f74;
	add.s64 	%rd39, %rd85, %rd4;
	ld.global.f32 	%f21, [%rd39];
	add.s64 	%rd40, %rd84, %rd1;
	ld.global.f32 	%f22, [%rd40];
	fma.rn.f32 	%f23, %f21, %f22, %f20;
	add.s64 	%rd41, %rd39, %rd4;
	ld.global.f32 	%f24, [%rd41];
	add.s64 	%rd42, %rd40, %rd1;
	ld.global.f32 	%f25, [%rd42];
	fma.rn.f32 	%f26, %f24, %f25, %f23;
	add.s64 	%rd43, %rd41, %rd4;
	ld.global.f32 	%f27, [%rd43];
	add.s64 	%rd44, %rd42, %rd1;
	ld.global.f32 	%f28, [%rd44];
	fma.rn.f32 	%f29, %f27, %f28, %f26;
	add.s64 	%rd45, %rd43, %rd4;
	ld.global.f32 	%f30, [%rd45];
	add.s64 	%rd46, %rd44, %rd1;
	ld.global.f32 	%f31, [%rd46];
	fma.rn.f32 	%f32, %f30, %f31, %f29;
	add.s64 	%rd47, %rd45, %rd4;
	ld.global.f32 	%f33, [%rd47];
	add.s64 	%rd48, %rd46, %rd1;
	ld.global.f32 	%f34, [%rd48];
	fma.rn.f32 	%f35, %f33, %f34, %f32;
	add.s64 	%rd49, %rd47, %rd4;
	ld.global.f32 	%f36, [%rd49];
	add.s64 	%rd50, %rd48, %rd1;
	ld.global.f32 	%f37, [%rd50];
	fma.rn.f32 	%f38, %f36, %f37, %f35;
	add.s64 	%rd51, %rd49, %rd4;
	ld.global.f32 	%f39, [%rd51];
	add.s64 	%rd52, %rd50, %rd1;
	ld.global.f32 	%f40, [%rd52];
	fma.rn.f32 	%f74, %f39, %f40, %f38;
	add.s64 	%rd86, %rd86, -8;
	shl.b64 	%rd53, %rd4, 3;
	add.s64 	%rd85, %rd85, %rd53;
	shl.b64 	%rd54, %rd1, 3;
	add.s64 	%rd84, %rd84, %rd54;
	setp.ne.s64 	%p6, %rd86, 0;
	@%p6 bra 	$L__BB14_4;
$L__BB14_5:
	and.b64  	%rd18, %rd3, 7;
	setp.eq.s64 	%p7, %rd18, 0;
	@%p7 bra 	$L__BB14_13;
	and.b64  	%rd19, %rd3, 3;
	setp.lt.u64 	%p8, %rd18, 4;
	@%p8 bra 	$L__BB14_8;
	mad.lo.s64 	%rd55, %rd88, %rd4, %rd8;
	ld.global.f32 	%f42, [%rd55];
	mad.lo.s64 	%rd56, %rd88, %rd1, %rd9;
	ld.global.f32 	%f43, [%rd56];
	fma.rn.f32 	%f44, %f42, %f43, %f74;
	add.s64 	%rd57, %rd88, 1;
	and.b64  	%rd58, %rd57, 4294967295;
	mad.lo.s64 	%rd59, %rd58, %rd4, %rd8;
	ld.global.f32 	%f45, [%rd59];
	mad.lo.s64 	%rd60, %rd58, %rd1, %rd9;
	ld.global.f32 	%f46, [%rd60];
	fma.rn.f32 	%f47, %f45, %f46, %f44;
	add.s64 	%rd61, %rd88, 2;
	and.b64  	%rd62, %rd61, 4294967295;
	mad.lo.s64 	%rd63, %rd62, %rd4, %rd8;
	ld.global.f32 	%f48, [%rd63];
	mad.lo.s64 	%rd64, %rd62, %rd1, %rd9;
	ld.global.f32 	%f49, [%rd64];
	fma.rn.f32 	%f50, %f48, %f49, %f47;
	add.s64 	%rd65, %rd88, 3;
	and.b64  	%rd66, %rd65, 4294967295;
	mad.lo.s64 	%rd67, %rd66, %rd4, %rd8;
	ld.global.f32 	%f51, [%rd67];
	mad.lo.s64 	%rd68, %rd66, %rd1, %rd9;
	ld.global.f32 	%f52, [%rd68];
	fma.rn.f32 	%f74, %f51, %f52, %f50;
	add.s64 	%rd69, %rd88, 4;
	and.b64  	%rd88, %rd69, 4294967295;
$L__BB14_8:
	setp.eq.s64 	%p9, %rd19, 0;
	@%p9 bra 	$L__BB14_13;
	setp.eq.s64 	%p10, %rd19, 1;
	@%p10 bra 	$L__BB14_11;
	mad.lo.s64 	%rd70, %rd88, %rd4, %rd8;
	ld.global.f32 	%f54, [%rd70];
	mad.lo.s64 	%rd71, %rd88, %rd1, %rd9;
	ld.global.f32 	%f55, [%rd71];
	fma.rn.f32 	%f56, %f54, %f55, %f74;
	add.s64 	%rd72, %rd88, 1;
	and.b64  	%rd73, %rd72, 4294967295;
	mad.lo.s64 	%rd74, %rd73, %rd4, %rd8;
	ld.global.f32 	%f57, [%rd74];
	mad.lo.s64 	%rd75, %rd73, %rd1, %rd9;
	ld.global.f32 	%f58, [%rd75];
	fma.rn.f32 	%f74, %f57, %f58, %f56;
	add.s64 	%rd76, %rd88, 2;
	and.b64  	%rd88, %rd76, 4294967295;
$L__BB14_11:
	and.b64  	%rd77, %rd3, 1;
	setp.eq.b64 	%p11, %rd77, 1;
	not.pred 	%p12, %p11;
	@%p12 bra 	$L__BB14_13;
	mad.lo.s64 	%rd78, %rd88, %rd4, %rd8;
	ld.global.f32 	%f59, [%rd78];
	mad.lo.s64 	%rd79, %rd88, %rd1, %rd9;
	ld.global.f32 	%f60, [%rd79];
	fma.rn.f32 	%f74, %f59, %f60, %f74;
$L__BB14_13:
	mul.f32 	%f61, %f13, %f74;
	cvt.rn.f32.u64 	%f62, %rd3;
	mov.f32 	%f63, 0fBF800000;
	div.rn.f32 	%f64, %f63, %f62;
	cvta.to.global.u64 	%rd80, %rd28;
	mad.lo.s64 	%rd81, %rd24, %rd6, %rd80;
	shl.b64 	%rd82, %rd7, 2;
	add.s64 	%rd83, %rd81, %rd82;
	ld.global.f32 	%f65, [%rd83];
	fma.rn.f32 	%f66, %f64, %f61, %f65;
	st.global.f32 	[%rd83], %f66;
$L__BB14_14:
	ret;

}
	// .globl	_Z21update_correct_labels6TensorPiS0_
.visible .entry _Z21update_correct_labels6TensorPiS0_(
	.param .align 8 .b8 _Z21update_correct_labels6TensorPiS0__param_0[72],
	.param .u64 .ptr .align 1 _Z21update_correct_labels6TensorPiS0__param_1,
	.param .u64 .ptr .align 1 _Z21update_correct_labels6TensorPiS0__param_2
)
{
	.reg .pred 	%p<40>;
	.reg .b32 	%r<92>;
	.reg .b32 	%f<59>;
	.reg .b64 	%rd<126>;

	ld.param.u64 	%rd29, [_Z21update_correct_labels6TensorPiS0__param_0+32];
	ld.param.u64 	%rd25, [_Z21update_correct_labels6TensorPiS0__param_0];
	ld.param.u64 	%rd31, [_Z21update_correct_labels6TensorPiS0__param_0+48];
	ld.param.u64 	%rd34, [_Z21update_correct_labels6TensorPiS0__param_1];
	ld.param.u64 	%rd35, [_Z21update_correct_labels6TensorPiS0__param_2];
	mov.u32 	%r18, %ctaid.x;
	mov.u32 	%r19, %ntid.x;
	mov.u32 	%r20, %tid.x;
	mad.lo.s32 	%r1, %r18, %r19, %r20;
	add.s64 	%rd2, %rd31, -3;
	setp.gt.u64 	%p1, %rd2, -3;
	mov.b32 	%r91, 0;
	@%p1 bra 	$L__BB15_12;
	cvta.to.global.u64 	%rd3, %rd29;
	cvt.s64.s32 	%rd37, %r1;
	mul.lo.s64 	%rd4, %rd25, %rd37;
	add.s64 	%rd5, %rd3, %rd4;
	add.s64 	%rd6, %rd31, -2;
	and.b64  	%rd7, %rd6, 15;
	setp.lt.u64 	%p2, %rd2, 15;
	mov.b32 	%r91, 0;
	mov.b64 	%rd122, 1;
	@%p2 bra 	$L__BB15_4;
	and.b64  	%rd8, %rd6, -16;
	add.s64 	%rd39, %rd4, %rd3;
	add.s64 	%rd119, %rd39, 4;
	mov.b32 	%r91, 0;
	mov.b64 	%rd120, 1;
	mov.b32 	%r82, 8;
$L__BB15_3:
	.pragma "nounroll";
	add.s32 	%r25, %r82, -7;
	ld.global.f32 	%f1, [%rd119];
	mul.wide.u32 	%rd40, %r91, 4;
	add.s64 	%rd41, %rd5, %rd40;
	ld.global.f32 	%f2, [%rd41];
	setp.gt.f32 	%p3, %f1, %f2;
	selp.b32 	%r26, %r25, %r91, %p3;
	add.s32 	%r27, %r82, -6;
	shl.b64 	%rd42, %rd120, 2;
	and.b64  	%rd43, %rd42, 17179869180;
	add.s64 	%rd44, %rd5, %rd43;
	ld.global.f32 	%f3, [%rd44+4];
	mul.wide.u32 	%rd45, %r26, 4;
	add.s64 	%rd46, %rd5, %rd45;
	ld.global.f32 	%f4, [%rd46];
	setp.gt.f32 	%p4, %f3, %f4;
	selp.b32 	%r28, %r27, %r26, %p4;
	add.s32 	%r29, %r82, -5;
	ld.global.f32 	%f5, [%rd44+8];
	mul.wide.u32 	%rd47, %r28, 4;
	add.s64 	%rd48, %rd5, %rd47;
	ld.global.f32 	%f6, [%rd48];
	setp.gt.f32 	%p5, %f5, %f6;
	selp.b32 	%r30, %r29, %r28, %p5;
	add.s32 	%r31, %r82, -4;
	ld.global.f32 	%f7, [%rd44+12];
	mul.wide.u32 	%rd49, %r30, 4;
	add.s64 	%rd50, %rd5, %rd49;
	ld.global.f32 	%f8, [%rd50];
	setp.gt.f32 	%p6, %f7, %f8;
	selp.b32 	%r32, %r31, %r30, %p6;
	add.s32 	%r33, %r82, -3;
	ld.global.f32 	%f9, [%rd44+16];
	mul.wide.u32 	%rd51, %r32, 4;
	add.s64 	%rd52, %rd5, %rd51;
	ld.global.f32 	%f10, [%rd52];
	setp.gt.f32 	%p7, %f9, %f10;
	selp.b32 	%r34, %r33, %r32, %p7;
	add.s32 	%r35, %r82, -2;
	ld.global.f32 	%f11, [%rd44+20];
	mul.wide.u32 	%rd53, %r34, 4;
	add.s64 	%rd54, %rd5, %rd53;
	ld.global.f32 	%f12, [%rd54];
	setp.gt.f32 	%p8, %f11, %f12;
	selp.b32 	%r36, %r35, %r34, %p8;
	add.s32 	%r37, %r82, -1;
	ld.global.f32 	%f13, [%rd44+24];
	mul.wide.u32 	%rd55, %r36, 4;
	add.s64 	%rd56, %rd5, %rd55;
	ld.global.f32 	%f14, [%rd56];
	setp.gt.f32 	%p9, %f13, %f14;
	selp.b32 	%r38, %r37, %r36, %p9;
	add.s32 	%r39, %r82, 8;
	ld.global.f32 	%f15, [%rd44+28];
	mul.wide.u32 	%rd57, %r38, 4;
	add.s64 	%rd58, %rd5, %rd57;
	ld.global.f32 	%f16, [%rd58];
	setp.gt.f32 	%p10, %f15, %f16;
	selp.b32 	%r40, %r82, %r38, %p10;
	add.s32 	%r41, %r82, 1;
	ld.global.f32 	%f17, [%rd44+32];
	mul.wide.u32 	%rd59, %r40, 4;
	add.s64 	%rd60, %rd5, %rd59;
	ld.global.f32 	%f18, [%rd60];
	setp.gt.f32 	%p11, %f17, %f18;
	selp.b32 	%r42, %r41, %r40, %p11;
	add.s32 	%r43, %r82, 2;
	ld.global.f32 	%f19, [%rd44+36];
	mul.wide.u32 	%rd61, %r42, 4;
	add.s64 	%rd62, %rd5, %rd61;
	ld.global.f32 	%f20, [%rd62];
	setp.gt.f32 	%p12, %f19, %f20;
	selp.b32 	%r44, %r43, %r42, %p12;
	add.s32 	%r45, %r82, 3;
	ld.global.f32 	%f21, [%rd44+40];
	mul.wide.u32 	%rd63, %r44, 4;
	add.s64 	%rd64, %rd5, %rd63;
	ld.global.f32 	%f22, [%rd64];
	setp.gt.f32 	%p13, %f21, %f22;
	selp.b32 	%r46, %r45, %r44, %p13;
	add.s32 	%r47, %r82, 4;
	ld.global.f32 	%f23, [%rd44+44];
	mul.wide.u32 	%rd65, %r46, 4;
	add.s64 	%rd66, %rd5, %rd65;
	ld.global.f32 	%f24, [%rd66];
	setp.gt.f32 	%p14, %f23, %f24;
	selp.b32 	%r48, %r47, %r46, %p14;
	add.s32 	%r49, %r82, 5;
	ld.global.f32 	%f25, [%rd44+48];
	mul.wide.u32 	%rd67, %r48, 4;
	add.s64 	%rd68, %rd5, %rd67;
	ld.global.f32 	%f26, [%rd68];
	setp.gt.f32 	%p15, %f25, %f26;
	selp.b32 	%r50, %r49, %r48, %p15;
	add.s32 	%r51, %r82, 6;
	ld.global.f32 	%f27, [%rd44+52];
	mul.wide.u32 	%rd69, %r50, 4;
	add.s64 	%rd70, %rd5, %rd69;
	ld.global.f32 	%f28, [%rd70];
	setp.gt.f32 	%p16, %f27, %f28;
	selp.b32 	%r52, %r51, %r50, %p16;
	add.s32 	%r53, %r82, 7;
	ld.global.f32 	%f29, [%rd44+56];
	mul.wide.u32 	%rd71, %r52, 4;
	add.s64 	%rd72, %rd5, %rd71;
	ld.global.f32 	%f30, [%rd72];
	setp.gt.f32 	%p17, %f29, %f30;
	selp.b32 	%r54, %r53, %r52, %p17;
	ld.global.f32 	%f31, [%rd44+60];
	mul.wide.u32 	%rd73, %r54, 4;
	add.s64 	%rd74, %rd5, %rd73;
	ld.global.f32 	%f32, [%rd74];
	setp.gt.f32 	%p18, %f31, %f32;
	selp.b32 	%r91, %r39, %r54, %p18;
	add.s64 	%rd122, %rd120, 16;
	add.s64 	%rd75, %rd120, 15;
	add.s32 	%r82, %r82, 16;
	add.s64 	%rd119, %rd119, 64;
	setp.ne.s64 	%p19, %rd75, %rd8;
	mov.u64 	%rd120, %rd122;
	@%p19 bra 	$L__BB15_3;
$L__BB15_4:
	setp.eq.s64 	%p20, %rd7, 0;
	@%p20 bra 	$L__BB15_12;
	and.b64  	%rd15, %rd6, 7;
	setp.lt.u64 	%p21, %rd7, 8;
	@%p21 bra 	$L__BB15_7;
	cvt.u32.u64 	%r56, %rd122;
	shl.b64 	%rd76, %rd122, 2;
	add.s64 	%rd77, %rd5, %rd76;
	ld.global.f32 	%f33, [%rd77];
	mul.wide.u32 	%rd78, %r91, 4;
	add.s64 	%rd79, %rd5, %rd78;
	ld.global.f32 	%f34, [%rd79];
	setp.gt.f32 	%p22, %f33, %f34;
	selp.b32 	%r57, %r56, %r91, %p22;
	add.s32 	%r58, %r56, 1;
	and.b64  	%rd80, %rd76, 17179869180;
	add.s64 	%rd81, %rd5, %rd80;
	ld.global.f32 	%f35, [%rd81+4];
	mul.wide.u32 	%rd82, %r57, 4;
	add.s64 	%rd83, %rd5, %rd82;
	ld.global.f32 	%f36, [%rd83];
	setp.gt.f32 	%p23, %f35, %f36;
	selp.b32 	%r59, %r58, %r57, %p23;
	add.s32 	%r60, %r56, 2;
	ld.global.f32 	%f37, [%rd81+8];
	mul.wide.u32 	%rd84, %r59, 4;
	add.s64 	%rd85, %rd5, %rd84;
	ld.global.f32 	%f38, [%rd85];
	setp.gt.f32 	%p24, %f37, %f38;
	selp.b32 	%r61, %r60, %r59, %p24;
	add.s32 	%r62, %r56, 3;
	ld.global.f32 	%f39, [%rd81+12];
	mul.wide.u32 	%rd86, %r61, 4;
	add.s64 	%rd87, %rd5, %rd86;
	ld.global.f32 	%f40, [%rd87];
	setp.gt.f32 	%p25, %f39, %f40;
	selp.b32 	%r63, %r62, %r61, %p25;
	add.s32 	%r64, %r56, 4;
	ld.global.f32 	%f41, [%rd81+16];
	mul.wide.u32 	%rd88, %r63, 4;
	add.s64 	%rd89, %rd5, %rd88;
	ld.global.f32 	%f42, [%rd89];
	setp.gt.f32 	%p26, %f41, %f42;
	selp.b32 	%r65, %r64, %r63, %p26;
	add.s32 	%r66, %r56, 5;
	ld.global.f32 	%f43, [%rd81+20];
	mul.wide.u32 	%rd90, %r65, 4;
	add.s64 	%rd91, %rd5, %rd90;
	ld.global.f32 	%f44, [%rd91];
	setp.gt.f32 	%p27, %f43, %f44;
	selp.b32 	%r67, %r66, %r65, %p27;
	add.s32 	%r68, %r56, 6;
	ld.global.f32 	%f45, [%rd81+24];
	mul.wide.u32 	%rd92, %r67, 4;
	add.s64 	%rd93, %rd5, %rd92;
	ld.global.f32 	%f46, [%rd93];
	setp.gt.f32 	%p28, %f45, %f46;
	selp.b32 	%r69, %r68, %r67, %p28;
	add.s32 	%r70, %r56, 7;
	ld.global.f32 	%f47, [%rd81+28];
	mul.wide.u32 	%rd94, %r69, 4;
	add.s64 	%rd95, %rd5, %rd94;
	ld.global.f32 	%f48, [%rd95];
	setp.gt.f32 	%p29, %f47, %f48;
	selp.b32 	%r91, %r70, %r69, %p29;
	add.s64 	%rd96, %rd122, 8;
	and.b64  	%rd122, %rd96, 4294967295;
$L__BB15_7:
	setp.eq.s64 	%p30, %rd15, 0;
	@%p30 bra 	$L__BB15_12;
	and.b64  	%rd124, %rd6, 3;
	setp.lt.u64 	%p31, %rd15, 4;
	@%p31 bra 	$L__BB15_10;
	cvt.u32.u64 	%r72, %rd122;
	shl.b64 	%rd97, %rd122, 2;
	add.s64 	%rd98, %rd5, %rd97;
	ld.global.f32 	%f49, [%rd98];
	mul.wide.u32 	%rd99, %r91, 4;
	add.s64 	%rd100, %rd5, %rd99;
	ld.global.f32 	%f50, [%rd100];
	setp.gt.f32 	%p32, %f49, %f50;
	selp.b32 	%r73, %r72, %r91, %p32;
	add.s32 	%r74, %r72, 1;
	and.b64  	%rd101, %rd97, 17179869180;
	add.s64 	%rd102, %rd5, %rd101;
	ld.global.f32 	%f51, [%rd102+4];
	mul.wide.u32 	%rd103, %r73, 4;
	add.s64 	%rd104, %rd5, %rd103;
	ld.global.f32 	%f52, [%rd104];
	setp.gt.f32 	%p33, %f51, %f52;
	selp.b32 	%r75, %r74, %r73, %p33;
	add.s32 	%r76, %r72, 2;
	ld.global.f32 	%f53, [%rd102+8];
	mul.wide.u32 	%rd105, %r75, 4;
	add.s64 	%rd106, %rd5, %rd105;
	ld.global.f32 	%f54, [%rd106];
	setp.gt.f32 	%p34, %f53, %f54;
	selp.b32 	%r77, %r76, %r75, %p34;
	add.s32 	%r78, %r72, 3;
	ld.global.f32 	%f55, [%rd102+12];
	mul.wide.u32 	%rd107, %r77, 4;
	add.s64 	%rd108, %rd5, %rd107;
	ld.global.f32 	%f56, [%rd108];
	setp.gt.f32 	%p35, %f55, %f56;
	selp.b32 	%r91, %r78, %r77, %p35;
	add.s64 	%rd109, %rd122, 4;
	and.b64  	%rd122, %rd109, 4294967295;
$L__BB15_10:
	setp.eq.s64 	%p36, %rd124, 0;
	@%p36 bra 	$L__BB15_12;
$L__BB15_11:
	.pragma "nounroll";
	cvt.u32.u64 	%r79, %rd122;
	shl.b64 	%rd110, %rd122, 2;
	add.s64 	%rd111, %rd5, %rd110;
	ld.global.f32 	%f57, [%rd111];
	mul.wide.u32 	%rd112, %r91, 4;
	add.s64 	%rd113, %rd5, %rd112;
	ld.global.f32 	%f58, [%rd113];
	setp.gt.f32 	%p37, %f57, %f58;
	selp.b32 	%r91, %r79, %r91, %p37;
	add.s64 	%rd114, %rd122, 1;
	and.b64  	%rd122, %rd114, 4294967295;
	add.s64 	%rd124, %rd124, -1;
	setp.ne.s64 	%p38, %rd124, 0;
	@%p38 bra 	$L__BB15_11;
$L__BB15_12:
	cvta.to.global.u64 	%rd115, %rd34;
	mul.wide.s32 	%rd116, %r1, 4;
	add.s64 	%rd117, %rd115, %rd116;
	ld.global.u32 	%r80, [%rd117];
	setp.ne.s32 	%p39, %r91, %r80;
	@%p39 bra 	$L__BB15_14;
	cvta.to.global.u64 	%rd118, %rd35;
	atom.global.add.u32 	%r81, [%rd118], 1;
$L__BB15_14:
	ret;

}
	// .globl	_Z4testiPi
.visible .entry _Z4testiPi(
	.param .u32 _Z4testiPi_param_0,
	.param .u64 .ptr .align 1 _Z4testiPi_param_1
)
{
	.reg .b32 	%r<3>;
	.reg .b64 	%rd<3>;

	ld.param.u32 	%r1, [_Z4testiPi_param_0];
	ld.param.u64 	%rd1, [_Z4testiPi_param_1];
	cvta.to.global.u64 	%rd2, %rd1;
	add.s32 	%r2, %r1, 1;
	st.global.u32 	[%rd2], %r2;
	ret;

}


// ===== COMPILED SASS (sm_100) =====

	.target	sm_100

	.elftype	@"ET_EXEC"


//--------------------- .note.nv.tkinfo           --------------------------
	.section	.note.nv.tkinfo,"",@"SHT_NOTE"
	.sectionflags	@"SHF_NOTE_NV_TKINFO"
	.tkinfo
        /*0018*/ 	.word	0x00000002
        /*0030*/ 	.string	""
        /*0030*/ 	.string	"ptxas"
        /*0030*/ 	.string	"Cuda compilation tools, release 13.0, V13.0.88"
        /*0030*/ 	.string	"Build cuda_13.0.r13.0/compiler.36424714_0"
        /*0030*/ 	.string	"-arch sm_100 -m 64 "



//--------------------- .note.nv.cuinfo           --------------------------
	.section	.note.nv.cuinfo,"",@"SHT_NOTE"
	.sectionflags	@"SHF_NOTE_NV_CUINFO"
        /*0018*/ 	.short	0x0002
        /*001a*/ 	.short	0x0064
        /*001c*/ 	.short	0x0082
	.zero		2


//--------------------- .nv.info                  --------------------------
	.section	.nv.info,"",@"SHT_CUDA_INFO"
	.align	4


	//----- nvinfo : EIATTR_REGCOUNT
	.align		4
        /*0000*/ 	.byte	0x04, 0x2f
        /*0002*/ 	.short	(.L_1 - .L_0)
	.align		4
.L_0:
        /*0004*/ 	.word	index@(_Z9matmulvecPfS_iiS_)
        /*0008*/ 	.word	0x0000001e


	//----- nvinfo : EIATTR_FRAME_SIZE
	.align		4
.L_1:
        /*000c*/ 	.byte	0x04, 0x11
        /*000e*/ 	.short	(.L_3 - .L_2)
	.align		4
.L_2:
        /*0010*/ 	.word	index@(_Z9matmulvecPfS_iiS_)
        /*0014*/ 	.word	0x00000000


	//----- nvinfo : EIATTR_REGCOUNT
	.align		4
.L_3:
        /*0018*/ 	.byte	0x04, 0x2f
        /*001a*/ 	.short	(.L_5 - .L_4)
	.align		4
.L_4:
        /*001c*/ 	.word	index@(_Z9matmulmat6TensorS_S_)
        /*0020*/ 	.word	0x00000020


	//----- nvinfo : EIATTR_FRAME_SIZE
	.align		4
.L_5:
        /*0024*/ 	.byte	0x04, 0x11
        /*0026*/ 	.short	(.L_7 - .L_6)
	.align		4
.L_6:
        /*0028*/ 	.word	index@(_Z9matmulmat6TensorS_S_)
        /*002c*/ 	.word	0x00000000


	//----- nvinfo : EIATTR_REGCOUNT
	.align		4
.L_7:
        /*0030*/ 	.byte	0x04, 0x2f
        /*0032*/ 	.short	(.L_9 - .L_8)
	.align		4
.L_8:
        /*0034*/ 	.word	index@(_Z10matmulmatT6TensorS_S_)
        /*0038*/ 	.word	0x00000020


	//----- nvinfo : EIATTR_FRAME_SIZE
	.align		4
.L_9:
        /*003c*/ 	.byte	0x04, 0x11
        /*003e*/ 	.short	(.L_11 - .L_10)
	.align		4
.L_10:
        /*0040*/ 	.word	index@(_Z10matmulmatT6TensorS_S_)
        /*0044*/ 	.word	0x00000000


	//----- nvinfo : EIATTR_REGCOUNT
	.align		4
.L_11:
        /*0048*/ 	.byte	0x04, 0x2f
        /*004a*/ 	.short	(.L_13 - .L_12)
	.align		4
.L_12:
        /*004c*/ 	.word	index@(_Z9transform6TensorS_S_)
        /*0050*/ 	.word	0x00000020


	//----- nvinfo : EIATTR_FRAME_SIZE
	.align		4
.L_13:
        /*0054*/ 	.byte	0x04, 0x11
        /*0056*/ 	.short	(.L_15 - .L_14)
	.align		4
.L_14:
        /*0058*/ 	.word	index@($__internal_4_$__cuda_sm20_div_u64)
        /*005c*/ 	.word	0x00000000


	//----- nvinfo : EIATTR_FRAME_SIZE
	.align		4
.L_15:
        /*0060*/ 	.byte	0x04, 0x11
        /*0062*/ 	.short	(.L_17 - .L_16)
	.align		4
.L_16:
        /*0064*/ 	.word	index@(_Z9transform6TensorS_S_)
        /*0068*/ 	.word	0x00000000


	//----- nvinfo : EIATTR_REGCOUNT
	.align		4
.L_17:
        /*006c*/ 	.byte	0x04, 0x2f
        /*006e*/ 	.short	(.L_19 - .L_18)
	.align		4
.L_18:
        /*0070*/ 	.word	index@(_Z11relu_kernel6TensorS_)
        /*0074*/ 	.word	0x0000000e


	//----- nvinfo : EIATTR_FRAME_SIZE
	.align		4
.L_19:
        /*0078*/ 	.byte	0x04, 0x11
        /*007a*/ 	.short	(.L_21 - .L_20)
	.align		4
.L_20:
        /*007c*/ 	.word	index@(_Z11relu_kernel6TensorS_)
        /*0080*/ 	.word	0x00000000


	//----- nvinfo : EIATTR_REGCOUNT
	.align		4
.L_21:
        /*0084*/ 	.byte	0x04, 0x2f
        /*0086*/ 	.short	(.L_23 - .L_22)
	.align		4
.L_22:
        /*0088*/ 	.word	index@(_Z14sigmoid_kernelPfS_m)
        /*008c*/ 	.word	0x0000000f


	//----- nvinfo : EIATTR_FRAME_SIZE
	.align		4
.L_23:
        /*0090*/ 	.byte	0x04, 0x11
        /*0092*/ 	.short	(.L_25 - .L_24)
	.align		4
.L_24:
        /*0094*/ 	.word	index@($__internal_3_$__cuda_sm20_rcp_rn_f32_slowpath)
        /*0098*/ 	.word	0x00000000


	//----- nvinfo : EIATTR_FRAME_SIZE
	.align		4
.L_25:
        /*009c*/ 	.byte	0x04, 0x11
        /*009e*/ 	.short	(.L_27 - .L_26)
	.align		4
.L_26:
        /*00a0*/ 	.word	index@(_Z14sigmoid_kernelPfS_m)
        /*00a4*/ 	.word	0x00000000


	//----- nvinfo : EIATTR_REGCOUNT
	.align		4
.L_27:
        /*00a8*/ 	.byte	0x04, 0x2f
        /*00aa*/ 	.short	(.L_29 - .L_28)
	.align		4
.L_28:
        /*00ac*/ 	.word	index@(_Z18sigmoid_derivativePfS_m)
        /*00b0*/ 	.word	0x0000000f


	//----- nvinfo : EIATTR_FRAME_SIZE
	.align		4
.L_29:
        /*00b4*/ 	.byte	0x04, 0x11
        /*00b6*/ 	.short	(.L_31 - .L_30)
	.align		4
.L_30:
        /*00b8*/ 	.word	index@($__internal_2_$__cuda_sm20_rcp_rn_f32_slowpath)
        /*00bc*/ 	.word	0x00000000


	//----- nvinfo : EIATTR_FRAME_SIZE
	.align		4
.L_31:
        /*00c0*/ 	.byte	0x04, 0x11
        /*00c2*/ 	.short	(.L_33 - .L_32)
	.align		4
.L_32:
        /*00c4*/ 	.word	index@(_Z18sigmoid_derivativePfS_m)
        /*00c8*/ 	.word	0x00000000


	//----- nvinfo : EIATTR_REGCOUNT
	.align		4
.L_33:
        /*00cc*/ 	.byte	0x04, 0x2f
        /*00ce*/ 	.short	(.L_35 - .L_34)
	.align		4
.L_34:
        /*00d0*/ 	.word	index@(_Z14elementwisemul6TensorS_S_)
        /*00d4*/ 	.word	0x00000010


	//----- nvinfo : EIATTR_FRAME_SIZE
	.align		4
.L_35:
        /*00d8*/ 	.byte	0x04, 0x11
        /*00da*/ 	.short	(.L_37 - .L_36)
	.align		4
.L_36:
        /*00dc*/ 	.word	index@(_Z14elementwisemul6TensorS_S_)
        /*00e0*/ 	.word	0x00000000


	//----- nvinfo : EIATTR_REGCOUNT
	.align		4
.L_37:
        /*00e4*/ 	.byte	0x04, 0x2f
        /*00e6*/ 	.short	(.L_39 - .L_38)
	.align		4
.L_38:
        /*00e8*/ 	.word	index@(_Z15relu_derivative6TensorS_)
        /*00ec*/ 	.word	0x0000000e


	//----- nvinfo : EIATTR_FRAME_SIZE
	.align		4
.L_39:
        /*00f0*/ 	.byte	0x04, 0x11
        /*00f2*/ 	.short	(.L_41 - .L_40)
	.align		4
.L_40:
        /*00f4*/ 	.word	index@(_Z15relu_derivative6TensorS_)
        /*00f8*/ 	.word	0x00000000


	//----- nvinfo : EIATTR_REGCOUNT
	.align		4
.L_41:
        /*00fc*/ 	.byte	0x04, 0x2f
        /*00fe*/ 	.short	(.L_43 - .L_42)
	.align		4
.L_42:
        /*0100*/ 	.word	index@(_Z14softmax_kernel6TensorS_)
        /*0104*/ 	.word	0x00000020


	//----- nvinfo : EIATTR_FRAME_SIZE
	.align		4
.L_43:
        /*0108*/ 	.byte	0x04, 0x11
        /*010a*/ 	.short	(.L_45 - .L_44)
	.align		4
.L_44:
        /*010c*/ 	.word	index@($__internal_1_$__cuda_sm3x_div_rn_noftz_f32_slowpath)
        /*0110*/ 	.word	0x00000000


	//----- nvinfo : EIATTR_FRAME_SIZE
	.align		4
.L_45:
        /*0114*/ 	.byte	0x04, 0x11
        /*0116*/ 	.short	(.L_47 - .L_46)
	.align		4
.L_46:
        /*0118*/ 	.word	index@(_Z14softmax_kernel6TensorS_)
        /*011c*/ 	.word	0x00000000


	//----- nvinfo : EIATTR_REGCOUNT
	.align		4
.L_47:
        /*0120*/ 	.byte	0x04, 0x2f
        /*0122*/ 	.short	(.L_49 - .L_48)
	.align		4
.L_48:
        /*0124*/ 	.word	index@(_Z21softmax_crossen_error6TensorS_Pi)
        /*0128*/ 	.word	0x00000010


	//----- nvinfo : EIATTR_FRAME_SIZE
	.align		4
.L_49:
        /*012c*/ 	.byte	0x04, 0x11
        /*012e*/ 	.short	(.L_51 - .L_50)
	.align		4
.L_50:
        /*0130*/ 	.word	index@(_Z21softmax_crossen_error6TensorS_Pi)
        /*0134*/ 	.word	0x00000000


	//----- nvinfo : EIATTR_REGCOUNT
	.align		4
.L_51:
        /*0138*/ 	.byte	0x04, 0x2f
        /*013a*/ 	.short	(.L_53 - .L_52)
	.align		4
.L_52:
        /*013c*/ 	.word	index@(_Z20sigmoid_square_error6TensorS_Pi)
        /*0140*/ 	.word	0x0000000d


	//----- nvinfo : EIATTR_FRAME_SIZE
	.align		4
.L_53:
        /*0144*/ 	.byte	0x04, 0x11
        /*0146*/ 	.short	(.L_55 - .L_54)
	.align		4
.L_54:
        /*0148*/ 	.word	index@(_Z20sigmoid_square_error6TensorS_Pi)
        /*014c*/ 	.word	0x00000000


	//----- nvinfo : EIATTR_REGCOUNT
	.align		4
.L_55:
        /*0150*/ 	.byte	0x04, 0x2f
        /*0152*/ 	.short	(.L_57 - .L_56)
	.align		4
.L_56:
        /*0154*/ 	.word	index@(_Z13cross_entropyPfS_m)
        /*0158*/ 	.word	0x00000004


	//----- nvinfo : EIATTR_FRAME_SIZE
	.align		4
.L_57:
        /*015c*/ 	.byte	0x04, 0x11
        /*015e*/ 	.short	(.L_59 - .L_58)
	.align		4
.L_58:
        /*0160*/ 	.word	index@(_Z13cross_entropyPfS_m)
        /*0164*/ 	.word	0x00000000


	//----- nvinfo : EIATTR_REGCOUNT
	.align		4
.L_59:
        /*0168*/ 	.byte	0x04, 0x2f
        /*016a*/ 	.short	(.L_61 - .L_60)
	.align		4
.L_60:
        /*016c*/ 	.word	index@(_Z17mean_square_errorPfS_m)
        /*0170*/ 	.word	0x00000004


	//----- nvinfo : EIATTR_FRAME_SIZE
	.align		4
.L_61:
        /*0174*/ 	.byte	0x04, 0x11
        /*0176*/ 	.short	(.L_63 - .L_62)
	.align		4
.L_62:
        /*0178*/ 	.word	index@(_Z17mean_square_errorPfS_m)
        /*017c*/ 	.word	0x00000000


	//----- nvinfo : EIATTR_REGCOUNT
	.align		4
.L_63:
        /*0180*/ 	.byte	0x04, 0x2f
        /*0182*/ 	.short	(.L_65 - .L_64)
	.align		4
.L_64:
        /*0184*/ 	.word	index@(_Z20weight_update_kernel6TensorS_S_f)
        /*0188*/ 	.word	0x00000020


	//----- nvinfo : EIATTR_FRAME_SIZE
	.align		4
.L_65:
        /*018c*/ 	.byte	0x04, 0x11
        /*018e*/ 	.short	(.L_67 - .L_66)
	.align		4
.L_66:
        /*0190*/ 	.word	index@($__internal_0_$__cuda_sm3x_div_rn_noftz_f32_slowpath)
        /*0194*/ 	.word	0x00000000


	//----- nvinfo : EIATTR_FRAME_SIZE
	.align		4
.L_67:
        /*0198*/ 	.byte	0x04, 0x11
        /*019a*/ 	.short	(.L_69 - .L_68)
	.align		4
.L_68:
        /*019c*/ 	.word	index@(_Z20weight_update_kernel6TensorS_S_f)
        /*01a0*/ 	.word	0x00000000


	//----- nvinfo : EIATTR_REGCOUNT
	.align		4
.L_69:
        /*01a4*/ 	.byte	0x04, 0x2f
        /*01a6*/ 	.short	(.L_71 - .L_70)
	.align		4
.L_70:
        /*01a8*/ 	.word	index@(_Z21update_correct_labels6TensorPiS0_)
        /*01ac*/ 	.word	0x00000017


	//----- nvinfo : EIATTR_FRAME_SIZE
	.align		4
.L_71:
        /*01b0*/ 	.byte	0x04, 0x11
        /*01b2*/ 	.short	(.L_73 - .L_72)
	.align		4
.L_72:
        /*01b4*/ 	.word	index@(_Z21update_correct_labels6TensorPiS0_)
        /*01b8*/ 	.word	0x00000000


	//----- nvinfo : EIATTR_REGCOUNT
	.align		4
.L_73:
        /*01bc*/ 	.byte	0x04, 0x2f
        /*01be*/ 	.short	(.L_75 - .L_74)
	.align		4
.L_74:
        /*01c0*/ 	.word	index@(_Z4testiPi)
        /*01c4*/ 	.word	0x00000008


	//----- nvinfo : EIATTR_FRAME_SIZE
	.align		4
.L_75:
        /*01c8*/ 	.byte	0x04, 0x11
        /*01ca*/ 	.short	(.L_77 - .L_76)
	.align		4
.L_76:
        /*01cc*/ 	.word	index@(_Z4testiPi)
        /*01d0*/ 	.word	0x00000000


	//----- nvinfo : EIATTR_MIN_STACK_SIZE
	.align		4
.L_77:
        /*01d4*/ 	.byte	0x04, 0x12
        /*01d6*/ 	.short	(.L_79 - .L_78)
	.align		4
.L_78:
        /*01d8*/ 	.word	index@(_Z4testiPi)
        /*01dc*/ 	.word	0x00000000


	//----- nvinfo : EIATTR_MIN_STACK_SIZE
	.align		4
.L_79:
        /*01e0*/ 	.byte	0x04, 0x12
        /*01e2*/ 	.short	(.L_81 - .L_80)
	.align		4
.L_80:
        /*01e4*/ 	.word	index@(_Z21update_correct_labels6TensorPiS0_)
        /*01e8*/ 	.word	0x00000000


	//----- nvinfo : EIATTR_MIN_STACK_SIZE
	.align		4
.L_81:
        /*01ec*/ 	.byte	0x04, 0x12
        /*01ee*/ 	.short	(.L_83 - .L_82)
	.align		4
.L_82:
        /*01f0*/ 	.word	index@(_Z20weight_update_kernel6TensorS_S_f)
        /*01f4*/ 	.word	0x00000000


	//----- nvinfo : EIATTR_MIN_STACK_SIZE
	.align		4
.L_83:
        /*01f8*/ 	.byte	0x04, 0x12
        /*01fa*/ 	.short	(.L_85 - .L_84)
	.align		4
.L_84:
        /*01fc*/ 	.word	index@(_Z17mean_square_errorPfS_m)
        /*0200*/ 	.word	0x00000000


	//----- nvinfo : EIATTR_MIN_STACK_SIZE
	.align		4
.L_85:
        /*0204*/ 	.byte	0x04, 0x12
        /*0206*/ 	.short	(.L_87 - .L_86)
	.align		4
.L_86:
        /*0208*/ 	.word	index@(_Z13cross_entropyPfS_m)
        /*020c*/ 	.word	0x00000000


	//----- nvinfo : EIATTR_MIN_STACK_SIZE
	.align		4
.L_87:
        /*0210*/ 	.byte	0x04, 0x12
        /*0212*/ 	.short	(.L_89 - .L_88)
	.align		4
.L_88:
        /*0214*/ 	.word	index@(_Z20sigmoid_square_error6TensorS_Pi)
        /*0218*/ 	.word	0x00000000


	//----- nvinfo : EIATTR_MIN_STACK_SIZE
	.align		4
.L_89:
        /*021c*/ 	.byte	0x04, 0x12
        /*021e*/ 	.short	(.L_91 - .L_90)
	.align		4
.L_90:
        /*0220*/ 	.word	index@(_Z21softmax_crossen_error6TensorS_Pi)
        /*0224*/ 	.word	0x00000000


	//----- nvinfo : EIATTR_MIN_STACK_SIZE
	.align		4
.L_91:
        /*0228*/ 	.byte	0x04, 0x12
        /*022a*/ 	.short	(.L_93 - .L_92)
	.align		4
.L_92:
        /*022c*/ 	.word	index@(_Z14softmax_kernel6TensorS_)
        /*0230*/ 	.word	0x00000000


	//----- nvinfo : EIATTR_MIN_STACK_SIZE
	.align		4
.L_93:
        /*0234*/ 	.byte	0x04, 0x12
        /*0236*/ 	.short	(.L_95 - .L_94)
	.align		4
.L_94:
        /*0238*/ 	.word	index@(_Z15relu_derivative6TensorS_)
        /*023c*/ 	.word	0x00000000


	//----- nvinfo : EIATTR_MIN_STACK_SIZE
	.align		4
.L_95:
        /*0240*/ 	.byte	0x04, 0x12
        /*0242*/ 	.short	(.L_97 - .L_96)
	.align		4
.L_96:
        /*0244*/ 	.word	index@(_Z14elementwisemul6TensorS_S_)
        /*0248*/ 	.word	0x00000000


	//----- nvinfo : EIATTR_MIN_STACK_SIZE
	.align		4
.L_97:
        /*024c*/ 	.byte	0x04, 0x12
        /*024e*/ 	.short	(.L_99 - .L_98)
	.align		4
.L_98:
        /*0250*/ 	.word	index@(_Z18sigmoid_derivativePfS_m)
        /*0254*/ 	.word	0x00000000


	//----- nvinfo : EIATTR_MIN_STACK_SIZE
	.align		4
.L_99:
        /*0258*/ 	.byte	0x04, 0x12
        /*025a*/ 	.short	(.L_101 - .L_100)
	.align		4
.L_100:
        /*025c*/ 	.word	index@(_Z14sigmoid_kernelPfS_m)
        /*0260*/ 	.word	0x00000000


	//----- nvinfo : EIATTR_MIN_STACK_SIZE
	.align		4
.L_101:
        /*0264*/ 	.byte	0x04, 0x12
        /*0266*/ 	.short	(.L_103 - .L_102)
	.align		4
.L_102:
        /*0268*/ 	.word	index@(_Z11relu_kernel6TensorS_)
        /*026c*/ 	.word	0x00000000


	//----- nvinfo : EIATTR_MIN_STACK_SIZE
	.align		4
.L_103:
        /*0270*/ 	.byte	0x04, 0x12
        /*0272*/ 	.short	(.L_105 - .L_104)
	.align		4
.L_104:
        /*0274*/ 	.word	index@(_Z9transform6TensorS_S_)
        /*0278*/ 	.word	0x00000000


	//----- nvinfo : EIATTR_MIN_STACK_SIZE
	.align		4
.L_105:
        /*027c*/ 	.byte	0x04, 0x12
        /*027e*/ 	.short	(.L_107 - .L_106)
	.align		4
.L_106:
        /*0280*/ 	.word	index@(_Z10matmulmatT6TensorS_S_)
        /*0284*/ 	.word	0x00000000


	//----- nvinfo : EIATTR_MIN_STACK_SIZE
	.align		4
.L_107:
        /*0288*/ 	.byte	0x04, 0x12
        /*028a*/ 	.short	(.L_109 - .L_108)
	.align		4
.L_108:
        /*028c*/ 	.word	index@(_Z9matmulmat6TensorS_S_)
        /*0290*/ 	.word	0x00000000


	//----- nvinfo : EIATTR_MIN_STACK_SIZE
	.align		4
.L_109:
        /*0294*/ 	.byte	0x04, 0x12
        /*0296*/ 	.short	(.L_111 - .L_110)
	.align		4
.L_110:
        /*0298*/ 	.word	index@(_Z9matmulvecPfS_iiS_)
        /*029c*/ 	.word	0x00000000
.L_111:


//--------------------- .nv.compat                --------------------------
	.section	.nv.compat,"",@"SHT_CUDA_COMPAT_INFO"
	.align	4
        /*0000*/ 	.byte	0x02, 0x09, 0x00, 0x00, 0x02, 0x02, 0x01, 0x00, 0x02, 0x05, 0x05, 0x00, 0x03, 0x07, 0x01, 0x01
        /*0010*/ 	.byte	0x02, 0x03, 0x00, 0x00, 0x02, 0x06, 0x01, 0x00, 0x04, 0x0b, 0x08, 0x00, 0x01, 0x00, 0x00, 0x00
        /*0020*/ 	.byte	0x00, 0x00, 0x00, 0x00


//--------------------- .nv.info._Z4testiPi       --------------------------
	.section	.nv.info._Z4testiPi,"",@"SHT_CUDA_INFO"
	.sectionflags	@""
	.align	4


	//----- nvinfo : EIATTR_CUDA_API_VERSION
	.align		4
        /*0000*/ 	.byte	0x04, 0x37
        /*0002*/ 	.short	(.L_113 - .L_112)
.L_112:
        /*0004*/ 	.word	0x00000082


	//----- nvinfo : EIATTR_KPARAM_INFO
	.align		4
.L_113:
        /*0008*/ 	.byte	0x04, 0x17
        /*000a*/ 	.short	(.L_115 - .L_114)
.L_114:
        /*000c*/ 	.word	0x00000000
        /*0010*/ 	.short	0x0001
        /*0012*/ 	.short	0x0008
        /*0014*/ 	.byte	0x00, 0xf5, 0x21, 0x00


	//----- nvinfo : EIATTR_KPARAM_INFO
	.align		4
.L_115:
        /*0018*/ 	.byte	0x04, 0x17
        /*001a*/ 	.short	(.L_117 - .L_116)
.L_116:
        /*001c*/ 	.word	0x00000000
        /*0020*/ 	.short	0x0000
        /*0022*/ 	.short	0x0000
        /*0024*/ 	.byte	0x00, 0xf0, 0x11, 0x00


	//----- nvinfo : EIATTR_SPARSE_MMA_MASK
	.align		4
.L_117:
        /*0028*/ 	.byte	0x03, 0x50
        /*002a*/ 	.short	0x0000


	//----- nvinfo : EIATTR_MAXREG_COUNT
	.align		4
        /*002c*/ 	.byte	0x03, 0x1b
        /*002e*/ 	.short	0x00ff


	//----- nvinfo : EIATTR_MERCURY_ISA_VERSION
	.align		4
        /*0030*/ 	.byte	0x03, 0x5f
        /*0032*/ 	.short	0x0101


	//----- nvinfo : EIATTR_VRC_CTA_INIT_COUNT
	.align		4
        /*0034*/ 	.byte	0x02, 0x4a
	.zero		1
	.zero		1


	//----- nvinfo : EIATTR_EXIT_INSTR_OFFSETS
	.align		4
        /*0038*/ 	.byte	0x04, 0x1c
        /*003a*/ 	.short	(.L_119 - .L_118)


	//   ....[0]....
.L_118:
        /*003c*/ 	.word	0x00000060


	//----- nvinfo : EIATTR_CBANK_PARAM_SIZE
	.align		4
.L_119:
        /*0040*/ 	.byte	0x03, 0x19
        /*0042*/ 	.short	0x0010


	//----- nvinfo : EIATTR_PARAM_CBANK
	.align		4
        /*0044*/ 	.byte	0x04, 0x0a
        /*0046*/ 	.short	(.L_121 - .L_120)
	.align		4
.L_120:
        /*0048*/ 	.word	index@(.nv.constant0._Z4testiPi)
        /*004c*/ 	.short	0x0380
        /*004e*/ 	.short	0x0010


	//----- nvinfo : EIATTR_SW_WAR
	.align		4
.L_121:
        /*0050*/ 	.byte	0x04, 0x36
        /*0052*/ 	.short	(.L_123 - .L_122)
.L_122:
        /*0054*/ 	.word	0x00000008
.L_123:


//--------------------- .nv.info._Z21update_correct_labels6TensorPiS0_ --------------------------
	.section	.nv.info._Z21update_correct_labels6TensorPiS0_,"",@"SHT_CUDA_INFO"
	.sectionflags	@""
	.align	4


	//----- nvinfo : EIATTR_CUDA_API_VERSION
	.align		4
        /*0000*/ 	.byte	0x04, 0x37
        /*0002*/ 	.short	(.L_125 - .L_124)
.L_124:
        /*0004*/ 	.word	0x00000082


	//----- nvinfo : EIATTR_KPARAM_INFO
	.align		4
.L_125:
        /*0008*/ 	.byte	0x04, 0x17
        /*000a*/ 	.short	(.L_127 - .L_126)
.L_126:
        /*000c*/ 	.word	0x00000000
        /*0010*/ 	.short	0x0002
        /*0012*/ 	.short	0x0050
        /*0014*/ 	.byte	0x00, 0xf5, 0x21, 0x00


	//----- nvinfo : EIATTR_KPARAM_INFO
	.align		4
.L_127:
        /*0018*/ 	.byte	0x04, 0x17
        /*001a*/ 	.short	(.L_129 - .L_128)
.L_128:
        /*001c*/ 	.word	0x00000000
        /*0020*/ 	.short	0x0001
        /*0022*/ 	.short	0x0048
        /*0024*/ 	.byte	0x00, 0xf5, 0x21, 0x00


	//----- nvinfo : EIATTR_KPARAM_INFO
	.align		4
.L_129:
        /*0028*/ 	.byte	0x04, 0x17
        /*002a*/ 	.short	(.L_131 - .L_130)
.L_130:
        /*002c*/ 	.word	0x00000000
        /*0030*/ 	.short	0x0000
        /*0032*/ 	.short	0x0000
        /*0034*/ 	.byte	0x00, 0xf0, 0x21, 0x01


	//----- nvinfo : EIATTR_SPARSE_MMA_MASK
	.align		4
.L_131:
        /*0038*/ 	.byte	0x03, 0x50
        /*003a*/ 	.short	0x0000


	//----- nvinfo : EIATTR_MAXREG_COUNT
	.align		4
        /*003c*/ 	.byte	0x03, 0x1b
        /*003e*/ 	.short	0x00ff


	//----- nvinfo : EIATTR_MERCURY_ISA_VERSION
	.align		4
        /*0040*/ 	.byte	0x03, 0x5f
        /*0042*/ 	.short	0x0101


	//----- nvinfo : EIATTR_INT_WARP_WIDE_INSTR_OFFSETS
	.align		4
        /*0044*/ 	.byte	0x04, 0x31
        /*0046*/ 	.short	(.L_133 - .L_132)


	//   ....[0]....
.L_132:
        /*0048*/ 	.word	0x00001010


	//----- nvinfo : EIATTR_VRC_CTA_INIT_COUNT
	.align		4
.L_133:
        /*004c*/ 	.byte	0x02, 0x4a
	.zero		1
	.zero		1


	//----- nvinfo : EIATTR_EXIT_INSTR_OFFSETS
	.align		4
        /*0050*/ 	.byte	0x04, 0x1c
        /*0052*/ 	.short	(.L_135 - .L_134)


	//   ....[0]....
.L_134:
        /*0054*/ 	.word	0x00000fe0


	//   ....[1]....
        /*0058*/ 	.word	0x00001060


	//----- nvinfo : EIATTR_CBANK_PARAM_SIZE
	.align		4
.L_135:
        /*005c*/ 	.byte	0x03, 0x19
        /*005e*/ 	.short	0x0058


	//----- nvinfo : EIATTR_PARAM_CBANK
	.align		4
        /*0060*/ 	.byte	0x04, 0x0a
        /*0062*/ 	.short	(.L_137 - .L_136)
	.align		4
.L_136:
        /*0064*/ 	.word	index@(.nv.constant0._Z21update_correct_labels6TensorPiS0_)
        /*0068*/ 	.short	0x0380
        /*006a*/ 	.short	0x0058


	//----- nvinfo : EIATTR_SW_WAR
	.align		4
.L_137:
        /*006c*/ 	.byte	0x04, 0x36
        /*006e*/ 	.short	(.L_139 - .L_138)
.L_138:
        /*0070*/ 	.word	0x00000008
.L_139:


//--------------------- .nv.info._Z20weight_update_kernel6TensorS_S_f --------------------------
	.section	.nv.info._Z20weight_update_kernel6TensorS_S_f,"",@"SHT_CUDA_INFO"
	.sectionflags	@""
	.align	4


	//----- nvinfo : EIATTR_CUDA_API_VERSION
	.align		4
        /*0000*/ 	.byte	0x04, 0x37
        /*0002*/ 	.short	(.L_141 - .L_140)
.L_140:
        /*0004*/ 	.word	0x00000082


	//----- nvinfo : EIATTR_KPARAM_INFO
	.align		4
.L_141:
        /*0008*/ 	.byte	0x04, 0x17
        /*000a*/ 	.short	(.L_143 - .L_142)
.L_142:
        /*000c*/ 	.word	0x00000000
        /*0010*/ 	.short	0x0003
        /*0012*/ 	.short	0x00d8
        /*0014*/ 	.byte	0x00, 0xf0, 0x11, 0x00


	//----- nvinfo : EIATTR_KPARAM_INFO
	.align		4
.L_143:
        /*0018*/ 	.byte	0x04, 0x17
        /*001a*/ 	.short	(.L_145 - .L_144)
.L_144:
        /*001c*/ 	.word	0x00000000
        /*0020*/ 	.short	0x0002
        /*0022*/ 	.short	0x0090
        /*0024*/ 	.byte	0x00, 0xf0, 0x21, 0x01


	//----- nvinfo : EIATTR_KPARAM_INFO
	.align		4
.L_145:
        /*0028*/ 	.byte	0x04, 0x17
        /*002a*/ 	.short	(.L_147 - .L_146)
.L_146:
        /*002c*/ 	.word	0x00000000
        /*0030*/ 	.short	0x0001
        /*0032*/ 	.short	0x0048
        /*0034*/ 	.byte	0x00, 0xf0, 0x21, 0x01


	//----- nvinfo : EIATTR_KPARAM_INFO
	.align		4
.L_147:
        /*0038*/ 	.byte	0x04, 0x17
        /*003a*/ 	.short	(.L_149 - .L_148)
.L_148:
        /*003c*/ 	.word	0x00000000
        /*0040*/ 	.short	0x0000
        /*0042*/ 	.short	0x0000
        /*0044*/ 	.byte	0x00, 0xf0, 0x21, 0x01


	//----- nvinfo : EIATTR_SPARSE_MMA_MASK
	.align		4
.L_149:
        /*0048*/ 	.byte	0x03, 0x50
        /*004a*/ 	.short	0x0000


	//----- nvinfo : EIATTR_MAXREG_COUNT
	.align		4
        /*004c*/ 	.byte	0x03, 0x1b
        /*004e*/ 	.short	0x00ff


	//----- nvinfo : EIATTR_MERCURY_ISA_VERSION
	.align		4
        /*0050*/ 	.byte	0x03, 0x5f
        /*0052*/ 	.short	0x0101


	//----- nvinfo : EIATTR_VRC_CTA_INIT_COUNT
	.align		4
        /*0054*/ 	.byte	0x02, 0x4a
	.zero		1
	.zero		1


	//----- nvinfo : EIATTR_EXIT_INSTR_OFFSETS
	.align		4
        /*0058*/ 	.byte	0x04, 0x1c
        /*005a*/ 	.short	(.L_151 - .L_150)


	//   ....[0]....
.L_150:
        /*005c*/ 	.word	0x00000100


	//   ....[1]....
        /*0060*/ 	.word	0x00000ed0


	//----- nvinfo : EIATTR_CRS_STACK_SIZE
	.align		4
.L_151:
        /*0064*/ 	.byte	0x04, 0x1e
        /*0066*/ 	.short	(.L_153 - .L_152)
.L_152:
        /*0068*/ 	.word	0x00000000


	//----- nvinfo : EIATTR_CBANK_PARAM_SIZE
	.align		4
.L_153:
        /*006c*/ 	.byte	0x03, 0x19
        /*006e*/ 	.short	0x00dc


	//----- nvinfo : EIATTR_PARAM_CBANK
	.align		4
        /*0070*/ 	.byte	0x04, 0x0a
        /*0072*/ 	.short	(.L_155 - .L_154)
	.align		4
.L_154:
        /*0074*/ 	.word	index@(.nv.constant0._Z20weight_update_kernel6TensorS_S_f)
        /*0078*/ 	.short	0x0380
        /*007a*/ 	.short	0x00dc


	//----- nvinfo : EIATTR_SW_WAR
	.align		4
.L_155:
        /*007c*/ 	.byte	0x04, 0x36
        /*007e*/ 	.short	(.L_157 - .L_156)
.L_156:
        /*0080*/ 	.word	0x00000008
.L_157:


//--------------------- .nv.info._Z17mean_square_errorPfS_m --------------------------
	.section	.nv.info._Z17mean_square_errorPfS_m,"",@"SHT_CUDA_INFO"
	.sectionflags	@""
	.align	4


	//----- nvinfo : EIATTR_CUDA_API_VERSION
	.align		4
        /*0000*/ 	.byte	0x04, 0x37
        /*0002*/ 	.short	(.L_159 - .L_158)
.L_158:
        /*0004*/ 	.word	0x00000082


	//----- nvinfo : EIATTR_KPARAM_INFO
	.align		4
.L_159:
        /*0008*/ 	.byte	0x04, 0x17
        /*000a*/ 	.short	(.L_161 - .L_160)
.L_160:
        /*000c*/ 	.word	0x00000000
        /*0010*/ 	.short	0x0002
        /*0012*/ 	.short	0x0010
        /*0014*/ 	.byte	0x00, 0xf0, 0x21, 0x00


	//----- nvinfo : EIATTR_KPARAM_INFO
	.align		4
.L_161:
        /*0018*/ 	.byte	0x04, 0x17
        /*001a*/ 	.short	(.L_163 - .L_162)
.L_162:
        /*001c*/ 	.word	0x00000000
        /*0020*/ 	.short	0x0001
        /*0022*/ 	.short	0x0008
        /*0024*/ 	.byte	0x00, 0xf5, 0x21, 0x00


	//----- nvinfo : EIATTR_KPARAM_INFO
	.align		4
.L_163:
        /*0028*/ 	.byte	0x04, 0x17
        /*002a*/ 	.short	(.L_165 - .L_164)
.L_164:
        /*002c*/ 	.word	0x00000000
        /*0030*/ 	.short	0x0000
        /*0032*/ 	.short	0x0000
        /*0034*/ 	.byte	0x00, 0xf5, 0x21, 0x00


	//----- nvinfo : EIATTR_SPARSE_MMA_MASK
	.align		4
.L_165:
        /*0038*/ 	.byte	0x03, 0x50
        /*003a*/ 	.short	0x0000


	//----- nvinfo : EIATTR_MAXREG_COUNT
	.align		4
        /*003c*/ 	.byte	0x03, 0x1b
        /*003e*/ 	.short	0x00ff


	//----- nvinfo : EIATTR_MERCURY_ISA_VERSION
	.align		4
        /*0040*/ 	.byte	0x03, 0x5f
        /*0042*/ 	.short	0x0101


	//----- nvinfo : EIATTR_VRC_CTA_INIT_COUNT
	.align		4
        /*0044*/ 	.byte	0x02, 0x4a
	.zero		1
	.zero		1


	//----- nvinfo : EIATTR_EXIT_INSTR_OFFSETS
	.align		4
        /*0048*/ 	.byte	0x04, 0x1c
        /*004a*/ 	.short	(.L_167 - .L_166)


	//   ....[0]....
.L_166:
        /*004c*/ 	.word	0x00000010


	//----- nvinfo : EIATTR_CBANK_PARAM_SIZE
	.align		4
.L_167:
        /*0050*/ 	.byte	0x03, 0x19
        /*0052*/ 	.short	0x0018


	//----- nvinfo : EIATTR_PARAM_CBANK
	.align		4
        /*0054*/ 	.byte	0x04, 0x0a
        /*0056*/ 	.short	(.L_169 - .L_168)
	.align		4
.L_168:
        /*0058*/ 	.word	index@(.nv.constant0._Z17mean_square_errorPfS_m)
        /*005c*/ 	.short	0x0380
        /*005e*/ 	.short	0x0018


	//----- nvinfo : EIATTR_SW_WAR
	.align		4
.L_169:
        /*0060*/ 	.byte	0x04, 0x36
        /*0062*/ 	.short	(.L_171 - .L_170)
.L_170:
        /*0064*/ 	.word	0x00000008
.L_171:


//--------------------- .nv.info._Z13cross_entropyPfS_m --------------------------
	.section	.nv.info._Z13cross_entropyPfS_m,"",@"SHT_CUDA_INFO"
	.sectionflags	@""
	.align	4


	//----- nvinfo : EIATTR_CUDA_API_VERSION
	.align		4
        /*0000*/ 	.byte	0x04, 0x37
        /*0002*/ 	.short	(.L_173 - .L_172)
.L_172:
        /*0004*/ 	.word	0x00000082


	//----- nvinfo : EIATTR_KPARAM_INFO
	.align		4
.L_173:
        /*0008*/ 	.byte	0x04, 0x17
        /*000a*/ 	.short	(.L_175 - .L_174)
.L_174:
        /*000c*/ 	.word	0x00000000
        /*0010*/ 	.short	0x0002
        /*0012*/ 	.short	0x0010
        /*0014*/ 	.byte	0x00, 0xf0, 0x21, 0x00


	//----- nvinfo : EIATTR_KPARAM_INFO
	.align		4
.L_175:
        /*0018*/ 	.byte	0x04, 0x17
        /*001a*/ 	.short	(.L_177 - .L_176)
.L_176:
        /*001c*/ 	.word	0x00000000
        /*0020*/ 	.short	0x0001
        /*0022*/ 	.short	0x0008
        /*0024*/ 	.byte	0x00, 0xf5, 0x21, 0x00


	//----- nvinfo : EIATTR_KPARAM_INFO
	.align		4
.L_177:
        /*0028*/ 	.byte	0x04, 0x17
        /*002a*/ 	.short	(.L_179 - .L_178)
.L_178:
        /*002c*/ 	.word	0x00000000
        /*0030*/ 	.short	0x0000
        /*0032*/ 	.short	0x0000
        /*0034*/ 	.byte	0x00, 0xf5, 0x21, 0x00


	//----- nvinfo : EIATTR_SPARSE_MMA_MASK
	.align		4
.L_179:
        /*0038*/ 	.byte	0x03, 0x50
        /*003a*/ 	.short	0x0000


	//----- nvinfo : EIATTR_MAXREG_COUNT
	.align		4
        /*003c*/ 	.byte	0x03, 0x1b
        /*003e*/ 	.short	0x00ff


	//----- nvinfo : EIATTR_MERCURY_ISA_VERSION
	.align		4
        /*0040*/ 	.byte	0x03, 0x5f
        /*0042*/ 	.short	0x0101


	//----- nvinfo : EIATTR_VRC_CTA_INIT_COUNT
	.align		4
        /*0044*/ 	.byte	0x02, 0x4a
	.zero		1
	.zero		1


	//----- nvinfo : EIATTR_EXIT_INSTR_OFFSETS
	.align		4
        /*0048*/ 	.byte	0x04, 0x1c
        /*004a*/ 	.short	(.L_181 - .L_180)


	//   ....[0]....
.L_180:
        /*004c*/ 	.word	0x00000010


	//----- nvinfo : EIATTR_CBANK_PARAM_SIZE
	.align		4
.L_181:
        /*0050*/ 	.byte	0x03, 0x19
        /*0052*/ 	.short	0x0018


	//----- nvinfo : EIATTR_PARAM_CBANK
	.align		4
        /*0054*/ 	.byte	0x04, 0x0a
        /*0056*/ 	.short	(.L_183 - .L_182)
	.align		4
.L_182:
        /*0058*/ 	.word	index@(.nv.constant0._Z13cross_entropyPfS_m)
        /*005c*/ 	.short	0x0380
        /*005e*/ 	.short	0x0018


	//----- nvinfo : EIATTR_SW_WAR
	.align		4
.L_183:
        /*0060*/ 	.byte	0x04, 0x36
        /*0062*/ 	.short	(.L_185 - .L_184)
.L_184:
        /*0064*/ 	.word	0x00000008
.L_185:


//--------------------- .nv.info._Z20sigmoid_square_error6TensorS_Pi --------------------------
	.section	.nv.info._Z20sigmoid_square_error6TensorS_Pi,"",@"SHT_CUDA_INFO"
	.sectionflags	@""
	.align	4


	//----- nvinfo : EIATTR_CUDA_API_VERSION
	.align		4
        /*0000*/ 	.byte	0x04, 0x37
        /*0002*/ 	.short	(.L_187 - .L_186)
.L_186:
        /*0004*/ 	.word	0x00000082


	//----- nvinfo : EIATTR_KPARAM_INFO
	.align		4
.L_187:
        /*0008*/ 	.byte	0x04, 0x17
        /*000a*/ 	.short	(.L_189 - .L_188)
.L_188:
        /*000c*/ 	.word	0x00000000
        /*0010*/ 	.short	0x0002
        /*0012*/ 	.short	0x0090
        /*0014*/ 	.byte	0x00, 0xf5, 0x21, 0x00


	//----- nvinfo : EIATTR_KPARAM_INFO
	.align		4
.L_189:
        /*0018*/ 	.byte	0x04, 0x17
        /*001a*/ 	.short	(.L_191 - .L_190)
.L_190:
        /*001c*/ 	.word	0x00000000
        /*0020*/ 	.short	0x0001
        /*0022*/ 	.short	0x0048
        /*0024*/ 	.byte	0x00, 0xf0, 0x21, 0x01


	//----- nvinfo : EIATTR_KPARAM_INFO
	.align		4
.L_191:
        /*0028*/ 	.byte	0x04, 0x17
        /*002a*/ 	.short	(.L_193 - .L_192)
.L_192:
        /*002c*/ 	.word	0x00000000
        /*0030*/ 	.short	0x0000
        /*0032*/ 	.short	0x0000
        /*0034*/ 	.byte	0x00, 0xf0, 0x21, 0x01


	//----- nvinfo : EIATTR_SPARSE_MMA_MASK
	.align		4
.L_193:
        /*0038*/ 	.byte	0x03, 0x50
        /*003a*/ 	.short	0x0000


	//----- nvinfo : EIATTR_MAXREG_COUNT
	.align		4
        /*003c*/ 	.byte	0x03, 0x1b
        /*003e*/ 	.short	0x00ff


	//----- nvinfo : EIATTR_MERCURY_ISA_VERSION
	.align		4
        /*0040*/ 	.byte	0x03, 0x5f
        /*0042*/ 	.short	0x0101


	//----- nvinfo : EIATTR_VRC_CTA_INIT_COUNT
	.align		4
        /*0044*/ 	.byte	0x02, 0x4a
	.zero		1
	.zero		1


	//----- nvinfo : EIATTR_EXIT_INSTR_OFFSETS
	.align		4
        /*0048*/ 	.byte	0x04, 0x1c
        /*004a*/ 	.short	(.L_195 - .L_194)


	//   ....[0]....
.L_194:
        /*004c*/ 	.word	0x00000100


	//   ....[1]....
        /*0050*/ 	.word	0x000002e0


	//   ....[2]....
        /*0054*/ 	.word	0x00000420


	//----- nvinfo : EIATTR_CRS_STACK_SIZE
	.align		4
.L_195:
        /*0058*/ 	.byte	0x04, 0x1e
        /*005a*/ 	.short	(.L_197 - .L_196)
.L_196:
        /*005c*/ 	.word	0x00000000


	//----- nvinfo : EIATTR_CBANK_PARAM_SIZE
	.align		4
.L_197:
        /*0060*/ 	.byte	0x03, 0x19
        /*0062*/ 	.short	0x0098


	//----- nvinfo : EIATTR_PARAM_CBANK
	.align		4
        /*0064*/ 	.byte	0x04, 0x0a
        /*0066*/ 	.short	(.L_199 - .L_198)
	.align		4
.L_198:
        /*0068*/ 	.word	index@(.nv.constant0._Z20sigmoid_square_error6TensorS_Pi)
        /*006c*/ 	.short	0x0380
        /*006e*/ 	.short	0x0098


	//----- nvinfo : EIATTR_SW_WAR
	.align		4
.L_199:
        /*0070*/ 	.byte	0x04, 0x36
        /*0072*/ 	.short	(.L_201 - .L_200)
.L_200:
        /*0074*/ 	.word	0x00000008
.L_201:


//--------------------- .nv.info._Z21softmax_crossen_error6TensorS_Pi --------------------------
	.section	.nv.info._Z21softmax_crossen_error6TensorS_Pi,"",@"SHT_CUDA_INFO"
	.sectionflags	@""
	.align	4


	//----- nvinfo : EIATTR_CUDA_API_VERSION
	.align		4
        /*0000*/ 	.byte	0x04, 0x37
        /*0002*/ 	.short	(.L_203 - .L_202)
.L_202:
        /*0004*/ 	.word	0x00000082


	//----- nvinfo : EIATTR_KPARAM_INFO
	.align		4
.L_203:
        /*0008*/ 	.byte	0x04, 0x17
        /*000a*/ 	.short	(.L_205 - .L_204)
.L_204:
        /*000c*/ 	.word	0x00000000
        /*0010*/ 	.short	0x0002
        /*0012*/ 	.short	0x0090
        /*0014*/ 	.byte	0x00, 0xf5, 0x21, 0x00


	//----- nvinfo : EIATTR_KPARAM_INFO
	.align		4
.L_205:
        /*0018*/ 	.byte	0x04, 0x17
        /*001a*/ 	.short	(.L_207 - .L_206)
.L_206:
        /*001c*/ 	.word	0x00000000
        /*0020*/ 	.short	0x0001
        /*0022*/ 	.short	0x0048
        /*0024*/ 	.byte	0x00, 0xf0, 0x21, 0x01


	//----- nvinfo : EIATTR_KPARAM_INFO
	.align		4
.L_207:
        /*0028*/ 	.byte	0x04, 0x17
        /*002a*/ 	.short	(.L_209 - .L_208)
.L_208:
        /*002c*/ 	.word	0x00000000
        /*0030*/ 	.short	0x0000
        /*0032*/ 	.short	0x0000
        /*0034*/ 	.byte	0x00, 0xf0, 0x21, 0x01


	//----- nvinfo : EIATTR_SPARSE_MMA_MASK
	.align		4
.L_209:
        /*0038*/ 	.byte	0x03, 0x50
        /*003a*/ 	.short	0x0000


	//----- nvinfo : EIATTR_MAXREG_COUNT
	.align		4
        /*003c*/ 	.byte	0x03, 0x1b
        /*003e*/ 	.short	0x00ff


	//----- nvinfo : EIATTR_MERCURY_ISA_VERSION
	.align		4
        /*0040*/ 	.byte	0x03, 0x5f
        /*0042*/ 	.short	0x0101


	//----- nvinfo : EIATTR_VRC_CTA_INIT_COUNT
	.align		4
        /*0044*/ 	.byte	0x02, 0x4a
	.zero		1
	.zero		1


	//----- nvinfo : EIATTR_EXIT_INSTR_OFFSETS
	.align		4
        /*0048*/ 	.byte	0x04, 0x1c
        /*004a*/ 	.short	(.L_211 - .L_210)


	//   ....[0]....
.L_210:
        /*004c*/ 	.word	0x00000100


	//   ....[1]....
        /*0050*/ 	.word	0x000002b0


	//   ....[2]....
        /*0054*/ 	.word	0x000003e0


	//----- nvinfo : EIATTR_CRS_STACK_SIZE
	.align		4
.L_211:
        /*0058*/ 	.byte	0x04, 0x1e
        /*005a*/ 	.short	(.L_213 - .L_212)
.L_212:
        /*005c*/ 	.word	0x00000000


	//----- nvinfo : EIATTR_CBANK_PARAM_SIZE
	.align		4
.L_213:
        /*0060*/ 	.byte	0x03, 0x19
        /*0062*/ 	.short	0x0098


	//----- nvinfo : EIATTR_PARAM_CBANK
	.align		4
        /*0064*/ 	.byte	0x04, 0x0a
        /*0066*/ 	.short	(.L_215 - .L_214)
	.align		4
.L_214:
        /*0068*/ 	.word	index@(.nv.constant0._Z21softmax_crossen_error6TensorS_Pi)
        /*006c*/ 	.short	0x0380
        /*006e*/ 	.short	0x0098


	//----- nvinfo : EIATTR_SW_WAR
	.align		4
.L_215:
        /*0070*/ 	.byte	0x04, 0x36
        /*0072*/ 	.short	(.L_217 - .L_216)
.L_216:
        /*0074*/ 	.word	0x00000008
.L_217:


//--------------------- .nv.info._Z14softmax_kernel6TensorS_ --------------------------
	.section	.nv.info._Z14softmax_kernel6TensorS_,"",@"SHT_CUDA_INFO"
	.sectionflags	@""
	.align	4


	//----- nvinfo : EIATTR_CUDA_API_VERSION
	.align		4
        /*0000*/ 	.byte	0x04, 0x37
        /*0002*/ 	.short	(.L_219 - .L_218)
.L_218:
        /*0004*/ 	.word	0x00000082


	//----- nvinfo : EIATTR_KPARAM_INFO
	.align		4
.L_219:
        /*0008*/ 	.byte	0x04, 0x17
        /*000a*/ 	.short	(.L_221 - .L_220)
.L_220:
        /*000c*/ 	.word	0x00000000
        /*0010*/ 	.short	0x0001
        /*0012*/ 	.short	0x0048
        /*0014*/ 	.byte	0x00, 0xf0, 0x21, 0x01


	//----- nvinfo : EIATTR_KPARAM_INFO
	.align		4
.L_221:
        /*0018*/ 	.byte	0x04, 0x17
        /*001a*/ 	.short	(.L_223 - .L_222)
.L_222:
        /*001c*/ 	.word	0x00000000
        /*0020*/ 	.short	0x0000
        /*0022*/ 	.short	0x0000
        /*0024*/ 	.byte	0x00, 0xf0, 0x21, 0x01


	//----- nvinfo : EIATTR_SPARSE_MMA_MASK
	.align		4
.L_223:
        /*0028*/ 	.byte	0x03, 0x50
        /*002a*/ 	.short	0x0000


	//----- nvinfo : EIATTR_MAXREG_COUNT
	.align		4
        /*002c*/ 	.byte	0x03, 0x1b
        /*002e*/ 	.short	0x00ff


	//----- nvinfo : EIATTR_MERCURY_ISA_VERSION
	.align		4
        /*0030*/ 	.byte	0x03, 0x5f
        /*0032*/ 	.short	0x0101


	//----- nvinfo : EIATTR_VRC_CTA_INIT_COUNT
	.align		4
        /*0034*/ 	.byte	0x02, 0x4a
	.zero		1
	.zero		1


	//----- nvinfo : EIATTR_EXIT_INSTR_OFFSETS
	.align		4
        /*0038*/ 	.byte	0x04, 0x1c
        /*003a*/ 	.short	(.L_225 - .L_224)


	//   ....[0]....
.L_224:
        /*003c*/ 	.word	0x00000100


	//   ....[1]....
        /*0040*/ 	.word	0x000011d0


	//----- nvinfo : EIATTR_CRS_STACK_SIZE
	.align		4
.L_225:
        /*0044*/ 	.byte	0x04, 0x1e
        /*0046*/ 	.short	(.L_227 - .L_226)
.L_226:
        /*0048*/ 	.word	0x00000000


	//----- nvinfo : EIATTR_CBANK_PARAM_SIZE
	.align		4
.L_227:
        /*004c*/ 	.byte	0x03, 0x19
        /*004e*/ 	.short	0x0090


	//----- nvinfo : EIATTR_PARAM_CBANK
	.align		4
        /*0050*/ 	.byte	0x04, 0x0a
        /*0052*/ 	.short	(.L_229 - .L_228)
	.align		4
.L_228:
        /*0054*/ 	.word	index@(.nv.constant0._Z14softmax_kernel6TensorS_)
        /*0058*/ 	.short	0x0380
        /*005a*/ 	.short	0x0090


	//----- nvinfo : EIATTR_SW_WAR
	.align		4
.L_229:
        /*005c*/ 	.byte	0x04, 0x36
        /*005e*/ 	.short	(.L_231 - .L_230)
.L_230:
        /*0060*/ 	.word	0x00000008
.L_231:


//--------------------- .nv.info._Z15relu_derivative6TensorS_ --------------------------
	.section	.nv.info._Z15relu_derivative6TensorS_,"",@"SHT_CUDA_INFO"
	.sectionflags	@""
	.align	4


	//----- nvinfo : EIATTR_CUDA_API_VERSION
	.align		4
        /*0000*/ 	.byte	0x04, 0x37
        /*0002*/ 	.short	(.L_233 - .L_232)
.L_232:
        /*0004*/ 	.word	0x00000082


	//----- nvinfo : EIATTR_KPARAM_INFO
	.align		4
.L_233:
        /*0008*/ 	.byte	0x04, 0x17
        /*000a*/ 	.short	(.L_235 - .L_234)
.L_234:
        /*000c*/ 	.word	0x00000000
        /*0010*/ 	.short	0x0001
        /*0012*/ 	.short	0x0048
        /*0014*/ 	.byte	0x00, 0xf0, 0x21, 0x01


	//----- nvinfo : EIATTR_KPARAM_INFO
	.align		4
.L_235:
        /*0018*/ 	.byte	0x04, 0x17
        /*001a*/ 	.short	(.L_237 - .L_236)
.L_236:
        /*001c*/ 	.word	0x00000000
        /*0020*/ 	.short	0x0000
        /*0022*/ 	.short	0x0000
        /*0024*/ 	.byte	0x00, 0xf0, 0x21, 0x01


	//----- nvinfo : EIATTR_SPARSE_MMA_MASK
	.align		4
.L_237:
        /*0028*/ 	.byte	0x03, 0x50
        /*002a*/ 	.short	0x0000


	//----- nvinfo : EIATTR_MAXREG_COUNT
	.align		4
        /*002c*/ 	.byte	0x03, 0x1b
        /*002e*/ 	.short	0x00ff


	//----- nvinfo : EIATTR_MERCURY_ISA_VERSION
	.align		4
        /*0030*/ 	.byte	0x03, 0x5f
        /*0032*/ 	.short	0x0101


	//----- nvinfo : EIATTR_VRC_CTA_INIT_COUNT
	.align		4
        /*0034*/ 	.byte	0x02, 0x4a
	.zero		1
	.zero		1


	//----- nvinfo : EIATTR_EXIT_INSTR_OFFSETS
	.align		4
        /*0038*/ 	.byte	0x04, 0x1c
        /*003a*/ 	.short	(.L_239 - .L_238)


	//   ....[0]....
.L_238:
        /*003c*/ 	.word	0x00000100


	//   ....[1]....
        /*0040*/ 	.word	0x00000250


	//----- nvinfo : EIATTR_CBANK_PARAM_SIZE
	.align		4
.L_239:
        /*0044*/ 	.byte	0x03, 0x19
        /*0046*/ 	.short	0x0090


	//----- nvinfo : EIATTR_PARAM_CBANK
	.align		4
        /*0048*/ 	.byte	0x04, 0x0a
        /*004a*/ 	.short	(.L_241 - .L_240)
	.align		4
.L_240:
        /*004c*/ 	.word	index@(.nv.constant0._Z15relu_derivative6TensorS_)
        /*0050*/ 	.short	0x0380
        /*0052*/ 	.short	0x0090


	//----- nvinfo : EIATTR_SW_WAR
	.align		4
.L_241:
        /*0054*/ 	.byte	0x04, 0x36
        /*0056*/ 	.short	(.L_243 - .L_242)
.L_242:
        /*0058*/ 	.word	0x00000008
.L_243:


//--------------------- .nv.info._Z14elementwisemul6TensorS_S_ --------------------------
	.section	.nv.info._Z14elementwisemul6TensorS_S_,"",@"SHT_CUDA_INFO"
	.sectionflags	@""
	.align	4


	//----- nvinfo : EIATTR_CUDA_API_VERSION
	.align		4
        /*0000*/ 	.byte	0x04, 0x37
        /*0002*/ 	.short	(.L_245 - .L_244)
.L_244:
        /*0004*/ 	.word	0x00000082


	//----- nvinfo : EIATTR_KPARAM_INFO
	.align		4
.L_245:
        /*0008*/ 	.byte	0x04, 0x17
        /*000a*/ 	.short	(.L_247 - .L_246)
.L_246:
        /*000c*/ 	.word	0x00000000
        /*0010*/ 	.short	0x0002
        /*0012*/ 	.short	0x0090
        /*0014*/ 	.byte	0x00, 0xf0, 0x21, 0x01


	//----- nvinfo : EIATTR_KPARAM_INFO
	.align		4
.L_247:
        /*0018*/ 	.byte	0x04, 0x17
        /*001a*/ 	.short	(.L_249 - .L_248)
.L_248:
        /*001c*/ 	.word	0x00000000
        /*0020*/ 	.short	0x0001
        /*0022*/ 	.short	0x0048
        /*0024*/ 	.byte	0x00, 0xf0, 0x21, 0x01


	//----- nvinfo : EIATTR_KPARAM_INFO
	.align		4
.L_249:
        /*0028*/ 	.byte	0x04, 0x17
        /*002a*/ 	.short	(.L_251 - .L_250)
.L_250:
        /*002c*/ 	.word	0x00000000
        /*0030*/ 	.short	0x0000
        /*0032*/ 	.short	0x0000
        /*0034*/ 	.byte	0x00, 0xf0, 0x21, 0x01


	//----- nvinfo : EIATTR_SPARSE_MMA_MASK
	.align		4
.L_251:
        /*0038*/ 	.byte	0x03, 0x50
        /*003a*/ 	.short	0x0000


	//----- nvinfo : EIATTR_MAXREG_COUNT
	.align		4
        /*003c*/ 	.byte	0x03, 0x1b
        /*003e*/ 	.short	0x00ff


	//----- nvinfo : EIATTR_MERCURY_ISA_VERSION
	.align		4
        /*0040*/ 	.byte	0x03, 0x5f
        /*0042*/ 	.short	0x0101


	//----- nvinfo : EIATTR_VRC_CTA_INIT_COUNT
	.align		4
        /*0044*/ 	.byte	0x02, 0x4a
	.zero		1
	.zero		1


	//----- nvinfo : EIATTR_EXIT_INSTR_OFFSETS
	.align		4
        /*0048*/ 	.byte	0x04, 0x1c
        /*004a*/ 	.short	(.L_253 - .L_252)


	//   ....[0]....
.L_252:
        /*004c*/ 	.word	0x00000100


	//   ....[1]....
        /*0050*/ 	.word	0x000002d0


	//----- nvinfo : EIATTR_CBANK_PARAM_SIZE
	.align		4
.L_253:
        /*0054*/ 	.byte	0x03, 0x19
        /*0056*/ 	.short	0x00d8


	//----- nvinfo : EIATTR_PARAM_CBANK
	.align		4
        /*0058*/ 	.byte	0x04, 0x0a
        /*005a*/ 	.short	(.L_255 - .L_254)
	.align		4
.L_254:
        /*005c*/ 	.word	index@(.nv.constant0._Z14elementwisemul6TensorS_S_)
        /*0060*/ 	.short	0x0380
        /*0062*/ 	.short	0x00d8


	//----- nvinfo : EIATTR_SW_WAR
	.align		4
.L_255:
        /*0064*/ 	.byte	0x04, 0x36
        /*0066*/ 	.short	(.L_257 - .L_256)
.L_256:
        /*0068*/ 	.word	0x00000008
.L_257:


//--------------------- .nv.info._Z18sigmoid_derivativePfS_m --------------------------
	.section	.nv.info._Z18sigmoid_derivativePfS_m,"",@"SHT_CUDA_INFO"
	.sectionflags	@""
	.align	4


	//----- nvinfo : EIATTR_CUDA_API_VERSION
	.align		4
        /*0000*/ 	.byte	0x04, 0x37
        /*0002*/ 	.short	(.L_259 - .L_258)
.L_258:
        /*0004*/ 	.word	0x00000082


	//----- nvinfo : EIATTR_KPARAM_INFO
	.align		4
.L_259:
        /*0008*/ 	.byte	0x04, 0x17
        /*000a*/ 	.short	(.L_261 - .L_260)
.L_260:
        /*000c*/ 	.word	0x00000000
        /*0010*/ 	.short	0x0002
        /*0012*/ 	.short	0x0010
        /*0014*/ 	.byte	0x00, 0xf0, 0x21, 0x00


	//----- nvinfo : EIATTR_KPARAM_INFO
	.align		4
.L_261:
        /*0018*/ 	.byte	0x04, 0x17
        /*001a*/ 	.short	(.L_263 - .L_262)
.L_262:
        /*001c*/ 	.word	0x00000000
        /*0020*/ 	.short	0x0001
        /*0022*/ 	.short	0x0008
        /*0024*/ 	.byte	0x00, 0xf5, 0x21, 0x00


	//----- nvinfo : EIATTR_KPARAM_INFO
	.align		4
.L_263:
        /*0028*/ 	.byte	0x04, 0x17
        /*002a*/ 	.short	(.L_265 - .L_264)
.L_264:
        /*002c*/ 	.word	0x00000000
        /*0030*/ 	.short	0x0000
        /*0032*/ 	.short	0x0000
        /*0034*/ 	.byte	0x00, 0xf5, 0x21, 0x00


	//----- nvinfo : EIATTR_SPARSE_MMA_MASK
	.align		4
.L_265:
        /*0038*/ 	.byte	0x03, 0x50
        /*003a*/ 	.short	0x0000


	//----- nvinfo : EIATTR_MAXREG_COUNT
	.align		4
        /*003c*/ 	.byte	0x03, 0x1b
        /*003e*/ 	.short	0x00ff


	//----- nvinfo : EIATTR_MERCURY_ISA_VERSION
	.align		4
        /*0040*/ 	.byte	0x03, 0x5f
        /*0042*/ 	.short	0x0101


	//----- nvinfo : EIATTR_VRC_CTA_INIT_COUNT
	.align		4
        /*0044*/ 	.byte	0x02, 0x4a
	.zero		1
	.zero		1


	//----- nvinfo : EIATTR_EXIT_INSTR_OFFSETS
	.align		4
        /*0048*/ 	.byte	0x04, 0x1c
        /*004a*/ 	.short	(.L_267 - .L_266)


	//   ....[0]....
.L_266:
        /*004c*/ 	.word	0x00000090


	//   ....[1]....
        /*0050*/ 	.word	0x000002f0


	//----- nvinfo : EIATTR_CRS_STACK_SIZE
	.align		4
.L_267:
        /*0054*/ 	.byte	0x04, 0x1e
        /*0056*/ 	.short	(.L_269 - .L_268)
.L_268:
        /*0058*/ 	.word	0x00000000


	//----- nvinfo : EIATTR_CBANK_PARAM_SIZE
	.align		4
.L_269:
        /*005c*/ 	.byte	0x03, 0x19
        /*005e*/ 	.short	0x0018


	//----- nvinfo : EIATTR_PARAM_CBANK
	.align		4
        /*0060*/ 	.byte	0x04, 0x0a
        /*0062*/ 	.short	(.L_271 - .L_270)
	.align		4
.L_270:
        /*0064*/ 	.word	index@(.nv.constant0._Z18sigmoid_derivativePfS_m)
        /*0068*/ 	.short	0x0380
        /*006a*/ 	.short	0x0018


	//----- nvinfo : EIATTR_SW_WAR
	.align		4
.L_271:
        /*006c*/ 	.byte	0x04, 0x36
        /*006e*/ 	.short	(.L_273 - .L_272)
.L_272:
        /*0070*/ 	.word	0x00000008
.L_273:


//--------------------- .nv.info._Z14sigmoid_kernelPfS_m --------------------------
	.section	.nv.info._Z14sigmoid_kernelPfS_m,"",@"SHT_CUDA_INFO"
	.sectionflags	@""
	.align	4


	//----- nvinfo : EIATTR_CUDA_API_VERSION
	.align		4
        /*0000*/ 	.byte	0x04, 0x37
        /*0002*/ 	.short	(.L_275 - .L_274)
.L_274:
        /*0004*/ 	.word	0x00000082


	//----- nvinfo : EIATTR_KPARAM_INFO
	.align		4
.L_275:
        /*0008*/ 	.byte	0x04, 0x17
        /*000a*/ 	.short	(.L_277 - .L_276)
.L_276:
        /*000c*/ 	.word	0x00000000
        /*0010*/ 	.short	0x0002
        /*0012*/ 	.short	0x0010
        /*0014*/ 	.byte	0x00, 0xf0, 0x21, 0x00


	//----- nvinfo : EIATTR_KPARAM_INFO
	.align		4
.L_277:
        /*0018*/ 	.byte	0x04, 0x17
        /*001a*/ 	.short	(.L_279 - .L_278)
.L_278:
        /*001c*/ 	.word	0x00000000
        /*0020*/ 	.short	0x0001
        /*0022*/ 	.short	0x0008
        /*0024*/ 	.byte	0x00, 0xf5, 0x21, 0x00


	//----- nvinfo : EIATTR_KPARAM_INFO
	.align		4
.L_279:
        /*0028*/ 	.byte	0x04, 0x17
        /*002a*/ 	.short	(.L_281 - .L_280)
.L_280:
        /*002c*/ 	.word	0x00000000
        /*0030*/ 	.short	0x0000
        /*0032*/ 	.short	0x0000
        /*0034*/ 	.byte	0x00, 0xf5, 0x21, 0x00


	//----- nvinfo : EIATTR_SPARSE_MMA_MASK
	.align		4
.L_281:
        /*0038*/ 	.byte	0x03, 0x50
        /*003a*/ 	.short	0x0000


	//----- nvinfo : EIATTR_MAXREG_COUNT
	.align		4
        /*003c*/ 	.byte	0x03, 0x1b
        /*003e*/ 	.short	0x00ff


	//----- nvinfo : EIATTR_MERCURY_ISA_VERSION
	.align		4
        /*0040*/ 	.byte	0x03, 0x5f
        /*0042*/ 	.short	0x0101


	//----- nvinfo : EIATTR_VRC_CTA_INIT_COUNT
	.align		4
        /*0044*/ 	.byte	0x02, 0x4a
	.zero		1
	.zero		1


	//----- nvinfo : EIATTR_EXIT_INSTR_OFFSETS
	.align		4
        /*0048*/ 	.byte	0x04, 0x1c
        /*004a*/ 	.short	(.L_283 - .L_282)


	//   ....[0]....
.L_282:
        /*004c*/ 	.word	0x00000090


	//   ....[1]....
        /*0050*/ 	.word	0x000002d0


	//----- nvinfo : EIATTR_CRS_STACK_SIZE
	.align		4
.L_283:
        /*0054*/ 	.byte	0x04, 0x1e
        /*0056*/ 	.short	(.L_285 - .L_284)
.L_284:
        /*0058*/ 	.word	0x00000000


	//----- nvinfo : EIATTR_CBANK_PARAM_SIZE
	.align		4
.L_285:
        /*005c*/ 	.byte	0x03, 0x19
        /*005e*/ 	.short	0x0018


	//----- nvinfo : EIATTR_PARAM_CBANK
	.align		4
        /*0060*/ 	.byte	0x04, 0x0a
        /*0062*/ 	.short	(.L_287 - .L_286)
	.align		4
.L_286:
        /*0064*/ 	.word	index@(.nv.constant0._Z14sigmoid_kernelPfS_m)
        /*0068*/ 	.short	0x0380
        /*006a*/ 	.short	0x0018


	//----- nvinfo : EIATTR_SW_WAR
	.align		4
.L_287:
        /*006c*/ 	.byte	0x04, 0x36
        /*006e*/ 	.short	(.L_289 - .L_288)
.L_288:
        /*0070*/ 	.word	0x00000008
.L_289:


//--------------------- .nv.info._Z11relu_kernel6TensorS_ --------------------------
	.section	.nv.info._Z11relu_kernel6TensorS_,"",@"SHT_CUDA_INFO"
	.sectionflags	@""
	.align	4


	//----- nvinfo : EIATTR_CUDA_API_VERSION
	.align		4
        /*0000*/ 	.byte	0x04, 0x37
        /*0002*/ 	.short	(.L_291 - .L_290)
.L_290:
        /*0004*/ 	.word	0x00000082


	//----- nvinfo : EIATTR_KPARAM_INFO
	.align		4
.L_291:
        /*0008*/ 	.byte	0x04, 0x17
        /*000a*/ 	.short	(.L_293 - .L_292)
.L_292:
        /*000c*/ 	.word	0x00000000
        /*0010*/ 	.short	0x0001
        /*0012*/ 	.short	0x0048
        /*0014*/ 	.byte	0x00, 0xf0, 0x21, 0x01


	//----- nvinfo : EIATTR_KPARAM_INFO
	.align		4
.L_293:
        /*0018*/ 	.byte	0x04, 0x17
        /*001a*/ 	.short	(.L_295 - .L_294)
.L_294:
        /*001c*/ 	.word	0x00000000
        /*0020*/ 	.short	0x0000
        /*0022*/ 	.short	0x0000
        /*0024*/ 	.byte	0x00, 0xf0, 0x21, 0x01


	//----- nvinfo : EIATTR_SPARSE_MMA_MASK
	.align		4
.L_295:
        /*0028*/ 	.byte	0x03, 0x50
        /*002a*/ 	.short	0x0000


	//----- nvinfo : EIATTR_MAXREG_COUNT
	.align		4
        /*002c*/ 	.byte	0x03, 0x1b
        /*002e*/ 	.short	0x00ff


	//----- nvinfo : EIATTR_MERCURY_ISA_VERSION
	.align		4
        /*0030*/ 	.byte	0x03, 0x5f
        /*0032*/ 	.short	0x0101


	//----- nvinfo : EIATTR_VRC_CTA_INIT_COUNT
	.align		4
        /*0034*/ 	.byte	0x02, 0x4a
	.zero		1
	.zero		1


	//----- nvinfo : EIATTR_EXIT_INSTR_OFFSETS
	.align		4
        /*0038*/ 	.byte	0x04, 0x1c
        /*003a*/ 	.short	(.L_297 - .L_296)


	//   ....[0]....
.L_296:
        /*003c*/ 	.word	0x00000100


	//   ....[1]....
        /*0040*/ 	.word	0x00000260


	//----- nvinfo : EIATTR_CBANK_PARAM_SIZE
	.align		4
.L_297:
        /*0044*/ 	.byte	0x03, 0x19
        /*0046*/ 	.short	0x0090


	//----- nvinfo : EIATTR_PARAM_CBANK
	.align		4
        /*0048*/ 	.byte	0x04, 0x0a
        /*004a*/ 	.short	(.L_299 - .L_298)
	.align		4
.L_298:
        /*004c*/ 	.word	index@(.nv.constant0._Z11relu_kernel6TensorS_)
        /*0050*/ 	.short	0x0380
        /*0052*/ 	.short	0x0090


	//----- nvinfo : EIATTR_SW_WAR
	.align		4
.L_299:
        /*0054*/ 	.byte	0x04, 0x36
        /*0056*/ 	.short	(.L_301 - .L_300)
.L_300:
        /*0058*/ 	.word	0x00000008
.L_301:


//--------------------- .nv.info._Z9transform6TensorS_S_ --------------------------
	.section	.nv.info._Z9transform6TensorS_S_,"",@"SHT_CUDA_INFO"
	.sectionflags	@""
	.align	4


	//----- nvinfo : EIATTR_CUDA_API_VERSION
	.align		4
        /*0000*/ 	.byte	0x04, 0x37
        /*0002*/ 	.short	(.L_303 - .L_302)
.L_302:
        /*0004*/ 	.word	0x00000082


	//----- nvinfo : EIATTR_KPARAM_INFO
	.align		4
.L_303:
        /*0008*/ 	.byte	0x04, 0x17
        /*000a*/ 	.short	(.L_305 - .L_304)
.L_304:
        /*000c*/ 	.word	0x00000000
        /*0010*/ 	.short	0x0002
        /*0012*/ 	.short	0x0090
        /*0014*/ 	.byte	0x00, 0xf0, 0x21, 0x01


	//----- nvinfo : EIATTR_KPARAM_INFO
	.align		4
.L_305:
        /*0018*/ 	.byte	0x04, 0x17
        /*001a*/ 	.short	(.L_307 - .L_306)
.L_306:
        /*001c*/ 	.word	0x00000000
        /*0020*/ 	.short	0x0001
        /*0022*/ 	.short	0x0048
        /*0024*/ 	.byte	0x00, 0xf0, 0x21, 0x01


	//----- nvinfo : EIATTR_KPARAM_INFO
	.align		4
.L_307:
        /*0028*/ 	.byte	0x04, 0x17
        /*002a*/ 	.short	(.L_309 - .L_308)
.L_308:
        /*002c*/ 	.word	0x00000000
        /*0030*/ 	.short	0x0000
        /*0032*/ 	.short	0x0000
        /*0034*/ 	.byte	0x00, 0xf0, 0x21, 0x01


	//----- nvinfo : EIATTR_SPARSE_MMA_MASK
	.align		4
.L_309:
        /*0038*/ 	.byte	0x03, 0x50
        /*003a*/ 	.short	0x0000


	//----- nvinfo : EIATTR_MAXREG_COUNT
	.align		4
        /*003c*/ 	.byte	0x03, 0x1b
        /*003e*/ 	.short	0x00ff


	//----- nvinfo : EIATTR_MERCURY_ISA_VERSION
	.align		4
        /*0040*/ 	.byte	0x03, 0x5f
        /*0042*/ 	.short	0x0101


	//----- nvinfo : EIATTR_VRC_CTA_INIT_COUNT
	.align		4
        /*0044*/ 	.byte	0x02, 0x4a
	.zero		1
	.zero		1


	//----- nvinfo : EIATTR_EXIT_INSTR_OFFSETS
	.align		4
        /*0048*/ 	.byte	0x04, 0x1c
        /*004a*/ 	.short	(.L_311 - .L_310)


	//   ....[0]....
.L_310:
        /*004c*/ 	.word	0x00001360


	//   ....[1]....
        /*0050*/ 	.word	0x00002470


	//----- nvinfo : EIATTR_CRS_STACK_SIZE
	.align		4
.L_311:
        /*0054*/ 	.byte	0x04, 0x1e
        /*0056*/ 	.short	(.L_313 - .L_312)
.L_312:
        /*0058*/ 	.word	0x00000000


	//----- nvinfo : EIATTR_CBANK_PARAM_SIZE
	.align		4
.L_313:
        /*005c*/ 	.byte	0x03, 0x19
        /*005e*/ 	.short	0x00d8


	//----- nvinfo : EIATTR_PARAM_CBANK
	.align		4
        /*0060*/ 	.byte	0x04, 0x0a
        /*0062*/ 	.short	(.L_315 - .L_314)
	.align		4
.L_314:
        /*0064*/ 	.word	index@(.nv.constant0._Z9transform6TensorS_S_)
        /*0068*/ 	.short	0x0380
        /*006a*/ 	.short	0x00d8


	//----- nvinfo : EIATTR_SW_WAR
	.align		4
.L_315:
        /*006c*/ 	.byte	0x04, 0x36
        /*006e*/ 	.short	(.L_317 - .L_316)
.L_316:
        /*0070*/ 	.word	0x00000008
.L_317:


//--------------------- .nv.info._Z10matmulmatT6TensorS_S_ --------------------------
	.section	.nv.info._Z10matmulmatT6TensorS_S_,"",@"SHT_CUDA_INFO"
	.sectionflags	@""
	.align	4


	//----- nvinfo : EIATTR_CUDA_API_VERSION
	.align		4
        /*0000*/ 	.byte	0x04, 0x37
        /*0002*/ 	.short	(.L_319 - .L_318)
.L_318:
        /*0004*/ 	.word	0x00000082


	//----- nvinfo : EIATTR_KPARAM_INFO
	.align		4
.L_319:
        /*0008*/ 	.byte	0x04, 0x17
        /*000a*/ 	.short	(.L_321 - .L_320)
.L_320:
        /*000c*/ 	.word	0x00000000
        /*0010*/ 	.short	0x0002
        /*0012*/ 	.short	0x0090
        /*0014*/ 	.byte	0x00, 0xf0, 0x21, 0x01


	//----- nvinfo : EIATTR_KPARAM_INFO
	.align		4
.L_321:
        /*0018*/ 	.byte	0x04, 0x17
        /*001a*/ 	.short	(.L_323 - .L_322)
.L_322:
        /*001c*/ 	.word	0x00000000
        /*0020*/ 	.short	0x0001
        /*0022*/ 	.short	0x0048
        /*0024*/ 	.byte	0x00, 0xf0, 0x21, 0x01


	//----- nvinfo : EIATTR_KPARAM_INFO
	.align		4
.L_323:
        /*0028*/ 	.byte	0x04, 0x17
        /*002a*/ 	.short	(.L_325 - .L_324)
.L_324:
        /*002c*/ 	.word	0x00000000
        /*0030*/ 	.short	0x0000
        /*0032*/ 	.short	0x0000
        /*0034*/ 	.byte	0x00, 0xf0, 0x21, 0x01


	//----- nvinfo : EIATTR_SPARSE_MMA_MASK
	.align		4
.L_325:
        /*0038*/ 	.byte	0x03, 0x50
        /*003a*/ 	.short	0x0000


	//----- nvinfo : EIATTR_MAXREG_COUNT
	.align		4
        /*003c*/ 	.byte	0x03, 0x1b
        /*003e*/ 	.short	0x00ff


	//----- nvinfo : EIATTR_MERCURY_ISA_VERSION
	.align		4
        /*0040*/ 	.byte	0x03, 0x5f
        /*0042*/ 	.short	0x0101


	//----- nvinfo : EIATTR_VRC_CTA_INIT_COUNT
	.align		4
        /*0044*/ 	.byte	0x02, 0x4a
	.zero		1
	.zero		1


	//----- nvinfo : EIATTR_EXIT_INSTR_OFFSETS
	.align		4
        /*0048*/ 	.byte	0x04, 0x1c
        /*004a*/ 	.short	(.L_327 - .L_326)


	//   ....[0]....
.L_326:
        /*004c*/ 	.word	0x00000100


	//   ....[1]....
        /*0050*/ 	.word	0x00001230


	//----- nvinfo : EIATTR_CBANK_PARAM_SIZE
	.align		4
.L_327:
        /*0054*/ 	.byte	0x03, 0x19
        /*0056*/ 	.short	0x00d8


	//----- nvinfo : EIATTR_PARAM_CBANK
	.align		4
        /*0058*/ 	.byte	0x04, 0x0a
        /*005a*/ 	.short	(.L_329 - .L_328)
	.align		4
.L_328:
        /*005c*/ 	.word	index@(.nv.constant0._Z10matmulmatT6TensorS_S_)
        /*0060*/ 	.short	0x0380
        /*0062*/ 	.short	0x00d8


	//----- nvinfo : EIATTR_SW_WAR
	.align		4
.L_329:
        /*0064*/ 	.byte	0x04, 0x36
        /*0066*/ 	.short	(.L_331 - .L_330)
.L_330:
        /*0068*/ 	.word	0x00000008
.L_331:


//--------------------- .nv.info._Z9matmulmat6TensorS_S_ --------------------------
	.section	.nv.info._Z9matmulmat6TensorS_S_,"",@"SHT_CUDA_INFO"
	.sectionflags	@""
	.align	4


	//----- nvinfo : EIATTR_CUDA_API_VERSION
	.align		4
        /*0000*/ 	.byte	0x04, 0x37
        /*0002*/ 	.short	(.L_333 - .L_332)
.L_332:
        /*0004*/ 	.word	0x00000082


	//----- nvinfo : EIATTR_KPARAM_INFO
	.align		4
.L_333:
        /*0008*/ 	.byte	0x04, 0x17
        /*000a*/ 	.short	(.L_335 - .L_334)
.L_334:
        /*000c*/ 	.word	0x00000000
        /*0010*/ 	.short	0x0002
        /*0012*/ 	.short	0x0090
        /*0014*/ 	.byte	0x00, 0xf0, 0x21, 0x01


	//----- nvinfo : EIATTR_KPARAM_INFO
	.align		4
.L_335:
        /*0018*/ 	.byte	0x04, 0x17
        /*001a*/ 	.short	(.L_337 - .L_336)
.L_336:
        /*001c*/ 	.word	0x00000000
        /*0020*/ 	.short	0x0001
        /*0022*/ 	.short	0x0048
        /*0024*/ 	.byte	0x00, 0xf0, 0x21, 0x01


	//----- nvinfo : EIATTR_KPARAM_INFO
	.align		4
.L_337:
        /*0028*/ 	.byte	0x04, 0x17
        /*002a*/ 	.short	(.L_339 - .L_338)
.L_338:
        /*002c*/ 	.word	0x00000000
        /*0030*/ 	.short	0x0000
        /*0032*/ 	.short	0x0000
        /*0034*/ 	.byte	0x00, 0xf0, 0x21, 0x01


	//----- nvinfo : EIATTR_SPARSE_MMA_MASK
	.align		4
.L_339:
        /*0038*/ 	.byte	0x03, 0x50
        /*003a*/ 	.short	0x0000


	//----- nvinfo : EIATTR_MAXREG_COUNT
	.align		4
        /*003c*/ 	.byte	0x03, 0x1b
        /*003e*/ 	.short	0x00ff


	//----- nvinfo : EIATTR_MERCURY_ISA_VERSION
	.align		4
        /*0040*/ 	.byte	0x03, 0x5f
        /*0042*/ 	.short	0x0101


	//----- nvinfo : EIATTR_VRC_CTA_INIT_COUNT
	.align		4
        /*0044*/ 	.byte	0x02, 0x4a
	.zero		1
	.zero		1


	//----- nvinfo : EIATTR_EXIT_INSTR_OFFSETS
	.align		4
        /*0048*/ 	.byte	0x04, 0x1c
        /*004a*/ 	.short	(.L_341 - .L_340)


	//   ....[0]....
.L_340:
        /*004c*/ 	.word	0x00000100


	//   ....[1]....
        /*0050*/ 	.word	0x000015c0


	//----- nvinfo : EIATTR_CBANK_PARAM_SIZE
	.align		4
.L_341:
        /*0054*/ 	.byte	0x03, 0x19
        /*0056*/ 	.short	0x00d8


	//----- nvinfo : EIATTR_PARAM_CBANK
	.align		4
        /*0058*/ 	.byte	0x04, 0x0a
        /*005a*/ 	.short	(.L_343 - .L_342)
	.align		4
.L_342:
        /*005c*/ 	.word	index@(.nv.constant0._Z9matmulmat6TensorS_S_)
        /*0060*/ 	.short	0x0380
        /*0062*/ 	.short	0x00d8


	//----- nvinfo : EIATTR_SW_WAR
	.align		4
.L_343:
        /*0064*/ 	.byte	0x04, 0x36
        /*0066*/ 	.short	(.L_345 - .L_344)
.L_344:
        /*0068*/ 	.word	0x00000008
.L_345:


//--------------------- .nv.info._Z9matmulvecPfS_iiS_ --------------------------
	.section	.nv.info._Z9matmulvecPfS_iiS_,"",@"SHT_CUDA_INFO"
	.sectionflags	@""
	.align	4


	//----- nvinfo : EIATTR_CUDA_API_VERSION
	.align		4
        /*0000*/ 	.byte	0x04, 0x37
        /*0002*/ 	.short	(.L_347 - .L_346)
.L_346:
        /*0004*/ 	.word	0x00000082


	//----- nvinfo : EIATTR_KPARAM_INFO
	.align		4
.L_347:
        /*0008*/ 	.byte	0x04, 0x17
        /*000a*/ 	.short	(.L_349 - .L_348)
.L_348:
        /*000c*/ 	.word	0x00000000
        /*0010*/ 	.short	0x0004
        /*0012*/ 	.short	0x0018
        /*0014*/ 	.byte	0x00, 0xf5, 0x21, 0x00


	//----- nvinfo : EIATTR_KPARAM_INFO
	.align		4
.L_349:
        /*0018*/ 	.byte	0x04, 0x17
        /*001a*/ 	.short	(.L_351 - .L_350)
.L_350:
        /*001c*/ 	.word	0x00000000
        /*0020*/ 	.short	0x0003
        /*0022*/ 	.short	0x0014
        /*0024*/ 	.byte	0x00, 0xf0, 0x11, 0x00


	//----- nvinfo : EIATTR_KPARAM_INFO
	.align		4
.L_351:
        /*0028*/ 	.byte	0x04, 0x17
        /*002a*/ 	.short	(.L_353 - .L_352)
.L_352:
        /*002c*/ 	.word	0x00000000
        /*0030*/ 	.short	0x0002
        /*0032*/ 	.short	0x0010
        /*0034*/ 	.byte	0x00, 0xf0, 0x11, 0x00


	//----- nvinfo : EIATTR_KPARAM_INFO
	.align		4
.L_353:
        /*0038*/ 	.byte	0x04, 0x17
        /*003a*/ 	.short	(.L_355 - .L_354)
.L_354:
        /*003c*/ 	.word	0x00000000
        /*0040*/ 	.short	0x0001
        /*0042*/ 	.short	0x0008
        /*0044*/ 	.byte	0x00, 0xf5, 0x21, 0x00


	//----- nvinfo : EIATTR_KPARAM_INFO
	.align		4
.L_355:
        /*0048*/ 	.byte	0x04, 0x17
        /*004a*/ 	.short	(.L_357 - .L_356)
.L_356:
        /*004c*/ 	.word	0x00000000
        /*0050*/ 	.short	0x0000
        /*0052*/ 	.short	0x0000
        /*0054*/ 	.byte	0x00, 0xf5, 0x21, 0x00


	//----- nvinfo : EIATTR_SPARSE_MMA_MASK
	.align		4
.L_357:
        /*0058*/ 	.byte	0x03, 0x50
        /*005a*/ 	.short	0x0000


	//----- nvinfo : EIATTR_MAXREG_COUNT
	.align		4
        /*005c*/ 	.byte	0x03, 0x1b
        /*005e*/ 	.short	0x00ff


	//----- nvinfo : EIATTR_MERCURY_ISA_VERSION
	.align		4
        /*0060*/ 	.byte	0x03, 0x5f
        /*0062*/ 	.short	0x0101


	//----- nvinfo : EIATTR_VRC_CTA_INIT_COUNT
	.align		4
        /*0064*/ 	.byte	0x02, 0x4a
	.zero		1
	.zero		1


	//----- nvinfo : EIATTR_EXIT_INSTR_OFFSETS
	.align		4
        /*0068*/ 	.byte	0x04, 0x1c
        /*006a*/ 	.short	(.L_359 - .L_358)


	//   ....[0]....
.L_358:
        /*006c*/ 	.word	0x00000070


	//   ....[1]....
        /*0070*/ 	.word	0x00000a90


	//----- nvinfo : EIATTR_CBANK_PARAM_SIZE
	.align		4
.L_359:
        /*0074*/ 	.byte	0x03, 0x19
        /*0076*/ 	.short	0x0020


	//----- nvinfo : EIATTR_PARAM_CBANK
	.align		4
        /*0078*/ 	.byte	0x04, 0x0a
        /*007a*/ 	.short	(.L_361 - .L_360)
	.align		4
.L_360:
        /*007c*/ 	.word	index@(.nv.constant0._Z9matmulvecPfS_iiS_)
        /*0080*/ 	.short	0x0380
        /*0082*/ 	.short	0x0020


	//----- nvinfo : EIATTR_SW_WAR
	.align		4
.L_361:
        /*0084*/ 	.byte	0x04, 0x36
        /*0086*/ 	.short	(.L_363 - .L_362)
.L_362:
        /*0088*/ 	.word	0x00000008
.L_363:


//--------------------- .nv.callgraph             --------------------------
	.section	.nv.callgraph,"",@"SHT_CUDA_CALLGRAPH"
	.align	4
	.sectionentsize	8
	.align		4
        /*0000*/ 	.word	0x00000000
	.align		4
        /*0004*/ 	.word	0xffffffff
	.align		4
        /*0008*/ 	.word	0x00000000
	.align		4
        /*000c*/ 	.word	0xfffffffe
	.align		4
        /*0010*/ 	.word	0x00000000
	.align		4
        /*0014*/ 	.word	0xfffffffd
	.align		4
        /*0018*/ 	.word	0x00000000
	.align		4
        /*001c*/ 	.word	0xfffffffc


//--------------------- .text._Z4testiPi          --------------------------
	.section	.text._Z4testiPi,"ax",@progbits
	.align	128
        .global         _Z4testiPi
        .type           _Z4testiPi,@function
        .size           _Z4testiPi,(.L_x_113 - _Z4testiPi)
        .other          _Z4testiPi,@"STO_CUDA_ENTRY STV_DEFAULT"
_Z4testiPi:
.text._Z4testiPi:
[----:B------:R-:W-:Y:S08]  /*0000*/  LDC R1, c[0x0][0x37c] ;  /* 0x0000df00ff017b82 */ /* 0x000ff00000000800 */
[----:B------:R-:W0:Y:S01]  /*0010*/  LDC R5, c[0x0][0x380] ;  /* 0x0000e000ff057b82 */ /* 0x000e220000000800 */
[----:B------:R-:W1:Y:S07]  /*0020*/  LDCU.64 UR4, c[0x0][0x358] ;  /* 0x00006b00ff0477ac */ /* 0x000e6e0008000a00 */
[----:B------:R-:W1:Y:S01]  /*0030*/  LDC.64 R2, c[0x0][0x388] ;  /* 0x0000e200ff027b82 */ /* 0x000e620000000a00 */
[----:B0-----:R-:W-:-:S05]  /*0040*/  IADD3 R5, PT, PT, R5, 0x1, RZ ;  /* 0x0000000105057810 */ /* 0x001fca0007ffe0ff */
[----:B-1----:R-:W-:Y:S01]  /*0050*/  STG.E desc[UR4][R2.64], R5 ;  /* 0x0000000502007986 */ /* 0x002fe2000c101904 */
[----:B------:R-:W-:Y:S05]  /*0060*/  EXIT ;  /* 0x000000000000794d */ /* 0x000fea0003800000 */
.L_x_0:
[----:B------:R-:W-:-:S00]  /*0070*/  BRA `(.L_x_0) ;  /* 0xfffffffc00fc7947 */ /* 0x000fc0000383ffff */
[----:B------:R-:W-:-:S00]  /*0080*/  NOP ;  /* 0x0000000000007918 */ /* 0x000fc00000000000 */
[----:B------:R-:W-:-:S00]  /*0090*/  NOP ;  /* 0x0000000000007918 */ /* 0x000fc00000000000 */
[----:B------:R-:W-:-:S00]  /*00a0*/  NOP ;  /* 0x0000000000007918 */ /* 0x000fc00000000000 */
[----:B------:R-:W-:-:S00]  /*00b0*/  NOP ;  /* 0x0000000000007918 */ /* 0x000fc00000000000 */
[----:B------:R-:W-:-:S00]  /*00c0*/  NOP ;  /* 0x0000000000007918 */ /* 0x000fc00000000000 */
[----:B------:R-:W-:-:S00]  /*00d0*/  NOP ;  /* 0x0000000000007918 */ /* 0x000fc00000000000 */
[----:B------:R-:W-:-:S00]  /*00e0*/  NOP ;  /* 0x0000000000007918 */ /* 0x000fc00000000000 */
[----:B------:R-:W-:-:S00]  /*00f0*/  NOP ;  /* 0x0000000000007918 */ /* 0x000fc00000000000 */
.L_x_113:


//--------------------- .text._Z21update_correct_labels6TensorPiS0_ --------------------------
	.section	.text._Z21update_correct_labels6TensorPiS0_,"ax",@progbits
	.align	128
        .global         _Z21update_correct_labels6TensorPiS0_
        .type           _Z21update_correct_labels6TensorPiS0_,@function
        .size           _Z21update_correct_labels6TensorPiS0_,(.L_x_114 - _Z21update_correct_labels6TensorPiS0_)
        .other          _Z21update_correct_labels6TensorPiS0_,@"STO_CUDA_ENTRY STV_DEFAULT"
_Z21update_correct_labels6TensorPiS0_:
.text._Z21update_correct_labels6TensorPiS0_:
[----:B------:R-:W-:Y:S01]  /*0000*/  LDC R1, c[0x0][0x37c] ;  /* 0x0000df00ff017b82 */ /* 0x000fe20000000800 */
[----:B------:R-:W0:Y:S01]  /*0010*/  LDCU.64 UR6, c[0x0][0x3b0] ;  /* 0x00007600ff0677ac */ /* 0x000e220008000a00 */
[----:B------:R-:W1:Y:S06]  /*0020*/  S2R R3, SR_TID.X ;  /* 0x0000000000037919 */ /* 0x000e6c0000002100 */
[----:B------:R-:W1:Y:S01]  /*0030*/  S2UR UR4, SR_CTAID.X ;  /* 0x00000000000479c3 */ /* 0x000e620000002500 */
[----:B------:R-:W-:Y:S01]  /*0040*/  IMAD.MOV.U32 R13, RZ, RZ, RZ ;  /* 0x000000ffff0d7224 */ /* 0x000fe200078e00ff */
[----:B------:R-:W2:Y:S06]  /*0050*/  LDCU.64 UR8, c[0x0][0x358] ;  /* 0x00006b00ff0877ac */ /* 0x000eac0008000a00 */
[----:B------:R-:W1:Y:S01]  /*0060*/  LDC R0, c[0x0][0x360] ;  /* 0x0000d800ff007b82 */ /* 0x000e620000000800 */
[----:B0-----:R-:W-:-:S04]  /*0070*/  UIADD3 UR10, UP0, UPT, UR6, -0x3, URZ ;  /* 0xfffffffd060a7890 */ /* 0x001fc8000ff1e0ff */
[----:B------:R-:W-:Y:S02]  /*0080*/  UIADD3.X UR11, UPT, UPT, UR7, -0x1, URZ, UP0, !UPT ;  /* 0xffffffff070b7890 */ /* 0x000fe400087fe4ff */
[----:B------:R-:W-:-:S04]  /*0090*/  UISETP.GT.U32.AND UP0, UPT, UR10, -0x3, UPT ;  /* 0xfffffffd0a00788c */ /* 0x000fc8000bf04070 */
[----:B------:R-:W-:Y:S01]  /*00a0*/  UISETP.GT.U32.AND.EX UP0, UPT, UR11, -0x1, UPT, UP0 ;  /* 0xffffffff0b00788c */ /* 0x000fe2000bf04100 */
[----:B-1----:R-:W-:-:S08]  /*00b0*/  IMAD R0, R0, UR4, R3 ;  /* 0x0000000400007c24 */ /* 0x002fd0000f8e0203 */
[----:B--2---:R-:W-:Y:S05]  /*00c0*/  BRA.U UP0, `(.L_x_1) ;  /* 0x0000000d00b47547 */ /* 0x004fea000b800000 */
[----:B------:R-:W0:Y:S01]  /*00d0*/  LDC.64 R4, c[0x0][0x3a0] ;  /* 0x0000e800ff047b82 */ /* 0x000e220000000a00 */
[----:B------:R-:W1:Y:S01]  /*00e0*/  LDCU.64 UR12, c[0x0][0x380] ;  /* 0x00007000ff0c77ac */ /* 0x000e620008000a00 */
[----:B------:R-:W-:Y:S01]  /*00f0*/  SHF.R.S32.HI R2, RZ, 0x1f, R0 ;  /* 0x0000001fff027819 */ /* 0x000fe20000011400 */
[----:B------:R-:W-:Y:S02]  /*0100*/  HFMA2 R7, -RZ, RZ, 0, 5.9604644775390625e-08 ;  /* 0x00000001ff077431 */ /* 0x000fe400000001ff */
[----:B------:R-:W-:Y:S01]  /*0110*/  IMAD.MOV.U32 R13, RZ, RZ, RZ ;  /* 0x000000ffff0d7224 */ /* 0x000fe200078e00ff */
[----:B------:R-:W-:Y:S01]  /*0120*/  UISETP.GE.U32.AND UP0, UPT, UR10, 0xf, UPT ;  /* 0x0000000f0a00788c */ /* 0x000fe2000bf06070 */
[----:B------:R-:W-:Y:S01]  /*0130*/  IMAD.MOV.U32 R6, RZ, RZ, RZ ;  /* 0x000000ffff067224 */ /* 0x000fe200078e00ff */
[----:B------:R-:W-:Y:S02]  /*0140*/  UIADD3 UR5, UP1, UPT, UR6, -0x2, URZ ;  /* 0xfffffffe06057890 */ /* 0x000fe4000ff3e0ff */
[----:B------:R-:W-:-:S02]  /*0150*/  UISETP.GE.U32.AND.EX UP0, UPT, UR11, URZ, UPT, UP0 ;  /* 0x000000ff0b00728c */ /* 0x000fc4000bf06100 */
[----:B------:R-:W-:Y:S02]  /*0160*/  UIADD3.X UR4, UPT, UPT, UR7, -0x1, URZ, UP1, !UPT ;  /* 0xffffffff07047890 */ /* 0x000fe40008ffe4ff */
[----:B------:R-:W-:Y:S01]  /*0170*/  ULOP3.LUT UR7, UR5, 0xf, URZ, 0xc0, !UPT ;  /* 0x0000000f05077892 */ /* 0x000fe2000f8ec0ff */
[----:B-1----:R-:W-:-:S04]  /*0180*/  IMAD R3, R2, UR12, RZ ;  /* 0x0000000c02037c24 */ /* 0x002fc8000f8e02ff */
[C---:B------:R-:W-:Y:S02]  /*0190*/  IMAD R3, R0.reuse, UR13, R3 ;  /* 0x0000000d00037c24 */ /* 0x040fe4000f8e0203 */
[----:B0-----:R-:W-:-:S04]  /*01a0*/  IMAD.WIDE.U32 R4, R0, UR12, R4 ;  /* 0x0000000c00047c25 */ /* 0x001fc8000f8e0004 */
[----:B------:R-:W-:Y:S02]  /*01b0*/  IMAD.IADD R3, R5, 0x1, R3 ;  /* 0x0000000105037824 */ /* 0x000fe400078e0203 */
[----:B------:R-:W-:Y:S01]  /*01c0*/  IMAD.MOV.U32 R2, RZ, RZ, R4 ;  /* 0x000000ffff027224 */ /* 0x000fe200078e0004 */
[----:B------:R-:W-:Y:S06]  /*01d0*/  BRA.U !UP0, `(.L_x_2) ;  /* 0x0000000508ac7547 */ /* 0x000fec000b800000 */
[----:B------:R-:W-:Y:S01]  /*01e0*/  IADD3 R12, P0, PT, R4, 0x4, RZ ;  /* 0x00000004040c7810 */ /* 0x000fe20007f1e0ff */
[----:B------:R-:W-:Y:S01]  /*01f0*/  IMAD.MOV.U32 R8, RZ, RZ, 0x1 ;  /* 0x00000001ff087424 */ /* 0x000fe200078e00ff */
[----:B------:R-:W-:Y:S01]  /*0200*/  MOV R13, RZ ;  /* 0x000000ff000d7202 */ /* 0x000fe20000000f00 */
[----:B------:R-:W-:Y:S01]  /*0210*/  IMAD.MOV.U32 R9, RZ, RZ, RZ ;  /* 0x000000ffff097224 */ /* 0x000fe200078e00ff */
[----:B------:R-:W-:Y:S01]  /*0220*/  MOV R10, 0x8 ;  /* 0x00000008000a7802 */ /* 0x000fe20000000f00 */
[----:B------:R-:W-:Y:S01]  /*0230*/  IMAD.X R11, RZ, RZ, R3, P0 ;  /* 0x000000ffff0b7224 */ /* 0x000fe200000e0603 */
[----:B------:R-:W-:-:S12]  /*0240*/  ULOP3.LUT UR6, UR5, 0xfffffff0, URZ, 0xc0, !UPT ;  /* 0xfffffff005067892 */ /* 0x000fd8000f8ec0ff */
.L_x_3:
[----:B------:R-:W-:Y:S01]  /*0250*/  IMAD.WIDE.U32 R14, R13, 0x4, R2 ;  /* 0x000000040d0e7825 */ /* 0x000fe200078e0002 */
[----:B------:R-:W-:-:S03]  /*0260*/  MOV R19, R11 ;  /* 0x0000000b00137202 */ /* 0x000fc60000000f00 */
[----:B------:R-:W-:Y:S02]  /*0270*/  IMAD.MOV.U32 R18, RZ, RZ, R12 ;  /* 0x000000ffff127224 */ /* 0x000fe400078e000c */
[----:B------:R-:W2:Y:S04]  /*0280*/  LDG.E R15, desc[UR8][R14.64] ;  /* 0x000000080e0f7981 */ /* 0x000ea8000c1e1900 */
[----:B------:R-:W2:Y:S01]  /*0290*/  LDG.E R6, desc[UR8][R18.64] ;  /* 0x0000000812067981 */ /* 0x000ea2000c1e1900 */
[C---:B------:R-:W-:Y:S01]  /*02a0*/  IMAD.SHL.U32 R7, R8.reuse, 0x4, RZ ;  /* 0x0000000408077824 */ /* 0x040fe200078e00ff */
[----:B------:R-:W-:-:S04]  /*02b0*/  SHF.L.U64.HI R17, R8, 0x2, R9 ;  /* 0x0000000208117819 */ /* 0x000fc80000010209 */
[----:B------:R-:W-:Y:S02]  /*02c0*/  LOP3.LUT R7, R7, 0xfffffffc, RZ, 0xc0, !PT ;  /* 0xfffffffc07077812 */ /* 0x000fe400078ec0ff */
[----:B------:R-:W-:Y:S02]  /*02d0*/  LOP3.LUT R17, R17, 0x3, RZ, 0xc0, !PT ;  /* 0x0000000311117812 */ /* 0x000fe400078ec0ff */
[----:B--2---:R-:W-:Y:S02]  /*02e0*/  FSETP.GT.AND P0, PT, R6, R15, PT ;  /* 0x0000000f0600720b */ /* 0x004fe40003f04000 */
[----:B------:R-:W-:-:S04]  /*02f0*/  IADD3 R6, P1, PT, R7, R4, RZ ;  /* 0x0000000407067210 */ /* 0x000fc80007f3e0ff */
[----:B------:R-:W-:-:S05]  /*0300*/  IADD3.X R7, PT, PT, R17, R3, RZ, P1, !PT ;  /* 0x0000000311077210 */ /* 0x000fca0000ffe4ff */
[----:B------:R-:W2:Y:S02]  /*0310*/  LDG.E R18, desc[UR8][R6.64+0x4] ;  /* 0x0000040806127981 */ /* 0x000ea4000c1e1900 */
[----:B------:R-:W-:Y:S02]  /*0320*/  @P0 VIADD R13, R10, 0xfffffff9 ;  /* 0xfffffff90a0d0836 */ /* 0x000fe40000000000 */
[----:B------:R-:W3:Y:S02]  /*0330*/  LDG.E R20, desc[UR8][R6.64+0xc] ;  /* 0x00000c0806147981 */ /* 0x000ee4000c1e1900 */
[----:B------:R-:W-:-:S06]  /*0340*/  IMAD.WIDE.U32 R16, R13, 0x4, R2 ;  /* 0x000000040d107825 */ /* 0x000fcc00078e0002 */
[----:B------:R-:W2:Y:S02]  /*0350*/  LDG.E R17, desc[UR8][R16.64] ;  /* 0x0000000810117981 */ /* 0x000ea4000c1e1900 */
[----:B--2---:R-:W-:Y:S02]  /*0360*/  FSETP.GT.AND P0, PT, R18, R17, PT ;  /* 0x000000111200720b */ /* 0x004fe40003f04000 */
[----:B------:R-:W2:Y:S11]  /*0370*/  LDG.E R18, desc[UR8][R6.64+0x8] ;  /* 0x0000080806127981 */ /* 0x000eb6000c1e1900 */
[----:B------:R-:W-:-:S04]  /*0380*/  @P0 VIADD R13, R10, 0xfffffffa ;  /* 0xfffffffa0a0d0836 */ /* 0x000fc80000000000 */
[----:B------:R-:W-:-:S06]  /*0390*/  IMAD.WIDE.U32 R14, R13, 0x4, R2 ;  /* 0x000000040d0e7825 */ /* 0x000fcc00078e0002 */
[----:B------:R-:W2:Y:S02]  /*03a0*/  LDG.E R15, desc[UR8][R14.64] ;  /* 0x000000080e0f7981 */ /* 0x000ea4000c1e1900 */
[----:B--2---:R-:W-:-:S13]  /*03b0*/  FSETP.GT.AND P0, PT, R18, R15, PT ;  /* 0x0000000f1200720b */ /* 0x004fda0003f04000 */
[----:B------:R-:W-:-:S04]  /*03c0*/  @P0 VIADD R13, R10, 0xfffffffb ;  /* 0xfffffffb0a0d0836 */ /* 0x000fc80000000000 */
[----:B------:R-:W-:-:S06]  /*03d0*/  IMAD.WIDE.U32 R18, R13, 0x4, R2 ;  /* 0x000000040d127825 */ /* 0x000fcc00078e0002 */
[----:B------:R-:W3:Y:S02]  /*03e0*/  LDG.E R19, desc[UR8][R18.64] ;  /* 0x0000000812137981 */ /* 0x000ee4000c1e1900 */
[----:B---3--:R-:W-:Y:S02]  /*03f0*/  FSETP.GT.AND P0, PT, R20, R19, PT ;  /* 0x000000131400720b */ /* 0x008fe40003f04000 */
[----:B------:R-:W2:Y:S11]  /*0400*/  LDG.E R20, desc[UR8][R6.64+0x10] ;  /* 0x0000100806147981 */ /* 0x000eb6000c1e1900 */
[----:B------:R-:W-:-:S05]  /*0410*/  @P0 IADD3 R13, PT, PT, R10, -0x4, RZ ;  /* 0xfffffffc0a0d0810 */ /* 0x000fca0007ffe0ff */
[----:B------:R-:W-:-:S06]  /*0420*/  IMAD.WIDE.U32 R16, R13, 0x4, R2 ;  /* 0x000000040d107825 */ /* 0x000fcc00078e0002 */
[----:B------:R-:W2:Y:S02]  /*0430*/  LDG.E R17, desc[UR8][R16.64] ;  /* 0x0000000810117981 */ /* 0x000ea4000c1e1900 */
[----:B--2---:R-:W-:Y:S02]  /*0440*/  FSETP.GT.AND P0, PT, R20, R17, PT ;  /* 0x000000111400720b */ /* 0x004fe40003f04000 */
[----:B------:R-:W2:Y:S11]  /*0450*/  LDG.E R20, desc[UR8][R6.64+0x14] ;  /* 0x0000140806147981 */ /* 0x000eb6000c1e1900 */
[----:B------:R-:W-:-:S04]  /*0460*/  @P0 VIADD R13, R10, 0xfffffffd ;  /* 0xfffffffd0a0d0836 */ /* 0x000fc80000000000 */
        /* <DEDUP_REMOVED lines=9> */
[----:B------:R-:W-:-:S05]  /*0500*/  @P0 IADD3 R13, PT, PT, R10, -0x1, RZ ;  /* 0xffffffff0a0d0810 */ /* 0x000fca0007ffe0ff */
[----:B------:R-:W-:-:S06]  /*0510*/  IMAD.WIDE.U32 R16, R13, 0x4, R2 ;  /* 0x000000040d107825 */ /* 0x000fcc00078e0002 */
[----:B------:R-:W2:Y:S02]  /*0520*/  LDG.E R17, desc[UR8][R16.64] ;  /* 0x0000000810117981 */ /* 0x000ea4000c1e1900 */
[----:B--2---:R-:W-:Y:S02]  /*0530*/  FSETP.GT.AND P0, PT, R20, R17, PT ;  /* 0x000000111400720b */ /* 0x004fe40003f04000 */
[----:B------:R-:W2:Y:S02]  /*0540*/  LDG.E R20, desc[UR8][R6.64+0x20] ;  /* 0x0000200806147981 */ /* 0x000ea4000c1e1900 */
[----:B------:R-:W-:-:S05]  /*0550*/  SEL R13, R10, R13, P0 ;  /* 0x0000000d0a0d7207 */ /* 0x000fca0000000000 */
        /* <DEDUP_REMOVED lines=14> */
[----:B------:R-:W-:-:S05]  /*0640*/  @P0 IADD3 R13, PT, PT, R10, 0x3, RZ ;  /* 0x000000030a0d0810 */ /* 0x000fca0007ffe0ff */
        /* <DEDUP_REMOVED lines=21> */
[----:B------:R-:W2:Y:S01]  /*07a0*/  LDG.E R19, desc[UR8][R18.64] ;  /* 0x0000000812137981 */ /* 0x000ea2000c1e1900 */
[----:B------:R-:W-:-:S04]  /*07b0*/  IADD3 R16, P2, PT, R8, 0xf, RZ ;  /* 0x0000000f08107810 */ /* 0x000fc80007f5e0ff */
[----:B------:R-:W-:Y:S01]  /*07c0*/  ISETP.NE.U32.AND P0, PT, R16, UR6, PT ;  /* 0x0000000610007c0c */ /* 0x000fe2000bf05070 */
[----:B------:R-:W-:-:S05]  /*07d0*/  IMAD.X R16, RZ, RZ, R9, P2 ;  /* 0x000000ffff107224 */ /* 0x000fca00010e0609 */
[----:B------:R-:W-:Y:S02]  /*07e0*/  ISETP.NE.AND.EX P0, PT, R16, UR4, PT, P0 ;  /* 0x0000000410007c0c */ /* 0x000fe4000bf05300 */
[----:B------:R-:W-:Y:S02]  /*07f0*/  IADD3 R12, P3, PT, R12, 0x40, RZ ;  /* 0x000000400c0c7810 */ /* 0x000fe40007f7e0ff */
[----:B------:R-:W-:-:S03]  /*0800*/  IADD3 R8, P2, PT, R8, 0x10, RZ ;  /* 0x0000001008087810 */ /* 0x000fc60007f5e0ff */
[----:B------:R-:W-:Y:S01]  /*0810*/  IMAD.X R11, RZ, RZ, R11, P3 ;  /* 0x000000ffff0b7224 */ /* 0x000fe200018e060b */
[----:B------:R-:W-:Y:S02]  /*0820*/  IADD3.X R9, PT, PT, RZ, R9, RZ, P2, !PT ;  /* 0x00000009ff097210 */ /* 0x000fe400017fe4ff */
[----:B--2---:R-:W-:-:S13]  /*0830*/  FSETP.GT.AND P1, PT, R20, R19, PT ;  /* 0x000000131400720b */ /* 0x004fda0003f24000 */
[C---:B------:R-:W-:Y:S01]  /*0840*/  @P1 VIADD R13, R10.reuse, 0x8 ;  /* 0x000000080a0d1836 */ /* 0x040fe20000000000 */
[----:B------:R-:W-:Y:S01]  /*0850*/  IADD3 R10, PT, PT, R10, 0x10, RZ ;  /* 0x000000100a0a7810 */ /* 0x000fe20007ffe0ff */
[----:B------:R-:W-:Y:S06]  /*0860*/  @P0 BRA `(.L_x_3) ;  /* 0xfffffff800780947 */ /* 0x000fec000383ffff */
[----:B------:R-:W-:Y:S02]  /*0870*/  IMAD.MOV.U32 R7, RZ, RZ, R8 ;  /* 0x000000ffff077224 */ /* 0x000fe400078e0008 */
[----:B------:R-:W-:-:S07]  /*0880*/  IMAD.MOV.U32 R6, RZ, RZ, R9 ;  /* 0x000000ffff067224 */ /* 0x000fce00078e0009 */
.L_x_2:
[----:B------:R-:W-:-:S04]  /*0890*/  UISETP.NE.U32.AND UP0, UPT, UR7, URZ, UPT ;  /* 0x000000ff0700728c */ /* 0x000fc8000bf05070 */
[----:B------:R-:W-:-:S09]  /*08a0*/  UISETP.NE.AND.EX UP0, UPT, URZ, URZ, UPT, UP0 ;  /* 0x000000ffff00728c */ /* 0x000fd2000bf05300 */
[----:B------:R-:W-:Y:S05]  /*08b0*/  BRA.U !UP0, `(.L_x_1) ;  /* 0x0000000508b87547 */ /* 0x000fea000b800000 */
[----:B------:R-:W-:Y:S02]  /*08c0*/  UISETP.GE.U32.AND UP1, UPT, UR7, 0x8, UPT ;  /* 0x000000080700788c */ /* 0x000fe4000bf26070 */
[----:B------:R-:W-:Y:S02]  /*08d0*/  ULOP3.LUT UR4, UR5, 0x7, URZ, 0xc0, !UPT ;  /* 0x0000000705047892 */ /* 0x000fe4000f8ec0ff */
[----:B------:R-:W-:Y:S02]  /*08e0*/  UISETP.GE.U32.AND.EX UP1, UPT, URZ, URZ, UPT, UP1 ;  /* 0x000000ffff00728c */ /* 0x000fe4000bf26110 */
[----:B------:R-:W-:-:S04]  /*08f0*/  UISETP.NE.U32.AND UP0, UPT, UR4, URZ, UPT ;  /* 0x000000ff0400728c */ /* 0x000fc8000bf05070 */
[----:B------:R-:W-:-:S03]  /*0900*/  UISETP.NE.AND.EX UP0, UPT, URZ, URZ, UPT, UP0 ;  /* 0x000000ffff00728c */ /* 0x000fc6000bf05300 */
[----:B------:R-:W-:Y:S08]  /*0910*/  BRA.U !UP1, `(.L_x_4) ;  /* 0x0000000109c87547 */ /* 0x000ff0000b800000 */
[----:B------:R-:W-:Y:S01]  /*0920*/  SHF.L.U32 R9, R7, 0x2, RZ ;  /* 0x0000000207097819 */ /* 0x000fe200000006ff */
[----:B------:R-:W-:Y:S01]  /*0930*/  IMAD.WIDE.U32 R10, R13, 0x4, R2 ;  /* 0x000000040d0a7825 */ /* 0x000fe200078e0002 */
[----:B------:R-:W-:Y:S02]  /*0940*/  SHF.L.U64.HI R15, R7, 0x2, R6 ;  /* 0x00000002070f7819 */ /* 0x000fe40000010206 */
[----:B------:R-:W-:-:S03]  /*0950*/  IADD3 R16, P0, PT, R9, R4, RZ ;  /* 0x0000000409107210 */ /* 0x000fc60007f1e0ff */
[----:B------:R-:W2:Y:S02]  /*0960*/  LDG.E R11, desc[UR8][R10.64] ;  /* 0x000000080a0b7981 */ /* 0x000ea4000c1e1900 */
[----:B------:R-:W-:-:S05]  /*0970*/  IMAD.X R17, R15, 0x1, R3, P0 ;  /* 0x000000010f117824 */ /* 0x000fca00000e0603 */
[----:B------:R-:W2:Y:S01]  /*0980*/  LDG.E R16, desc[UR8][R16.64] ;  /* 0x0000000810107981 */ /* 0x000ea2000c1e1900 */
[----:B------:R-:W-:Y:S02]  /*0990*/  LOP3.LUT R9, R9, 0xfffffffc, RZ, 0xc0, !PT ;  /* 0xfffffffc09097812 */ /* 0x000fe400078ec0ff */
[----:B------:R-:W-:Y:S02]  /*09a0*/  LOP3.LUT R15, R15, 0x3, RZ, 0xc0, !PT ;  /* 0x000000030f0f7812 */ /* 0x000fe400078ec0ff */
[----:B------:R-:W-:-:S05]  /*09b0*/  IADD3 R8, P1, PT, R9, R4, RZ ;  /* 0x0000000409087210 */ /* 0x000fca0007f3e0ff */
[----:B------:R-:W-:-:S05]  /*09c0*/  IMAD.X R9, R15, 0x1, R3, P1 ;  /* 0x000000010f097824 */ /* 0x000fca00008e0603 */
[----:B------:R-:W3:Y:S01]  /*09d0*/  LDG.E R6, desc[UR8][R8.64+0x4] ;  /* 0x0000040808067981 */ /* 0x000ee2000c1e1900 */
[----:B--2---:R-:W-:-:S04]  /*09e0*/  FSETP.GT.AND P0, PT, R16, R11, PT ;  /* 0x0000000b1000720b */ /* 0x004fc80003f04000 */
[----:B------:R-:W-:-:S05]  /*09f0*/  SEL R13, R7, R13, P0 ;  /* 0x0000000d070d7207 */ /* 0x000fca0000000000 */
[----:B------:R-:W-:-:S06]  /*0a00*/  IMAD.WIDE.U32 R14, R13, 0x4, R2 ;  /* 0x000000040d0e7825 */ /* 0x000fcc00078e0002 */
[----:B------:R-:W3:Y:S02]  /*0a10*/  LDG.E R15, desc[UR8][R14.64] ;  /* 0x000000080e0f7981 */ /* 0x000ee4000c1e1900 */
[----:B---3--:R-:W-:Y:S02]  /*0a20*/  FSETP.GT.AND P0, PT, R6, R15, PT ;  /* 0x0000000f0600720b */ /* 0x008fe40003f04000 */
        /* <DEDUP_REMOVED lines=29> */
[----:B--2---:R-:W-:Y:S01]  /*0c00*/  FSETP.GT.AND P0, PT, R6, R15, PT ;  /* 0x0000000f0600720b */ /* 0x004fe20003f04000 */
[----:B------:R-:W-:-:S12]  /*0c10*/  IMAD.MOV.U32 R6, RZ, RZ, RZ ;  /* 0x000000ffff067224 */ /* 0x000fd800078e00ff */
[C---:B------:R-:W-:Y:S01]  /*0c20*/  @P0 IADD3 R13, PT, PT, R7.reuse, 0x7, RZ ;  /* 0x00000007070d0810 */ /* 0x040fe20007ffe0ff */
[----:B------:R-:W-:-:S07]  /*0c30*/  VIADD R7, R7, 0x8 ;  /* 0x0000000807077836 */ /* 0x000fce0000000000 */
.L_x_4:
[----:B------:R-:W-:Y:S05]  /*0c40*/  BRA.U !UP0, `(.L_x_1) ;  /* 0x0000000108d47547 */ /* 0x000fea000b800000 */
[----:B------:R-:W-:Y:S02]  /*0c50*/  UISETP.GE.U32.AND UP1, UPT, UR4, 0x4, UPT ;  /* 0x000000040400788c */ /* 0x000fe4000bf26070 */
[----:B------:R-:W-:Y:S02]  /*0c60*/  ULOP3.LUT UR5, UR5, 0x3, URZ, 0xc0, !UPT ;  /* 0x0000000305057892 */ /* 0x000fe4000f8ec0ff */
[----:B------:R-:W-:Y:S02]  /*0c70*/  UISETP.GE.U32.AND.EX UP1, UPT, URZ, URZ, UPT, UP1 ;  /* 0x000000ffff00728c */ /* 0x000fe4000bf26110 */
[----:B------:R-:W-:Y:S01]  /*0c80*/  UISETP.NE.U32.AND UP0, UPT, UR5, URZ, UPT ;  /* 0x000000ff0500728c */ /* 0x000fe2000bf05070 */
[----:B------:R-:W-:-:S03]  /*0c90*/  UMOV UR4, URZ ;  /* 0x000000ff00047c82 */ /* 0x000fc60008000000 */
[----:B------:R-:W-:-:S03]  /*0ca0*/  UISETP.NE.AND.EX UP0, UPT, UR4, URZ, UPT, UP0 ;  /* 0x000000ff0400728c */ /* 0x000fc6000bf05300 */
        /* <DEDUP_REMOVED lines=28> */
[----:B------:R-:W-:-:S12]  /*0e70*/  HFMA2 R6, -RZ, RZ, 0, 0 ;  /* 0x00000000ff067431 */ /* 0x000fd800000001ff */
[C---:B------:R-:W-:Y:S02]  /*0e80*/  @P0 VIADD R17, R7.reuse, 0x3 ;  /* 0x0000000307110836 */ /* 0x040fe40000000000 */
[----:B------:R-:W-:Y:S02]  /*0e90*/  VIADD R7, R7, 0x4 ;  /* 0x0000000407077836 */ /* 0x000fe40000000000 */
[----:B------:R-:W-:-:S07]  /*0ea0*/  IMAD.MOV.U32 R13, RZ, RZ, R17 ;  /* 0x000000ffff0d7224 */ /* 0x000fce00078e0011 */
.L_x_5:
[----:B------:R-:W-:Y:S05]  /*0eb0*/  BRA.U !UP0, `(.L_x_1) ;  /* 0x0000000108387547 */ /* 0x000fea000b800000 */
.L_x_6:
[----:B------:R-:W-:Y:S01]  /*0ec0*/  LEA R8, P0, R7, R4, 0x2 ;  /* 0x0000000407087211 */ /* 0x000fe200078010ff */
[----:B------:R-:W-:-:S03]  /*0ed0*/  IMAD.WIDE.U32 R10, R13, 0x4, R2 ;  /* 0x000000040d0a7825 */ /* 0x000fc600078e0002 */
[----:B------:R-:W-:-:S03]  /*0ee0*/  LEA.HI.X R9, R7, R3, R6, 0x2, P0 ;  /* 0x0000000307097211 */ /* 0x000fc600000f1406 */
[----:B------:R-:W2:Y:S04]  /*0ef0*/  LDG.E R11, desc[UR8][R10.64] ;  /* 0x000000080a0b7981 */ /* 0x000ea8000c1e1900 */
[----:B------:R-:W2:Y:S01]  /*0f00*/  LDG.E R8, desc[UR8][R8.64] ;  /* 0x0000000808087981 */ /* 0x000ea2000c1e1900 */
[----:B------:R-:W-:Y:S01]  /*0f10*/  UIADD3 UR5, UP0, UPT, UR5, -0x1, URZ ;  /* 0xffffffff05057890 */ /* 0x000fe2000ff1e0ff */
[----:B------:R-:W-:-:S03]  /*0f20*/  MOV R6, RZ ;  /* 0x000000ff00067202 */ /* 0x000fc60000000f00 */
[----:B------:R-:W-:Y:S02]  /*0f30*/  UIADD3.X UR4, UPT, UPT, UR4, -0x1, URZ, UP0, !UPT ;  /* 0xffffffff04047890 */ /* 0x000fe400087fe4ff */
[----:B------:R-:W-:-:S04]  /*0f40*/  UISETP.NE.U32.AND UP0, UPT, UR5, URZ, UPT ;  /* 0x000000ff0500728c */ /* 0x000fc8000bf05070 */
[----:B------:R-:W-:Y:S01]  /*0f50*/  UISETP.NE.AND.EX UP0, UPT, UR4, URZ, UPT, UP0 ;  /* 0x000000ff0400728c */ /* 0x000fe2000bf05300 */
[----:B--2---:R-:W-:-:S04]  /*0f60*/  FSETP.GT.AND P0, PT, R8, R11, PT ;  /* 0x0000000b0800720b */ /* 0x004fc80003f04000 */
[C---:B------:R-:W-:Y:S01]  /*0f70*/  SEL R13, R7.reuse, R13, P0 ;  /* 0x0000000d070d7207 */ /* 0x040fe20000000000 */
[----:B------:R-:W-:-:S03]  /*0f80*/  VIADD R7, R7, 0x1 ;  /* 0x0000000107077836 */ /* 0x000fc60000000000 */
[----:B------:R-:W-:Y:S05]  /*0f90*/  BRA.U UP0, `(.L_x_6) ;  /* 0xfffffffd00c87547 */ /* 0x000fea000b83ffff */
.L_x_1:
[----:B------:R-:W0:Y:S02]  /*0fa0*/  LDC.64 R2, c[0x0][0x3c8] ;  /* 0x0000f200ff027b82 */ /* 0x000e240000000a00 */
[----:B0-----:R-:W-:-:S06]  /*0fb0*/  IMAD.WIDE R2, R0, 0x4, R2 ;  /* 0x0000000400027825 */ /* 0x001fcc00078e0202 */
[----:B------:R-:W2:Y:S02]  /*0fc0*/  LDG.E R2, desc[UR8][R2.64] ;  /* 0x0000000802027981 */ /* 0x000ea4000c1e1900 */
[----:B--2---:R-:W-:-:S13]  /*0fd0*/  ISETP.NE.AND P0, PT, R13, R2, PT ;  /* 0x000000020d00720c */ /* 0x004fda0003f05270 */
[----:B------:R-:W-:Y:S05]  /*0fe0*/  @P0 EXIT ;  /* 0x000000000000094d */ /* 0x000fea0003800000 */
[----:B------:R-:W0:Y:S01]  /*0ff0*/  S2R R0, SR_LANEID ;  /* 0x0000000000007919 */ /* 0x000e220000000000 */
[----:B------:R-:W1:Y:S01]  /*1000*/  LDC.64 R2, c[0x0][0x3d0] ;  /* 0x0000f400ff027b82 */ /* 0x000e620000000a00 */
[----:B------:R-:W-:Y:S02]  /*1010*/  VOTEU.ANY UR4, UPT, PT ;  /* 0x0000000000047886 */ /* 0x000fe400038e0100 */
[----:B------:R-:W-:Y:S02]  /*1020*/  UFLO.U32 UR5, UR4 ;  /* 0x00000004000572bd */ /* 0x000fe400080e0000 */
[----:B------:R-:W1:Y:S04]  /*1030*/  POPC R5, UR4 ;  /* 0x0000000400057d09 */ /* 0x000e680008000000 */
[----:B0-----:R-:W-:-:S13]  /*1040*/  ISETP.EQ.U32.AND P0, PT, R0, UR5, PT ;  /* 0x0000000500007c0c */ /* 0x001fda000bf02070 */
[----:B-1----:R-:W-:Y:S01]  /*1050*/  @P0 REDG.E.ADD.STRONG.GPU desc[UR8][R2.64], R5 ;  /* 0x000000050200098e */ /* 0x002fe2000c12e108 */
[----:B------:R-:W-:Y:S05]  /*1060*/  EXIT ;  /* 0x000000000000794d */ /* 0x000fea0003800000 */
.L_x_7:
        /* <DEDUP_REMOVED lines=9> */
.L_x_114:


//--------------------- .text._Z20weight_update_kernel6TensorS_S_f --------------------------
	.section	.text._Z20weight_update_kernel6TensorS_S_f,"ax",@progbits
	.align	128
        .global         _Z20weight_update_kernel6TensorS_S_f
        .type           _Z20weight_update_kernel6TensorS_S_f,@function
        .size           _Z20weight_update_kernel6TensorS_S_f,(.L_x_108 - _Z20weight_update_kernel6TensorS_S_f)
        .other          _Z20weight_update_kernel6TensorS_S_f,@"STO_CUDA_ENTRY STV_DEFAULT"
_Z20weight_update_kernel6TensorS_S_f:
.text._Z20weight_update_kernel6TensorS_S_f:
[----:B------:R-:W-:Y:S01]  /*0000*/  LDC R1, c[0x0][0x37c] ;  /* 0x0000df00ff017b82 */ /* 0x000fe20000000800 */
[----:B------:R-:W0:Y:S07]  /*0010*/  S2R R5, SR_TID.Y ;  /* 0x0000000000057919 */ /* 0x000e2e0000002200 */
[----:B------:R-:W1:Y:S01]  /*0020*/  LDC R2, c[0x0][0x360] ;  /* 0x0000d800ff027b82 */ /* 0x000e620000000800 */
[----:B------:R-:W2:Y:S01]  /*0030*/  LDCU.64 UR6, c[0x0][0x440] ;  /* 0x00008800ff0677ac */ /* 0x000ea20008000a00 */
[----:B------:R-:W1:Y:S01]  /*0040*/  S2R R3, SR_TID.X ;  /* 0x0000000000037919 */ /* 0x000e620000002100 */
[----:B------:R-:W3:Y:S05]  /*0050*/  LDCU.64 UR8, c[0x0][0x438] ;  /* 0x00008700ff0877ac */ /* 0x000eea0008000a00 */
[----:B------:R-:W0:Y:S08]  /*0060*/  S2UR UR5, SR_CTAID.Y ;  /* 0x00000000000579c3 */ /* 0x000e300000002600 */
[----:B------:R-:W0:Y:S08]  /*0070*/  LDC R0, c[0x0][0x364] ;  /* 0x0000d900ff007b82 */ /* 0x000e300000000800 */
[----:B------:R-:W1:Y:S01]  /*0080*/  S2UR UR4, SR_CTAID.X ;  /* 0x00000000000479c3 */ /* 0x000e620000002500 */
[----:B0-----:R-:W-:-:S05]  /*0090*/  IMAD R0, R0, UR5, R5 ;  /* 0x0000000500007c24 */ /* 0x001fca000f8e0205 */
[----:B--2---:R-:W-:Y:S01]  /*00a0*/  ISETP.GE.U32.AND P0, PT, R0, UR6, PT ;  /* 0x0000000600007c0c */ /* 0x004fe2000bf06070 */
[----:B-1----:R-:W-:-:S03]  /*00b0*/  IMAD R2, R2, UR4, R3 ;  /* 0x0000000402027c24 */ /* 0x002fc6000f8e0203 */
[----:B------:R-:W-:Y:S02]  /*00c0*/  ISETP.GE.U32.AND.EX P0, PT, RZ, UR7, PT, P0 ;  /* 0x00000007ff007c0c */ /* 0x000fe4000bf06100 */
[----:B---3--:R-:W-:Y:S02]  /*00d0*/  ISETP.GE.U32.AND P1, PT, R2, UR8, PT ;  /* 0x0000000802007c0c */ /* 0x008fe4000bf26070 */
[----:B------:R-:W-:-:S04]  /*00e0*/  SHF.R.S32.HI R3, RZ, 0x1f, R2 ;  /* 0x0000001fff037819 */ /* 0x000fc80000011402 */
[----:B------:R-:W-:-:S13]  /*00f0*/  ISETP.GE.U32.OR.EX P0, PT, R3, UR9, P0, P1 ;  /* 0x0000000903007c0c */ /* 0x000fda0008706510 */
[----:B------:R-:W-:Y:S05]  /*0100*/  @P0 EXIT ;  /* 0x000000000000094d */ /* 0x000fea0003800000 */
[----:B------:R-:W0:Y:S01]  /*0110*/  LDCU.64 UR8, c[0x0][0x3a8] ;  /* 0x00007500ff0877ac */ /* 0x000e220008000a00 */
[----:B------:R-:W-:Y:S01]  /*0120*/  HFMA2 R17, -RZ, RZ, 0, 0 ;  /* 0x00000000ff117431 */ /* 0x000fe200000001ff */
[----:B------:R-:W1:Y:S01]  /*0130*/  LDCU.64 UR10, c[0x0][0x358] ;  /* 0x00006b00ff0a77ac */ /* 0x000e620008000a00 */
[----:B0-----:R-:W-:-:S04]  /*0140*/  UISETP.NE.U32.AND UP0, UPT, UR8, URZ, UPT ;  /* 0x000000ff0800728c */ /* 0x001fc8000bf05070 */
[----:B------:R-:W-:-:S09]  /*0150*/  UISETP.NE.AND.EX UP0, UPT, UR9, URZ, UPT, UP0 ;  /* 0x000000ff0900728c */ /* 0x000fd2000bf05300 */
[----:B-1----:R-:W-:Y:S05]  /*0160*/  BRA.U !UP0, `(.L_x_8) ;  /* 0x0000000908e87547 */ /* 0x002fea000b800000 */
[----:B------:R-:W0:Y:S01]  /*0170*/  LDCU.64 UR6, c[0x0][0x3a0] ;  /* 0x00007400ff0677ac */ /* 0x000e220008000a00 */
[----:B------:R-:W-:Y:S01]  /*0180*/  IMAD.MOV.U32 R17, RZ, RZ, RZ ;  /* 0x000000ffff117224 */ /* 0x000fe200078e00ff */
[----:B------:R-:W1:Y:S01]  /*0190*/  LDCU.64 UR4, c[0x0][0x3e8] ;  /* 0x00007d00ff0477ac */ /* 0x000e620008000a00 */
[----:B------:R-:W-:Y:S02]  /*01a0*/  UISETP.GE.U32.AND UP1, UPT, UR8, 0x8, UPT ;  /* 0x000000080800788c */ /* 0x000fe4000bf26070 */
[----:B------:R-:W-:Y:S02]  /*01b0*/  ULOP3.LUT UR13, UR8, 0x7, URZ, 0xc0, !UPT ;  /* 0x00000007080d7892 */ /* 0x000fe4000f8ec0ff */
[----:B------:R-:W-:Y:S02]  /*01c0*/  UISETP.GE.U32.AND.EX UP1, UPT, UR9, URZ, UPT, UP1 ;  /* 0x000000ff0900728c */ /* 0x000fe4000bf26110 */
[----:B------:R-:W-:Y:S01]  /*01d0*/  UISETP.NE.U32.AND UP0, UPT, UR13, URZ, UPT ;  /* 0x000000ff0d00728c */ /* 0x000fe2000bf05070 */
[----:B0-----:R-:W-:-:S03]  /*01e0*/  LEA R10, P1, R0, UR6, 0x2 ;  /* 0x00000006000a7c11 */ /* 0x001fc6000f8210ff */
[----:B------:R-:W-:Y:S01]  /*01f0*/  UISETP.NE.AND.EX UP0, UPT, URZ, URZ, UPT, UP0 ;  /* 0x000000ffff00728c */ /* 0x000fe2000bf05300 */
[----:B-1----:R-:W-:Y:S01]  /*0200*/  LEA R8, P0, R2, UR4, 0x2 ;  /* 0x0000000402087c11 */ /* 0x002fe2000f8010ff */
[----:B------:R-:W-:Y:S01]  /*0210*/  UMOV UR4, URZ ;  /* 0x000000ff00047c82 */ /* 0x000fe20008000000 */
[----:B------:R-:W-:Y:S02]  /*0220*/  LEA.HI.X R11, R0, UR7, RZ, 0x2, P1 ;  /* 0x00000007000b7c11 */ /* 0x000fe400088f14ff */
[----:B------:R-:W-:Y:S01]  /*0230*/  LEA.HI.X R9, R2, UR5, R3, 0x2, P0 ;  /* 0x0000000502097c11 */ /* 0x000fe200080f1403 */
[----:B------:R-:W-:Y:S01]  /*0240*/  UMOV UR5, URZ ;  /* 0x000000ff00057c82 */ /* 0x000fe20008000000 */
[----:B------:R-:W-:Y:S07]  /*0250*/  BRA.U !UP1, `(.L_x_9) ;  /* 0x0000000509207547 */ /* 0x000fee000b800000 */
[----:B------:R-:W0:Y:S01]  /*0260*/  LDC.64 R12, c[0x0][0x3c8] ;  /* 0x0000f200ff0c7b82 */ /* 0x000e220000000a00 */
[----:B------:R-:W1:Y:S01]  /*0270*/  LDCU UR5, c[0x0][0x3ac] ;  /* 0x00007580ff0577ac */ /* 0x000e620008000800 */
[----:B------:R-:W-:Y:S02]  /*0280*/  HFMA2 R17, -RZ, RZ, 0, 0 ;  /* 0x00000000ff117431 */ /* 0x000fe400000001ff */
[----:B------:R-:W-:Y:S01]  /*0290*/  IMAD.MOV.U32 R6, RZ, RZ, R10 ;  /* 0x000000ffff067224 */ /* 0x000fe200078e000a */
[----:B------:R-:W-:Y:S01]  /*02a0*/  MOV R7, R11 ;  /* 0x0000000b00077202 */ /* 0x000fe20000000f00 */
[----:B------:R-:W-:Y:S01]  /*02b0*/  ULOP3.LUT UR4, UR8, 0xfffffff8, URZ, 0xc0, !UPT ;  /* 0xfffffff808047892 */ /* 0x000fe2000f8ec0ff */
[----:B------:R-:W-:Y:S01]  /*02c0*/  IMAD.MOV.U32 R4, RZ, RZ, R8 ;  /* 0x000000ffff047224 */ /* 0x000fe200078e0008 */
[----:B------:R-:W-:Y:S01]  /*02d0*/  MOV R5, R9 ;  /* 0x0000000900057202 */ /* 0x000fe20000000f00 */
[----:B------:R-:W2:Y:S04]  /*02e0*/  LDC.64 R14, c[0x0][0x380] ;  /* 0x0000e000ff0e7b82 */ /* 0x000ea80000000a00 */
[----:B------:R-:W-:Y:S01]  /*02f0*/  UMOV UR6, UR4 ;  /* 0x0000000400067c82 */ /* 0x000fe20008000000 */
[----:B-1----:R-:W-:-:S05]  /*0300*/  UMOV UR7, UR5 ;  /* 0x0000000500077c82 */ /* 0x002fca0008000000 */
.L_x_10:
[----:B------:R-:W3:Y:S04]  /*0310*/  LDG.E R18, desc[UR10][R4.64] ;  /* 0x0000000a04127981 */ /* 0x000ee8000c1e1900 */
[----:B------:R-:W3:Y:S01]  /*0320*/  LDG.E R22, desc[UR10][R6.64] ;  /* 0x0000000a06167981 */ /* 0x000ee2000c1e1900 */
[----:B0-----:R-:W-:Y:S02]  /*0330*/  IADD3 R20, P0, PT, R4, R12, RZ ;  /* 0x0000000c04147210 */ /* 0x001fe40007f1e0ff */
[----:B--2---:R-:W-:-:S03]  /*0340*/  IADD3 R28, P1, PT, R6, R14, RZ ;  /* 0x0000000e061c7210 */ /* 0x004fc60007f3e0ff */
[----:B------:R-:W-:Y:S01]  /*0350*/  IMAD.X R21, R5, 0x1, R13, P0 ;  /* 0x0000000105157824 */ /* 0x000fe200000e060d */
[----:B------:R-:W-:Y:S02]  /*0360*/  IADD3.X R29, PT, PT, R7, R15, RZ, P1, !PT ;  /* 0x0000000f071d7210 */ /* 0x000fe40000ffe4ff */
[----:B------:R-:W-:Y:S02]  /*0370*/  IADD3 R26, P0, PT, R20, R12, RZ ;  /* 0x0000000c141a7210 */ /* 0x000fe40007f1e0ff */
[----:B------:R3:W2:Y:S01]  /*0380*/  LDG.E R16, desc[UR10][R20.64] ;  /* 0x0000000a14107981 */ /* 0x0006a2000c1e1900 */
[----:B------:R-:W-:-:S03]  /*0390*/  IADD3 R24, P1, PT, R28, R14, RZ ;  /* 0x0000000e1c187210 */ /* 0x000fc60007f3e0ff */
[----:B------:R0:W2:Y:S01]  /*03a0*/  LDG.E R19, desc[UR10][R28.64] ;  /* 0x0000000a1c137981 */ /* 0x0000a2000c1e1900 */
[----:B------:R-:W-:Y:S01]  /*03b0*/  IMAD.X R27, R21, 0x1, R13, P0 ;  /* 0x00000001151b7824 */ /* 0x000fe200000e060d */
[----:B------:R-:W-:-:S05]  /*03c0*/  IADD3.X R25, PT, PT, R29, R15, RZ, P1, !PT ;  /* 0x0000000f1d197210 */ /* 0x000fca0000ffe4ff */
[----:B------:R2:W4:Y:S01]  /*03d0*/  LDG.E R20, desc[UR10][R24.64] ;  /* 0x0000000a18147981 */ /* 0x000522000c1e1900 */
[----:B---3--:R-:W-:-:S03]  /*03e0*/  FFMA R21, R18, R22, R17 ;  /* 0x0000001612157223 */ /* 0x008fc60000000011 */
[----:B------:R1:W4:Y:S01]  /*03f0*/  LDG.E R17, desc[UR10][R26.64] ;  /* 0x0000000a1a117981 */ /* 0x000322000c1e1900 */
[----:B------:R-:W-:Y:S02]  /*0400*/  IADD3 R22, P0, PT, R26, R12, RZ ;  /* 0x0000000c1a167210 */ /* 0x000fe40007f1e0ff */
[----:B------:R-:W-:-:S03]  /*0410*/  IADD3 R18, P1, PT, R24, R14, RZ ;  /* 0x0000000e18127210 */ /* 0x000fc60007f3e0ff */
[----:B------:R-:W-:Y:S01]  /*0420*/  IMAD.X R23, R27, 0x1, R13, P0 ;  /* 0x000000011b177824 */ /* 0x000fe200000e060d */
[----:B0-----:R-:W-:Y:S01]  /*0430*/  IADD3 R28, P0, PT, R22, R12, RZ ;  /* 0x0000000c161c7210 */ /* 0x001fe20007f1e0ff */
[----:B--2---:R-:W-:Y:S01]  /*0440*/  FFMA R24, R16, R19, R21 ;  /* 0x0000001310187223 */ /* 0x004fe20000000015 */
[-C--:B------:R-:W-:Y:S02]  /*0450*/  IADD3.X R19, PT, PT, R25, R15.reuse, RZ, P1, !PT ;  /* 0x0000000f19137210 */ /* 0x080fe40000ffe4ff */
[----:B------:R-:W2:Y:S01]  /*0460*/  LDG.E R16, desc[UR10][R22.64] ;  /* 0x0000000a16107981 */ /* 0x000ea2000c1e1900 */
[----:B-1----:R-:W-:Y:S01]  /*0470*/  IADD3 R26, P1, PT, R18, R14, RZ ;  /* 0x0000000e121a7210 */ /* 0x002fe20007f3e0ff */
[----:B------:R-:W-:Y:S02]  /*0480*/  IMAD.X R29, R23, 0x1, R13, P0 ;  /* 0x00000001171d7824 */ /* 0x000fe400000e060d */
[----:B------:R4:W2:Y:S01]  /*0490*/  LDG.E R21, desc[UR10][R18.64] ;  /* 0x0000000a12157981 */ /* 0x0008a2000c1e1900 */
[----:B------:R-:W-:-:S05]  /*04a0*/  IADD3.X R27, PT, PT, R19, R15, RZ, P1, !PT ;  /* 0x0000000f131b7210 */ /* 0x000fca0000ffe4ff */
[----:B------:R2:W3:Y:S01]  /*04b0*/  LDG.E R22, desc[UR10][R26.64] ;  /* 0x0000000a1a167981 */ /* 0x0004e2000c1e1900 */
[----:B----4-:R-:W-:-:S03]  /*04c0*/  FFMA R19, R17, R20, R24 ;  /* 0x0000001411137223 */ /* 0x010fc60000000018 */
[----:B------:R-:W3:Y:S01]  /*04d0*/  LDG.E R17, desc[UR10][R28.64] ;  /* 0x0000000a1c117981 */ /* 0x000ee2000c1e1900 */
[----:B------:R-:W-:Y:S02]  /*04e0*/  IADD3 R24, P0, PT, R28, R12, RZ ;  /* 0x0000000c1c187210 */ /* 0x000fe40007f1e0ff */
[----:B------:R-:W-:-:S03]  /*04f0*/  IADD3 R20, P1, PT, R26, R14, RZ ;  /* 0x0000000e1a147210 */ /* 0x000fc60007f3e0ff */
[----:B------:R-:W-:Y:S01]  /*0500*/  IMAD.X R25, R29, 0x1, R13, P0 ;  /* 0x000000011d197824 */ /* 0x000fe200000e060d */
[----:B------:R-:W-:-:S04]  /*0510*/  IADD3 R18, P0, PT, R24, R12, RZ ;  /* 0x0000000c18127210 */ /* 0x000fc80007f1e0ff */
[----:B------:R-:W4:Y:S01]  /*0520*/  LDG.E R24, desc[UR10][R24.64] ;  /* 0x0000000a18187981 */ /* 0x000f22000c1e1900 */
[----:B--2---:R-:W-:Y:S01]  /*0530*/  FFMA R26, R16, R21, R19 ;  /* 0x00000015101a7223 */ /* 0x004fe20000000013 */
[-C--:B------:R-:W-:Y:S02]  /*0540*/  IADD3.X R21, PT, PT, R27, R15.reuse, RZ, P1, !PT ;  /* 0x0000000f1b157210 */ /* 0x080fe40000ffe4ff */
[----:B------:R-:W-:Y:S01]  /*0550*/  IADD3 R16, P1, PT, R20, R14, RZ ;  /* 0x0000000e14107210 */ /* 0x000fe20007f3e0ff */
[----:B------:R-:W-:Y:S02]  /*0560*/  IMAD.X R19, R25, 0x1, R13, P0 ;  /* 0x0000000119137824 */ /* 0x000fe400000e060d */
[----:B------:R-:W4:Y:S01]  /*0570*/  LDG.E R29, desc[UR10][R20.64] ;  /* 0x0000000a141d7981 */ /* 0x000f22000c1e1900 */
[----:B---3--:R-:W-:Y:S01]  /*0580*/  FFMA R28, R17, R22, R26 ;  /* 0x00000016111c7223 */ /* 0x008fe2000000001a */
[----:B------:R-:W-:Y:S02]  /*0590*/  IADD3.X R17, PT, PT, R21, R15, RZ, P1, !PT ;  /* 0x0000000f15117210 */ /* 0x000fe40000ffe4ff */
[----:B------:R-:W-:-:S02]  /*05a0*/  IADD3 R22, P0, PT, R18, R12, RZ ;  /* 0x0000000c12167210 */ /* 0x000fc40007f1e0ff */
[----:B------:R-:W-:Y:S01]  /*05b0*/  IADD3 R26, P1, PT, R16, R14, RZ ;  /* 0x0000000e101a7210 */ /* 0x000fe20007f3e0ff */
[----:B------:R-:W2:Y:S02]  /*05c0*/  LDG.E R18, desc[UR10][R18.64] ;  /* 0x0000000a12127981 */ /* 0x000ea4000c1e1900 */
[----:B------:R-:W-:Y:S01]  /*05d0*/  IMAD.X R23, R19, 0x1, R13, P0 ;  /* 0x0000000113177824 */ /* 0x000fe200000e060d */
[----:B------:R-:W-:Y:S01]  /*05e0*/  IADD3.X R27, PT, PT, R17, R15, RZ, P1, !PT ;  /* 0x0000000f111b7210 */ /* 0x000fe20000ffe4ff */
[----:B------:R-:W2:Y:S04]  /*05f0*/  LDG.E R16, desc[UR10][R16.64] ;  /* 0x0000000a10107981 */ /* 0x000ea8000c1e1900 */
[----:B------:R-:W3:Y:S04]  /*0600*/  LDG.E R22, desc[UR10][R22.64] ;  /* 0x0000000a16167981 */ /* 0x000ee8000c1e1900 */
[----:B------:R-:W3:Y:S01]  /*0610*/  LDG.E R26, desc[UR10][R26.64] ;  /* 0x0000000a1a1a7981 */ /* 0x000ee2000c1e1900 */
[----:B------:R-:W-:-:S04]  /*0620*/  UIADD3 UR6, UP1, UPT, UR6, -0x8, URZ ;  /* 0xfffffff806067890 */ /* 0x000fc8000ff3e0ff */
[----:B------:R-:W-:Y:S02]  /*0630*/  UIADD3.X UR7, UPT, UPT, UR7, -0x1, URZ, UP1, !UPT ;  /* 0xffffffff07077890 */ /* 0x000fe40008ffe4ff */
[----:B------:R-:W-:Y:S01]  /*0640*/  UISETP.NE.U32.AND UP1, UPT, UR6, URZ, UPT ;  /* 0x000000ff0600728c */ /* 0x000fe2000bf25070 */
[----:B----4-:R-:W-:-:S03]  /*0650*/  FFMA R29, R24, R29, R28 ;  /* 0x0000001d181d7223 */ /* 0x010fc6000000001c */
[----:B------:R-:W-:Y:S01]  /*0660*/  UISETP.NE.AND.EX UP1, UPT, UR7, URZ, UPT, UP1 ;  /* 0x000000ff0700728c */ /* 0x000fe2000bf25310 */
[----:B------:R-:W-:Y:S02]  /*0670*/  LEA R4, P0, R12, R4, 0x3 ;  /* 0x000000040c047211 */ /* 0x000fe400078018ff */
[----:B------:R-:W-:Y:S02]  /*0680*/  LEA R6, P1, R14, R6, 0x3 ;  /* 0x000000060e067211 */ /* 0x000fe400078218ff */
[----:B------:R-:W-:Y:S02]  /*0690*/  LEA.HI.X R5, R12, R5, R13, 0x3, P0 ;  /* 0x000000050c057211 */ /* 0x000fe400000f1c0d */
[----:B------:R-:W-:Y:S01]  /*06a0*/  LEA.HI.X R7, R14, R7, R15, 0x3, P1 ;  /* 0x000000070e077211 */ /* 0x000fe200008f1c0f */
[----:B--2---:R-:W-:-:S04]  /*06b0*/  FFMA R29, R18, R16, R29 ;  /* 0x00000010121d7223 */ /* 0x004fc8000000001d */
[----:B---3--:R-:W-:Y:S01]  /*06c0*/  FFMA R17, R22, R26, R29 ;  /* 0x0000001a16117223 */ /* 0x008fe2000000001d */
[----:B------:R-:W-:Y:S06]  /*06d0*/  BRA.U UP1, `(.L_x_10) ;  /* 0xfffffffd010c7547 */ /* 0x000fec000b83ffff */
.L_x_9:
[----:B------:R-:W-:Y:S05]  /*06e0*/  BRA.U !UP0, `(.L_x_8) ;  /* 0x0000000508887547 */ /* 0x000fea000b800000 */
[----:B------:R-:W-:Y:S02]  /*06f0*/  UISETP.GE.U32.AND UP1, UPT, UR13, 0x4, UPT ;  /* 0x000000040d00788c */ /* 0x000fe4000bf26070 */
[----:B------:R-:W-:Y:S02]  /*0700*/  ULOP3.LUT UR12, UR8, 0x3, URZ, 0xc0, !UPT ;  /* 0x00000003080c7892 */ /* 0x000fe4000f8ec0ff */
[----:B------:R-:W-:Y:S02]  /*0710*/  UISETP.GE.U32.AND.EX UP1, UPT, URZ, URZ, UPT, UP1 ;  /* 0x000000ffff00728c */ /* 0x000fe4000bf26110 */
[----:B------:R-:W-:-:S04]  /*0720*/  UISETP.NE.U32.AND UP0, UPT, UR12, URZ, UPT ;  /* 0x000000ff0c00728c */ /* 0x000fc8000bf05070 */
[----:B------:R-:W-:-:S03]  /*0730*/  UISETP.NE.AND.EX UP0, UPT, URZ, URZ, UPT, UP0 ;  /* 0x000000ffff00728c */ /* 0x000fc6000bf05300 */
[----:B------:R-:W-:Y:S08]  /*0740*/  BRA.U !UP1, `(.L_x_11) ;  /* 0x0000000109a07547 */ /* 0x000ff0000b800000 */
[----:B------:R-:W0:Y:S01]  /*0750*/  LDC.64 R6, c[0x0][0x3c8] ;  /* 0x0000f200ff067b82 */ /* 0x000e220000000a00 */
[----:B------:R-:W-:Y:S02]  /*0760*/  UIADD3 UR9, UPT, UPT, UR4, 0x1, URZ ;  /* 0x0000000104097890 */ /* 0x000fe4000fffe0ff */
[----:B------:R-:W-:Y:S02]  /*0770*/  UIADD3 UR7, UPT, UPT, UR4, 0x2, URZ ;  /* 0x0000000204077890 */ /* 0x000fe4000fffe0ff */
[----:B------:R-:W-:-:S03]  /*0780*/  UIADD3 UR6, UPT, UPT, UR4, 0x3, URZ ;  /* 0x0000000304067890 */ /* 0x000fc6000fffe0ff */
[----:B------:R-:W1:Y:S01]  /*0790*/  LDC.64 R14, c[0x0][0x380] ;  /* 0x0000e000ff0e7b82 */ /* 0x000e620000000a00 */
[C---:B0-----:R-:W-:Y:S02]  /*07a0*/  IMAD R4, R6.reuse, UR5, RZ ;  /* 0x0000000506047c24 */ /* 0x041fe4000f8e02ff */
[----:B------:R-:W-:-:S04]  /*07b0*/  IMAD.WIDE.U32 R26, R6, UR4, R8 ;  /* 0x00000004061a7c25 */ /* 0x000fc8000f8e0008 */
[----:B------:R-:W-:Y:S02]  /*07c0*/  IMAD R5, R7, UR4, R4 ;  /* 0x0000000407057c24 */ /* 0x000fe4000f8e0204 */
[----:B------:R-:W-:-:S04]  /*07d0*/  IMAD.WIDE.U32 R18, R6, UR9, R8 ;  /* 0x0000000906127c25 */ /* 0x000fc8000f8e0008 */
[----:B------:R-:W-:Y:S01]  /*07e0*/  IMAD.IADD R27, R27, 0x1, R5 ;  /* 0x000000011b1b7824 */ /* 0x000fe200078e0205 */
[----:B------:R-:W-:Y:S01]  /*07f0*/  MOV R28, R18 ;  /* 0x00000012001c7202 */ /* 0x000fe20000000f00 */
[----:B------:R-:W-:-:S03]  /*0800*/  IMAD.WIDE.U32 R4, R6, UR7, R8 ;  /* 0x0000000706047c25 */ /* 0x000fc6000f8e0008 */
[----:B------:R-:W2:Y:S01]  /*0810*/  LDG.E R16, desc[UR10][R26.64] ;  /* 0x0000000a1a107981 */ /* 0x000ea2000c1e1900 */
[----:B------:R-:W-:-:S04]  /*0820*/  IMAD.WIDE.U32 R12, R6, UR6, R8 ;  /* 0x00000006060c7c25 */ /* 0x000fc8000f8e0008 */
[C---:B-1----:R-:W-:Y:S02]  /*0830*/  IMAD R6, R14.reuse, UR5, RZ ;  /* 0x000000050e067c24 */ /* 0x042fe4000f8e02ff */
[----:B------:R-:W-:Y:S02]  /*0840*/  IMAD R29, R7, UR9, R19 ;  /* 0x00000009071d7c24 */ /* 0x000fe4000f8e0213 */
[----:B------:R-:W-:Y:S02]  /*0850*/  IMAD R19, R15, UR4, R6 ;  /* 0x000000040f137c24 */ /* 0x000fe4000f8e0206 */
[----:B------:R-:W-:Y:S01]  /*0860*/  IMAD.WIDE.U32 R24, R14, UR4, R10 ;  /* 0x000000040e187c25 */ /* 0x000fe2000f8e000a */
[----:B------:R-:W3:Y:S03]  /*0870*/  LDG.E R6, desc[UR10][R28.64] ;  /* 0x0000000a1c067981 */ /* 0x000ee6000c1e1900 */
[----:B------:R-:W-:-:S02]  /*0880*/  IMAD.IADD R25, R25, 0x1, R19 ;  /* 0x0000000119197824 */ /* 0x000fc400078e0213 */
[----:B------:R-:W-:-:S03]  /*0890*/  IMAD.WIDE.U32 R18, R14, UR9, R10 ;  /* 0x000000090e127c25 */ /* 0x000fc6000f8e000a */
[----:B------:R-:W2:Y:S01]  /*08a0*/  LDG.E R24, desc[UR10][R24.64] ;  /* 0x0000000a18187981 */ /* 0x000ea2000c1e1900 */
[----:B------:R-:W-:Y:S02]  /*08b0*/  IMAD R19, R15, UR9, R19 ;  /* 0x000000090f137c24 */ /* 0x000fe4000f8e0213 */
[----:B------:R-:W-:-:S04]  /*08c0*/  IMAD.WIDE.U32 R20, R14, UR7, R10 ;  /* 0x000000070e147c25 */ /* 0x000fc8000f8e000a */
[----:B------:R-:W-:Y:S01]  /*08d0*/  IMAD.WIDE.U32 R22, R14, UR6, R10 ;  /* 0x000000060e167c25 */ /* 0x000fe2000f8e000a */
[----:B------:R-:W3:Y:S03]  /*08e0*/  LDG.E R19, desc[UR10][R18.64] ;  /* 0x0000000a12137981 */ /* 0x000ee6000c1e1900 */
[----:B------:R-:W-:Y:S02]  /*08f0*/  IMAD R5, R7, UR7, R5 ;  /* 0x0000000707057c24 */ /* 0x000fe4000f8e0205 */
[----:B------:R-:W-:Y:S02]  /*0900*/  IMAD R21, R15, UR7, R21 ;  /* 0x000000070f157c24 */ /* 0x000fe4000f8e0215 */
[----:B------:R-:W-:Y:S01]  /*0910*/  IMAD R13, R7, UR6, R13 ;  /* 0x00000006070d7c24 */ /* 0x000fe2000f8e020d */
[----:B------:R-:W4:Y:S01]  /*0920*/  LDG.E R4, desc[UR10][R4.64] ;  /* 0x0000000a04047981 */ /* 0x000f22000c1e1900 */
[----:B------:R-:W-:-:S03]  /*0930*/  IMAD R23, R15, UR6, R23 ;  /* 0x000000060f177c24 */ /* 0x000fc6000f8e0217 */
[----:B------:R-:W4:Y:S04]  /*0940*/  LDG.E R20, desc[UR10][R20.64] ;  /* 0x0000000a14147981 */ /* 0x000f28000c1e1900 */
[----:B------:R-:W5:Y:S04]  /*0950*/  LDG.E R12, desc[UR10][R12.64] ;  /* 0x0000000a0c0c7981 */ /* 0x000f68000c1e1900 */
[----:B------:R-:W5:Y:S01]  /*0960*/  LDG.E R22, desc[UR10][R22.64] ;  /* 0x0000000a16167981 */ /* 0x000f62000c1e1900 */
[----:B------:R-:W-:Y:S01]  /*0970*/  UIADD3 UR4, UPT, UPT, UR4, 0x4, URZ ;  /* 0x0000000404047890 */ /* 0x000fe2000fffe0ff */
[----:B------:R-:W-:Y:S01]  /*0980*/  UMOV UR5, URZ ;  /* 0x000000ff00057c82 */ /* 0x000fe20008000000 */
[----:B--2---:R-:W-:-:S04]  /*0990*/  FFMA R17, R16, R24, R17 ;  /* 0x0000001810117223 */ /* 0x004fc80000000011 */
[----:B---3--:R-:W-:-:S04]  /*09a0*/  FFMA R17, R6, R19, R17 ;  /* 0x0000001306117223 */ /* 0x008fc80000000011 */
[----:B----4-:R-:W-:-:S04]  /*09b0*/  FFMA R17, R4, R20, R17 ;  /* 0x0000001404117223 */ /* 0x010fc80000000011 */
[----:B-----5:R-:W-:-:S07]  /*09c0*/  FFMA R17, R12, R22, R17 ;  /* 0x000000160c117223 */ /* 0x020fce0000000011 */
.L_x_11:
[----:B------:R-:W-:Y:S05]  /*09d0*/  BRA.U !UP0, `(.L_x_8) ;  /* 0x0000000108cc7547 */ /* 0x000fea000b800000 */
[----:B------:R-:W-:Y:S02]  /*09e0*/  UISETP.NE.U32.AND UP1, UPT, UR12, 0x1, UPT ;  /* 0x000000010c00788c */ /* 0x000fe4000bf25070 */
[----:B------:R-:W-:Y:S02]  /*09f0*/  ULOP3.LUT UR6, UR8, 0x1, URZ, 0xc0, !UPT ;  /* 0x0000000108067892 */ /* 0x000fe4000f8ec0ff */
[----:B------:R-:W-:Y:S02]  /*0a00*/  UISETP.NE.AND.EX UP1, UPT, URZ, URZ, UPT, UP1 ;  /* 0x000000ffff00728c */ /* 0x000fe4000bf25310 */
[----:B------:R-:W-:-:S04]  /*0a10*/  UISETP.NE.U32.AND UP0, UPT, UR6, 0x1, UPT ;  /* 0x000000010600788c */ /* 0x000fc8000bf05070 */
[----:B------:R-:W-:-:S03]  /*0a20*/  UISETP.NE.U32.AND.EX UP0, UPT, URZ, URZ, UPT, UP0 ;  /* 0x000000ffff00728c */ /* 0x000fc6000bf05100 */
[----:B------:R-:W-:Y:S08]  /*0a30*/  BRA.U !UP1, `(.L_x_12) ;  /* 0x00000001096c7547 */ /* 0x000ff0000b800000 */
[----:B------:R-:W0:Y:S01]  /*0a40*/  LDC.64 R6, c[0x0][0x3c8] ;  /* 0x0000f200ff067b82 */ /* 0x000e220000000a00 */
[----:B------:R-:W-:Y:S01]  /*0a50*/  MOV R18, R8 ;  /* 0x0000000800127202 */ /* 0x000fe20000000f00 */
[----:B------:R-:W-:Y:S01]  /*0a60*/  IMAD.MOV.U32 R19, RZ, RZ, R9 ;  /* 0x000000ffff137224 */ /* 0x000fe200078e0009 */
[----:B------:R-:W-:Y:S01]  /*0a70*/  MOV R20, R10 ;  /* 0x0000000a00147202 */ /* 0x000fe20000000f00 */
[----:B------:R-:W-:-:S04]  /*0a80*/  IMAD.MOV.U32 R21, RZ, RZ, R11 ;  /* 0x000000ffff157224 */ /* 0x000fc800078e000b */
[----:B------:R-:W1:Y:S01]  /*0a90*/  LDC.64 R4, c[0x0][0x380] ;  /* 0x0000e000ff047b82 */ /* 0x000e620000000a00 */
[C---:B0-----:R-:W-:Y:S02]  /*0aa0*/  IMAD R12, R6.reuse, UR5, RZ ;  /* 0x00000005060c7c24 */ /* 0x041fe4000f8e02ff */
[----:B------:R-:W-:-:S04]  /*0ab0*/  IMAD.WIDE.U32 R14, R6, UR4, R18 ;  /* 0x00000004060e7c25 */ /* 0x000fc8000f8e0012 */
[----:B------:R-:W-:Y:S02]  /*0ac0*/  IMAD R23, R7, UR4, R12 ;  /* 0x0000000407177c24 */ /* 0x000fe4000f8e020c */
[C---:B-1----:R-:W-:Y:S01]  /*0ad0*/  IMAD R16, R4.reuse, UR5, RZ ;  /* 0x0000000504107c24 */ /* 0x042fe2000f8e02ff */
[----:B------:R-:W-:Y:S02]  /*0ae0*/  UIADD3 UR5, UPT, UPT, UR4, 0x1, URZ ;  /* 0x0000000104057890 */ /* 0x000fe4000fffe0ff */
[----:B------:R-:W-:Y:S01]  /*0af0*/  IMAD.WIDE.U32 R12, R4, UR4, R20 ;  /* 0x00000004040c7c25 */ /* 0x000fe2000f8e0014 */
[----:B------:R-:W-:-:S03]  /*0b00*/  IADD3 R15, PT, PT, R15, R23, RZ ;  /* 0x000000170f0f7210 */ /* 0x000fc60007ffe0ff */
[----:B------:R-:W-:Y:S02]  /*0b10*/  IMAD R25, R5, UR4, R16 ;  /* 0x0000000405197c24 */ /* 0x000fe4000f8e0210 */
[----:B------:R-:W-:Y:S01]  /*0b20*/  IMAD.WIDE.U32 R18, R6, UR5, R18 ;  /* 0x0000000506127c25 */ /* 0x000fe2000f8e0012 */
[----:B------:R-:W2:Y:S03]  /*0b30*/  LDG.E R14, desc[UR10][R14.64] ;  /* 0x0000000a0e0e7981 */ /* 0x000ea6000c1e1900 */
[----:B------:R-:W-:-:S04]  /*0b40*/  IMAD.WIDE.U32 R20, R4, UR5, R20 ;  /* 0x0000000504147c25 */ /* 0x000fc8000f8e0014 */
[----:B------:R-:W-:Y:S02]  /*0b50*/  IMAD.IADD R13, R13, 0x1, R25 ;  /* 0x000000010d0d7824 */ /* 0x000fe400078e0219 */
[----:B------:R-:W-:Y:S02]  /*0b60*/  IMAD R19, R7, UR5, R19 ;  /* 0x0000000507137c24 */ /* 0x000fe4000f8e0213 */
[----:B------:R-:W-:Y:S01]  /*0b70*/  IMAD R21, R5, UR5, R21 ;  /* 0x0000000505157c24 */ /* 0x000fe2000f8e0215 */
[----:B------:R-:W2:Y:S04]  /*0b80*/  LDG.E R12, desc[UR10][R12.64] ;  /* 0x0000000a0c0c7981 */ /* 0x000ea8000c1e1900 */
[----:B------:R-:W3:Y:S04]  /*0b90*/  LDG.E R18, desc[UR10][R18.64] ;  /* 0x0000000a12127981 */ /* 0x000ee8000c1e1900 */
[----:B------:R-:W3:Y:S01]  /*0ba0*/  LDG.E R20, desc[UR10][R20.64] ;  /* 0x0000000a14147981 */ /* 0x000ee2000c1e1900 */
[----:B------:R-:W-:Y:S01]  /*0bb0*/  UIADD3 UR4, UPT, UPT, UR4, 0x2, URZ ;  /* 0x0000000204047890 */ /* 0x000fe2000fffe0ff */
[----:B------:R-:W-:Y:S01]  /*0bc0*/  UMOV UR5, URZ ;  /* 0x000000ff00057c82 */ /* 0x000fe20008000000 */
[----:B--2---:R-:W-:-:S04]  /*0bd0*/  FFMA R17, R14, R12, R17 ;  /* 0x0000000c0e117223 */ /* 0x004fc80000000011 */
[----:B---3--:R-:W-:-:S07]  /*0be0*/  FFMA R17, R18, R20, R17 ;  /* 0x0000001412117223 */ /* 0x008fce0000000011 */
.L_x_12:
[----:B------:R-:W-:Y:S05]  /*0bf0*/  BRA.U UP0, `(.L_x_8) ;  /* 0x0000000100447547 */ /* 0x000fea000b800000 */
        /* <DEDUP_REMOVED lines=9> */
[C---:B-1----:R-:W-:Y:S02]  /*0c90*/  IMAD R14, R4.reuse, UR5, RZ ;  /* 0x00000005040e7c24 */ /* 0x042fe4000f8e02ff */
[----:B------:R-:W-:Y:S01]  /*0ca0*/  IMAD.WIDE.U32 R8, R4, UR4, R8 ;  /* 0x0000000404087c25 */ /* 0x000fe2000f8e0008 */
[----:B------:R-:W-:-:S03]  /*0cb0*/  IADD3 R7, PT, PT, R7, R13, RZ ;  /* 0x0000000d07077210 */ /* 0x000fc60007ffe0ff */
[----:B------:R-:W-:Y:S02]  /*0cc0*/  IMAD R5, R5, UR4, R14 ;  /* 0x0000000405057c24 */ /* 0x000fe4000f8e020e */
[----:B------:R-:W2:Y:S02]  /*0cd0*/  LDG.E R6, desc[UR10][R6.64] ;  /* 0x0000000a06067981 */ /* 0x000ea4000c1e1900 */
[----:B------:R-:W-:-:S05]  /*0ce0*/  IMAD.IADD R9, R9, 0x1, R5 ;  /* 0x0000000109097824 */ /* 0x000fca00078e0205 */
[----:B------:R-:W2:Y:S02]  /*0cf0*/  LDG.E R8, desc[UR10][R8.64] ;  /* 0x0000000a08087981 */ /* 0x000ea4000c1e1900 */
[----:B--2---:R-:W-:-:S07]  /*0d00*/  FFMA R17, R6, R8, R17 ;  /* 0x0000000806117223 */ /* 0x004fce0000000011 */
.L_x_8:
[----:B------:R-:W0:Y:S02]  /*0d10*/  LDCU.64 UR4, c[0x0][0x3a8] ;  /* 0x00007500ff0477ac */ /* 0x000e240008000a00 */
[----:B0-----:R-:W0:Y:S01]  /*0d20*/  I2F.U64 R5, UR4 ;  /* 0x0000000400057d12 */ /* 0x001e220008301000 */
[----:B------:R-:W-:Y:S01]  /*0d30*/  UMOV UR5, 0x3f800000 ;  /* 0x3f80000000057882 */ /* 0x000fe20000000000 */
[----:B------:R-:W1:Y:S01]  /*0d40*/  LDCU UR4, c[0x0][0x458] ;  /* 0x00008b00ff0477ac */ /* 0x000e620008000800 */
[----:B------:R-:W-:-:S05]  /*0d50*/  MOV R8, UR5 ;  /* 0x0000000500087c02 */ /* 0x000fca0008000f00 */
[----:B0-----:R-:W0:Y:S01]  /*0d60*/  MUFU.RCP R4, R5 ;  /* 0x0000000500047308 */ /* 0x001e220000001000 */
[----:B-1----:R-:W-:-:S07]  /*0d70*/  FMUL R17, R17, UR4 ;  /* 0x0000000411117c20 */ /* 0x002fce0008400000 */
[----:B------:R-:W1:Y:S01]  /*0d80*/  FCHK P0, -R8, R5 ;  /* 0x0000000508007302 */ /* 0x000e620000000100 */
[----:B0-----:R-:W-:-:S04]  /*0d90*/  FFMA R7, -R5, R4, 1 ;  /* 0x3f80000005077423 */ /* 0x001fc80000000104 */
[----:B------:R-:W-:-:S04]  /*0da0*/  FFMA R4, R4, R7, R4 ;  /* 0x0000000704047223 */ /* 0x000fc80000000004 */
[----:B------:R-:W-:-:S04]  /*0db0*/  FFMA R6, R4, -1, RZ ;  /* 0xbf80000004067823 */ /* 0x000fc800000000ff */
[----:B------:R-:W-:-:S04]  /*0dc0*/  FFMA R7, -R5, R6, -1 ;  /* 0xbf80000005077423 */ /* 0x000fc80000000106 */
[----:B------:R-:W-:Y:S01]  /*0dd0*/  FFMA R6, R4, R7, R6 ;  /* 0x0000000704067223 */ /* 0x000fe20000000006 */
[----:B-1----:R-:W-:Y:S06]  /*0de0*/  @!P0 BRA `(.L_x_13) ;  /* 0x00000000000c8947 */ /* 0x002fec0003800000 */
[----:B------:R-:W-:-:S07]  /*0df0*/  MOV R6, 0xe10 ;  /* 0x00000e1000067802 */ /* 0x000fce0000000f00 */
[----:B------:R-:W-:Y:S05]  /*0e00*/  CALL.REL.NOINC `($__internal_0_$__cuda_sm3x_div_rn_noftz_f32_slowpath) ;  /* 0x0000000000347944 */ /* 0x000fea0003c00000 */
[----:B------:R-:W-:-:S07]  /*0e10*/  IMAD.MOV.U32 R6, RZ, RZ, R5 ;  /* 0x000000ffff067224 */ /* 0x000fce00078e0005 */
.L_x_13:
[----:B------:R-:W0:Y:S01]  /*0e20*/  LDC.64 R4, c[0x0][0x430] ;  /* 0x00010c00ff047b82 */ /* 0x000e220000000a00 */
[----:B------:R-:W1:Y:S02]  /*0e30*/  LDCU.64 UR4, c[0x0][0x410] ;  /* 0x00008200ff0477ac */ /* 0x000e640008000a00 */
[----:B-1----:R-:W-:-:S04]  /*0e40*/  IMAD R3, R3, UR4, RZ ;  /* 0x0000000403037c24 */ /* 0x002fc8000f8e02ff */
[C---:B------:R-:W-:Y:S02]  /*0e50*/  IMAD R3, R2.reuse, UR5, R3 ;  /* 0x0000000502037c24 */ /* 0x040fe4000f8e0203 */
[----:B0-----:R-:W-:-:S03]  /*0e60*/  IMAD.WIDE.U32 R4, R2, UR4, R4 ;  /* 0x0000000402047c25 */ /* 0x001fc6000f8e0004 */
[----:B------:R-:W-:Y:S02]  /*0e70*/  LEA R2, P0, R0, R4, 0x2 ;  /* 0x0000000400027211 */ /* 0x000fe400078010ff */
[----:B------:R-:W-:-:S04]  /*0e80*/  IADD3 R5, PT, PT, R5, R3, RZ ;  /* 0x0000000305057210 */ /* 0x000fc80007ffe0ff */
[----:B------:R-:W-:-:S05]  /*0e90*/  LEA.HI.X R3, R0, R5, RZ, 0x2, P0 ;  /* 0x0000000500037211 */ /* 0x000fca00000f14ff */
[----:B------:R-:W2:Y:S02]  /*0ea0*/  LDG.E R0, desc[UR10][R2.64] ;  /* 0x0000000a02007981 */ /* 0x000ea4000c1e1900 */
[----:B--2---:R-:W-:-:S05]  /*0eb0*/  FFMA R17, R17, R6, R0 ;  /* 0x0000000611117223 */ /* 0x004fca0000000000 */
[----:B------:R-:W-:Y:S01]  /*0ec0*/  STG.E desc[UR10][R2.64], R17 ;  /* 0x0000001102007986 */ /* 0x000fe2000c10190a */
[----:B------:R-:W-:Y:S05]  /*0ed0*/  EXIT ;  /* 0x000000000000794d */ /* 0x000fea0003800000 */
        .weak           $__internal_0_$__cuda_sm3x_div_rn_noftz_f32_slowpath
        .type           $__internal_0_$__cuda_sm3x_div_rn_noftz_f32_slowpath,@function
        .size           $__internal_0_$__cuda_sm3x_div_rn_noftz_f32_slowpath,(.L_x_108 - $__internal_0_$__cuda_sm3x_div_rn_noftz_f32_slowpath)
$__internal_0_$__cuda_sm3x_div_rn_noftz_f32_slowpath:
[----:B------:R-:W-:Y:S02]  /*0ee0*/  SHF.R.U32.HI R4, RZ, 0x17, R5 ;  /* 0x00000017ff047819 */ /* 0x000fe40000011605 */
[----:B------:R-:W-:Y:S02]  /*0ef0*/  MOV R8, R5 ;  /* 0x0000000500087202 */ /* 0x000fe40000000f00 */
[----:B------:R-:W-:-:S05]  /*0f00*/  LOP3.LUT R7, R4, 0xff, RZ, 0xc0, !PT ;  /* 0x000000ff04077812 */ /* 0x000fca00078ec0ff */
[----:B------:R-:W-:-:S05]  /*0f10*/  VIADD R9, R7, 0xffffffff ;  /* 0xffffffff07097836 */ /* 0x000fca0000000000 */
[----:B------:R-:W-:-:S13]  /*0f20*/  ISETP.GT.U32.AND P0, PT, R9, 0xfd, PT ;  /* 0x000000fd0900780c */ /* 0x000fda0003f04070 */
[----:B------:R-:W-:Y:S01]  /*0f30*/  @!P0 MOV R10, RZ ;  /* 0x000000ff000a8202 */ /* 0x000fe20000000f00 */
[----:B------:R-:W-:Y:S06]  /*0f40*/  @!P0 BRA `(.L_x_14) ;  /* 0x0000000000408947 */ /* 0x000fec0003800000 */
[----:B------:R-:W-:Y:S01]  /*0f50*/  FSETP.GTU.FTZ.AND P0, PT, |R5|, +INF , PT ;  /* 0x7f8000000500780b */ /* 0x000fe20003f1c200 */
[----:B------:R-:W-:-:S12]  /*0f60*/  IMAD.MOV.U32 R4, RZ, RZ, R5 ;  /* 0x000000ffff047224 */ /* 0x000fd800078e0005 */
[----:B------:R-:W-:Y:S05]  /*0f70*/  @P0 BRA `(.L_x_15) ;  /* 0x0000000400240947 */ /* 0x000fea0003800000 */
[----:B------:R-:W-:-:S05]  /*0f80*/  HFMA2 R5, -RZ, RZ, -1.875, 0 ;  /* 0xbf800000ff057431 */ /* 0x000fca00000001ff */
[----:B------:R-:W-:-:S13]  /*0f90*/  LOP3.LUT P0, RZ, R8, 0x7fffffff, R5, 0xc8, !PT ;  /* 0x7fffffff08ff7812 */ /* 0x000fda000780c805 */
[----:B------:R-:W-:Y:S05]  /*0fa0*/  @!P0 BRA `(.L_x_16) ;  /* 0x0000000400108947 */ /* 0x000fea0003800000 */
[----:B------:R-:W-:Y:S02]  /*0fb0*/  FSETP.NEU.FTZ.AND P0, PT, |R4|, +INF , PT ;  /* 0x7f8000000400780b */ /* 0x000fe40003f1d200 */
[----:B------:R-:W-:-:S04]  /*0fc0*/  LOP3.LUT P1, RZ, R5, 0x7fffffff, RZ, 0xc0, !PT ;  /* 0x7fffffff05ff7812 */ /* 0x000fc8000782c0ff */
[----:B------:R-:W-:-:S13]  /*0fd0*/  PLOP3.LUT P0, PT, P0, P1, PT, 0x2f, 0xf2 ;  /* 0x0000000000f2781c */ /* 0x000fda0000702577 */
[----:B------:R-:W-:Y:S05]  /*0fe0*/  @P0 BRA `(.L_x_17) ;  /* 0x0000000000f80947 */ /* 0x000fea0003800000 */
[----:B------:R-:W-:-:S13]  /*0ff0*/  LOP3.LUT P0, RZ, R8, 0x7fffffff, RZ, 0xc0, !PT ;  /* 0x7fffffff08ff7812 */ /* 0x000fda000780c0ff */
[----:B------:R-:W-:Y:S05]  /*1000*/  @!P0 BRA `(.L_x_18) ;  /* 0x0000000000e48947 */ /* 0x000fea0003800000 */
[----:B------:R-:W-:Y:S02]  /*1010*/  ISETP.GE.AND P0, PT, R9, RZ, PT ;  /* 0x000000ff0900720c */ /* 0x000fe40003f06270 */
[----:B------:R-:W-:-:S11]  /*1020*/  MOV R10, RZ ;  /* 0x000000ff000a7202 */ /* 0x000fd60000000f00 */
[----:B------:R-:W-:Y:S01]  /*1030*/  @!P0 FFMA R8, R4, 1.84467440737095516160e+19, RZ ;  /* 0x5f80000004088823 */ /* 0x000fe200000000ff */
[----:B------:R-:W-:-:S07]  /*1040*/  @!P0 VIADD R10, R10, 0x40 ;  /* 0x000000400a0a8836 */ /* 0x000fce0000000000 */
.L_x_14:
[----:B------:R-:W-:Y:S01]  /*1050*/  LEA R5, R7, 0xc0800000, 0x17 ;  /* 0xc080000007057811 */ /* 0x000fe200078eb8ff */
[----:B------:R-:W-:Y:S01]  /*1060*/  UMOV UR4, 0xbf800000 ;  /* 0xbf80000000047882 */ /* 0x000fe20000000000 */
[----:B------:R-:W-:Y:S02]  /*1070*/  IADD3 R10, PT, PT, R10, 0x7f, -R7 ;  /* 0x0000007f0a0a7810 */ /* 0x000fe40007ffe807 */
[----:B------:R-:W-:-:S04]  /*1080*/  IADD3 R8, PT, PT, -R5, R8, RZ ;  /* 0x0000000805087210 */ /* 0x000fc80007ffe1ff */
[----:B------:R-:W0:Y:S01]  /*1090*/  MUFU.RCP R4, R8 ;  /* 0x0000000800047308 */ /* 0x000e220000001000 */
[----:B------:R-:W-:-:S04]  /*10a0*/  FADD.FTZ R5, -R8, -RZ ;  /* 0x800000ff08057221 */ /* 0x000fc80000010100 */
[----:B0-----:R-:W-:-:S04]  /*10b0*/  FFMA R9, R4, R5, 1 ;  /* 0x3f80000004097423 */ /* 0x001fc80000000005 */
[----:B------:R-:W-:-:S04]  /*10c0*/  FFMA R4, R4, R9, R4 ;  /* 0x0000000904047223 */ /* 0x000fc80000000004 */
[----:B------:R-:W-:-:S04]  /*10d0*/  FFMA R9, R4, UR4, RZ ;  /* 0x0000000404097c23 */ /* 0x000fc800080000ff */
[----:B------:R-:W-:-:S04]  /*10e0*/  FFMA R12, R5, R9, UR4 ;  /* 0x00000004050c7e23 */ /* 0x000fc80008000009 */
[----:B------:R-:W-:-:S04]  /*10f0*/  FFMA R11, R4, R12, R9 ;  /* 0x0000000c040b7223 */ /* 0x000fc80000000009 */
[----:B------:R-:W-:-:S04]  /*1100*/  FFMA R12, R5, R11, UR4 ;  /* 0x00000004050c7e23 */ /* 0x000fc8000800000b */
[----:B------:R-:W-:-:S05]  /*1110*/  FFMA R5, R4, R12, R11 ;  /* 0x0000000c04057223 */ /* 0x000fca000000000b */
[----:B------:R-:W-:-:S04]  /*1120*/  SHF.R.U32.HI R9, RZ, 0x17, R5 ;  /* 0x00000017ff097819 */ /* 0x000fc80000011605 */
[----:B------:R-:W-:-:S04]  /*1130*/  LOP3.LUT R9, R9, 0xff, RZ, 0xc0, !PT ;  /* 0x000000ff09097812 */ /* 0x000fc800078ec0ff */
[----:B------:R-:W-:-:S05]  /*1140*/  IADD3 R13, PT, PT, R9, R10, RZ ;  /* 0x0000000a090d7210 */ /* 0x000fca0007ffe0ff */
[----:B------:R-:W-:-:S05]  /*1150*/  VIADD R7, R13, 0xffffffff ;  /* 0xffffffff0d077836 */ /* 0x000fca0000000000 */
[----:B------:R-:W-:-:S13]  /*1160*/  ISETP.GE.U32.AND P0, PT, R7, 0xfe, PT ;  /* 0x000000fe0700780c */ /* 0x000fda0003f06070 */
[----:B------:R-:W-:Y:S05]  /*1170*/  @!P0 BRA `(.L_x_19) ;  /* 0x0000000000808947 */ /* 0x000fea0003800000 */
[----:B------:R-:W-:-:S13]  /*1180*/  ISETP.GT.AND P0, PT, R13, 0xfe, PT ;  /* 0x000000fe0d00780c */ /* 0x000fda0003f04270 */
[----:B------:R-:W-:Y:S05]  /*1190*/  @P0 BRA `(.L_x_20) ;  /* 0x00000000006c0947 */ /* 0x000fea0003800000 */
[----:B------:R-:W-:-:S13]  /*11a0*/  ISETP.GE.AND P0, PT, R13, 0x1, PT ;  /* 0x000000010d00780c */ /* 0x000fda0003f06270 */
[----:B------:R-:W-:Y:S05]  /*11b0*/  @P0 BRA `(.L_x_21) ;  /* 0x0000000000980947 */ /* 0x000fea0003800000 */
[----:B------:R-:W-:Y:S02]  /*11c0*/  ISETP.GE.AND P0, PT, R13, -0x18, PT ;  /* 0xffffffe80d00780c */ /* 0x000fe40003f06270 */
[----:B------:R-:W-:-:S11]  /*11d0*/  LOP3.LUT R5, R5, 0x80000000, RZ, 0xc0, !PT ;  /* 0x8000000005057812 */ /* 0x000fd600078ec0ff */
[----:B------:R-:W-:Y:S05]  /*11e0*/  @!P0 BRA `(.L_x_21) ;  /* 0x00000000008c8947 */ /* 0x000fea0003800000 */
[CCC-:B------:R-:W-:Y:S01]  /*11f0*/  FFMA.RZ R7, R4.reuse, R12.reuse, R11.reuse ;  /* 0x0000000c04077223 */ /* 0x1c0fe2000000c00b */
[C---:B------:R-:W-:Y:S02]  /*1200*/  IADD3 R9, PT, PT, R13.reuse, 0x20, RZ ;  /* 0x000000200d097810 */ /* 0x040fe40007ffe0ff */
[----:B------:R-:W-:Y:S02]  /*1210*/  ISETP.NE.AND P2, PT, R13, RZ, PT ;  /* 0x000000ff0d00720c */ /* 0x000fe40003f45270 */
[----:B------:R-:W-:Y:S01]  /*1220*/  LOP3.LUT R8, R7, 0x7fffff, RZ, 0xc0, !PT ;  /* 0x007fffff07087812 */ /* 0x000fe200078ec0ff */
[CCC-:B------:R-:W-:Y:S01]  /*1230*/  FFMA.RP R7, R4.reuse, R12.reuse, R11.reuse ;  /* 0x0000000c04077223 */ /* 0x1c0fe2000000800b */
[----:B------:R-:W-:Y:S01]  /*1240*/  FFMA.RM R4, R4, R12, R11 ;  /* 0x0000000c04047223 */ /* 0x000fe2000000400b */
[----:B------:R-:W-:Y:S02]  /*1250*/  ISETP.NE.AND P1, PT, R13, RZ, PT ;  /* 0x000000ff0d00720c */ /* 0x000fe40003f25270 */
[----:B------:R-:W-:-:S02]  /*1260*/  LOP3.LUT R8, R8, 0x800000, RZ, 0xfc, !PT ;  /* 0x0080000008087812 */ /* 0x000fc400078efcff */
[----:B------:R-:W-:Y:S02]  /*1270*/  IADD3 R10, PT, PT, -R13, RZ, RZ ;  /* 0x000000ff0d0a7210 */ /* 0x000fe40007ffe1ff */
[----:B------:R-:W-:Y:S02]  /*1280*/  SHF.L.U32 R9, R8, R9, RZ ;  /* 0x0000000908097219 */ /* 0x000fe400000006ff */
[----:B------:R-:W-:Y:S02]  /*1290*/  FSETP.NEU.FTZ.AND P0, PT, R7, R4, PT ;  /* 0x000000040700720b */ /* 0x000fe40003f1d000 */
[----:B------:R-:W-:Y:S02]  /*12a0*/  SEL R7, R10, RZ, P2 ;  /* 0x000000ff0a077207 */ /* 0x000fe40001000000 */
[----:B------:R-:W-:Y:S02]  /*12b0*/  ISETP.NE.AND P1, PT, R9, RZ, P1 ;  /* 0x000000ff0900720c */ /* 0x000fe40000f25270 */
[----:B------:R-:W-:-:S02]  /*12c0*/  SHF.R.U32.HI R7, RZ, R7, R8 ;  /* 0x00000007ff077219 */ /* 0x000fc40000011608 */
[----:B------:R-:W-:Y:S02]  /*12d0*/  PLOP3.LUT P0, PT, P0, P1, PT, 0xf8, 0x8f ;  /* 0x00000000008f781c */ /* 0x000fe40000703f70 */
[----:B------:R-:W-:Y:S02]  /*12e0*/  SHF.R.U32.HI R9, RZ, 0x1, R7 ;  /* 0x00000001ff097819 */ /* 0x000fe40000011607 */
[----:B------:R-:W-:-:S04]  /*12f0*/  SEL R4, RZ, 0x1, !P0 ;  /* 0x00000001ff047807 */ /* 0x000fc80004000000 */
[----:B------:R-:W-:-:S04]  /*1300*/  LOP3.LUT R4, R4, 0x1, R9, 0xf8, !PT ;  /* 0x0000000104047812 */ /* 0x000fc800078ef809 */
[----:B------:R-:W-:-:S05]  /*1310*/  LOP3.LUT R4, R4, R7, RZ, 0xc0, !PT ;  /* 0x0000000704047212 */ /* 0x000fca00078ec0ff */
[----:B------:R-:W-:-:S05]  /*1320*/  IMAD.IADD R4, R9, 0x1, R4 ;  /* 0x0000000109047824 */ /* 0x000fca00078e0204 */
[----:B------:R-:W-:Y:S01]  /*1330*/  LOP3.LUT R5, R4, R5, RZ, 0xfc, !PT ;  /* 0x0000000504057212 */ /* 0x000fe200078efcff */
[----:B------:R-:W-:Y:S06]  /*1340*/  BRA `(.L_x_21) ;  /* 0x0000000000347947 */ /* 0x000fec0003800000 */
.L_x_20:
[----:B------:R-:W-:-:S04]  /*1350*/  LOP3.LUT R5, R5, 0x80000000, RZ, 0xc0, !PT ;  /* 0x8000000005057812 */ /* 0x000fc800078ec0ff */
[----:B------:R-:W-:Y:S01]  /*1360*/  LOP3.LUT R5, R5, 0x7f800000, RZ, 0xfc, !PT ;  /* 0x7f80000005057812 */ /* 0x000fe200078efcff */
[----:B------:R-:W-:Y:S06]  /*1370*/  BRA `(.L_x_21) ;  /* 0x0000000000287947 */ /* 0x000fec0003800000 */
.L_x_19:
[----:B------:R-:W-:Y:S01]  /*1380*/  LEA R5, R10, R5, 0x17 ;  /* 0x000000050a057211 */ /* 0x000fe200078eb8ff */
[----:B------:R-:W-:Y:S06]  /*1390*/  BRA `(.L_x_21) ;  /* 0x0000000000207947 */ /* 0x000fec0003800000 */
.L_x_18:
[----:B------:R-:W-:-:S04]  /*13a0*/  LOP3.LUT R5, R8, 0x80000000, R5, 0x48, !PT ;  /* 0x8000000008057812 */ /* 0x000fc800078e4805 */
[----:B------:R-:W-:Y:S01]  /*13b0*/  LOP3.LUT R5, R5, 0x7f800000, RZ, 0xfc, !PT ;  /* 0x7f80000005057812 */ /* 0x000fe200078efcff */
[----:B------:R-:W-:Y:S06]  /*13c0*/  BRA `(.L_x_21) ;  /* 0x0000000000147947 */ /* 0x000fec0003800000 */
.L_x_17:
[----:B------:R-:W-:Y:S01]  /*13d0*/  LOP3.LUT R5, R8, 0x80000000, R5, 0x48, !PT ;  /* 0x8000000008057812 */ /* 0x000fe200078e4805 */
[----:B------:R-:W-:Y:S06]  /*13e0*/  BRA `(.L_x_21) ;  /* 0x00000000000c7947 */ /* 0x000fec0003800000 */
.L_x_16:
[----:B------:R-:W0:Y:S01]  /*13f0*/  MUFU.RSQ R5, -QNAN ;  /* 0xffc0000000057908 */ /* 0x000e220000001400 */
[----:B------:R-:W-:Y:S05]  /*1400*/  BRA `(.L_x_21) ;  /* 0x0000000000047947 */ /* 0x000fea0003800000 */
.L_x_15:
[----:B------:R-:W-:-:S07]  /*1410*/  FADD.FTZ R5, R4, -1 ;  /* 0xbf80000004057421 */ /* 0x000fce0000010000 */
.L_x_21:
[----:B------:R-:W-:-:S04]  /*1420*/  HFMA2 R7, -RZ, RZ, 0, 0 ;  /* 0x00000000ff077431 */ /* 0x000fc800000001ff */
[----:B0-----:R-:W-:Y:S05]  /*1430*/  RET.REL.NODEC R6 `(_Z20weight_update_kernel6TensorS_S_f) ;  /* 0xffffffe806f07950 */ /* 0x001fea0003c3ffff */
.L_x_22:
        /* <DEDUP_REMOVED lines=12> */
.L_x_108:


//--------------------- .text._Z17mean_square_errorPfS_m --------------------------
	.section	.text._Z17mean_square_errorPfS_m,"ax",@progbits
	.align	128
        .global         _Z17mean_square_errorPfS_m
        .type           _Z17mean_square_errorPfS_m,@function
        .size           _Z17mean_square_errorPfS_m,(.L_x_116 - _Z17mean_square_errorPfS_m)
        .other          _Z17mean_square_errorPfS_m,@"STO_CUDA_ENTRY STV_DEFAULT"
_Z17mean_square_errorPfS_m:
.text._Z17mean_square_errorPfS_m:
[----:B------:R-:W-:Y:S01]  /*0000*/  LDC R1, c[0x0][0x37c] ;  /* 0x0000df00ff017b82 */ /* 0x000fe20000000800 */
[----:B------:R-:W-:Y:S05]  /*0010*/  EXIT ;  /* 0x000000000000794d */ /* 0x000fea0003800000 */
.L_x_23:
        /* <DEDUP_REMOVED lines=14> */
.L_x_116:


//--------------------- .text._Z13cross_entropyPfS_m --------------------------
	.section	.text._Z13cross_entropyPfS_m,"ax",@progbits
	.align	128
        .global         _Z13cross_entropyPfS_m
        .type           _Z13cross_entropyPfS_m,@function
        .size           _Z13cross_entropyPfS_m,(.L_x_117 - _Z13cross_entropyPfS_m)
        .other          _Z13cross_entropyPfS_m,@"STO_CUDA_ENTRY STV_DEFAULT"
_Z13cross_entropyPfS_m:
.text._Z13cross_entropyPfS_m:
[----:B------:R-:W-:Y:S01]  /*0000*/  LDC R1, c[0x0][0x37c] ;  /* 0x0000df00ff017b82 */ /* 0x000fe20000000800 */
[----:B------:R-:W-:Y:S05]  /*0010*/  EXIT ;  /* 0x000000000000794d */ /* 0x000fea0003800000 */
.L_x_24:
        /* <DEDUP_REMOVED lines=14> */
.L_x_117:


//--------------------- .text._Z20sigmoid_square_error6TensorS_Pi --------------------------
	.section	.text._Z20sigmoid_square_error6TensorS_Pi,"ax",@progbits
	.align	128
        .global         _Z20sigmoid_square_error6TensorS_Pi
        .type           _Z20sigmoid_square_error6TensorS_Pi,@function
        .size           _Z20sigmoid_square_error6TensorS_Pi,(.L_x_118 - _Z20sigmoid_square_error6TensorS_Pi)
        .other          _Z20sigmoid_square_error6TensorS_Pi,@"STO_CUDA_ENTRY STV_DEFAULT"
_Z20sigmoid_square_error6TensorS_Pi:
.text._Z20sigmoid_square_error6TensorS_Pi:
        /* <DEDUP_REMOVED lines=18> */
[----:B------:R-:W-:Y:S02]  /*0120*/  SHF.L.U32 R2, R0, 0x2, RZ ;  /* 0x0000000200027819 */ /* 0x000fe400000006ff */
[----:B------:R-:W-:Y:S01]  /*0130*/  SHF.R.U32.HI R0, RZ, 0x1e, R0 ;  /* 0x0000001eff007819 */ /* 0x000fe20000011600 */
[----:B------:R-:W1:Y:S01]  /*0140*/  LDCU.64 UR4, c[0x0][0x358] ;  /* 0x00006b00ff0477ac */ /* 0x000e620008000a00 */
[----:B0-----:R-:W-:-:S04]  /*0150*/  IADD3 R6, P0, PT, R2, UR6, RZ ;  /* 0x0000000602067c10 */ /* 0x001fc8000ff1e0ff */
[----:B------:R-:W-:-:S05]  /*0160*/  IADD3.X R7, PT, PT, R0, UR7, RZ, P0, !PT ;  /* 0x0000000700077c10 */ /* 0x000fca00087fe4ff */
[----:B-1----:R-:W2:Y:S02]  /*0170*/  LDG.E R6, desc[UR4][R6.64] ;  /* 0x0000000406067981 */ /* 0x002ea4000c1e1900 */
[----:B--2---:R-:W-:-:S13]  /*0180*/  ISETP.NE.AND P0, PT, R3, R6, PT ;  /* 0x000000060300720c */ /* 0x004fda0003f05270 */
[----:B------:R-:W-:Y:S05]  /*0190*/  @P0 BRA `(.L_x_25) ;  /* 0x0000000000540947 */ /* 0x000fea0003800000 */
[----:B------:R-:W0:Y:S01]  /*01a0*/  LDC.64 R6, c[0x0][0x3a0] ;  /* 0x0000e800ff067b82 */ /* 0x000e220000000a00 */
[----:B------:R-:W1:Y:S02]  /*01b0*/  LDCU.64 UR6, c[0x0][0x380] ;  /* 0x00007000ff0677ac */ /* 0x000e640008000a00 */
[----:B-1----:R-:W-:-:S04]  /*01c0*/  IMAD R8, R4, UR6, RZ ;  /* 0x0000000604087c24 */ /* 0x002fc8000f8e02ff */
[C---:B------:R-:W-:Y:S02]  /*01d0*/  IMAD R5, R3.reuse, UR7, R8 ;  /* 0x0000000703057c24 */ /* 0x040fe4000f8e0208 */
[----:B0-----:R-:W-:Y:S01]  /*01e0*/  IMAD.WIDE.U32 R6, R3, UR6, R6 ;  /* 0x0000000603067c25 */ /* 0x001fe2000f8e0006 */
[----:B------:R-:W0:Y:S01]  /*01f0*/  LDC.64 R8, c[0x0][0x3e8] ;  /* 0x0000fa00ff087b82 */ /* 0x000e220000000a00 */
[----:B------:R-:W1:Y:S01]  /*0200*/  LDCU.64 UR6, c[0x0][0x3c8] ;  /* 0x00007900ff0677ac */ /* 0x000e620008000a00 */
[----:B------:R-:W-:-:S04]  /*0210*/  IADD3 R6, P0, PT, R2, R6, RZ ;  /* 0x0000000602067210 */ /* 0x000fc80007f1e0ff */
[----:B------:R-:W-:-:S05]  /*0220*/  IADD3.X R7, PT, PT, R0, R7, R5, P0, !PT ;  /* 0x0000000700077210 */ /* 0x000fca00007fe405 */
[----:B------:R-:W2:Y:S01]  /*0230*/  LDG.E R6, desc[UR4][R6.64] ;  /* 0x0000000406067981 */ /* 0x000ea2000c1e1900 */
[----:B-1----:R-:W-:Y:S02]  /*0240*/  IMAD R10, R4, UR6, RZ ;  /* 0x00000006040a7c24 */ /* 0x002fe4000f8e02ff */
[----:B0-----:R-:W-:-:S04]  /*0250*/  IMAD.WIDE.U32 R4, R3, UR6, R8 ;  /* 0x0000000603047c25 */ /* 0x001fc8000f8e0008 */
[----:B------:R-:W-:Y:S01]  /*0260*/  IMAD R3, R3, UR7, R10 ;  /* 0x0000000703037c24 */ /* 0x000fe2000f8e020a */
[----:B------:R-:W-:-:S04]  /*0270*/  IADD3 R2, P0, PT, R2, R4, RZ ;  /* 0x0000000402027210 */ /* 0x000fc80007f1e0ff */
[----:B------:R-:W-:Y:S01]  /*0280*/  IADD3.X R3, PT, PT, R0, R5, R3, P0, !PT ;  /* 0x0000000500037210 */ /* 0x000fe200007fe403 */
[C---:B--2---:R-:W-:Y:S01]  /*0290*/  FADD R9, R6.reuse, -1 ;  /* 0xbf80000006097421 */ /* 0x044fe20000000000 */
[----:B------:R-:W-:-:S03]  /*02a0*/  FADD R4, -R6, 1 ;  /* 0x3f80000006047421 */ /* 0x000fc60000000100 */
[----:B------:R-:W-:-:S04]  /*02b0*/  FMUL R9, R6, R9 ;  /* 0x0000000906097220 */ /* 0x000fc80000400000 */
[----:B------:R-:W-:-:S05]  /*02c0*/  FMUL R9, R9, R4 ;  /* 0x0000000409097220 */ /* 0x000fca0000400000 */
[----:B------:R-:W-:Y:S01]  /*02d0*/  STG.E desc[UR4][R2.64], R9 ;  /* 0x0000000902007986 */ /* 0x000fe2000c101904 */
[----:B------:R-:W-:Y:S05]  /*02e0*/  EXIT ;  /* 0x000000000000794d */ /* 0x000fea0003800000 */
.L_x_25:
        /* <DEDUP_REMOVED lines=15> */
[C---:B--2---:R-:W-:Y:S01]  /*03e0*/  FMUL R4, R6.reuse, R6 ;  /* 0x0000000606047220 */ /* 0x044fe20000400000 */
[----:B------:R-:W-:-:S04]  /*03f0*/  FADD R5, -R6, 1 ;  /* 0x3f80000006057421 */ /* 0x000fc80000000100 */
[----:B------:R-:W-:-:S05]  /*0400*/  FMUL R5, R4, R5 ;  /* 0x0000000504057220 */ /* 0x000fca0000400000 */
[----:B------:R-:W-:Y:S01]  /*0410*/  STG.E desc[UR4][R2.64], R5 ;  /* 0x0000000502007986 */ /* 0x000fe2000c101904 */
[----:B------:R-:W-:Y:S05]  /*0420*/  EXIT ;  /* 0x000000000000794d */ /* 0x000fea0003800000 */
.L_x_26:
        /* <DEDUP_REMOVED lines=13> */
.L_x_118:


//--------------------- .text._Z21softmax_crossen_error6TensorS_Pi --------------------------
	.section	.text._Z21softmax_crossen_error6TensorS_Pi,"ax",@progbits
	.align	128
        .global         _Z21softmax_crossen_error6TensorS_Pi
        .type           _Z21softmax_crossen_error6TensorS_Pi,@function
        .size           _Z21softmax_crossen_error6TensorS_Pi,(.L_x_119 - _Z21softmax_crossen_error6TensorS_Pi)
        .other          _Z21softmax_crossen_error6TensorS_Pi,@"STO_CUDA_ENTRY STV_DEFAULT"
_Z21softmax_crossen_error6TensorS_Pi:
.text._Z21softmax_crossen_error6TensorS_Pi:
        /* <DEDUP_REMOVED lines=18> */
[----:B------:R-:W1:Y:S01]  /*0120*/  LDCU.64 UR4, c[0x0][0x358] ;  /* 0x00006b00ff0477ac */ /* 0x000e620008000a00 */
[----:B0-----:R-:W-:-:S04]  /*0130*/  LEA R4, P0, R0, UR6, 0x2 ;  /* 0x0000000600047c11 */ /* 0x001fc8000f8010ff */
[----:B------:R-:W-:-:S06]  /*0140*/  LEA.HI.X R5, R0, UR7, R3, 0x2, P0 ;  /* 0x0000000700057c11 */ /* 0x000fcc00080f1403 */
[----:B-1----:R-:W2:Y:S02]  /*0150*/  LDG.E R5, desc[UR4][R4.64] ;  /* 0x0000000404057981 */ /* 0x002ea4000c1e1900 */
[----:B--2---:R-:W-:-:S13]  /*0160*/  ISETP.NE.AND P0, PT, R2, R5, PT ;  /* 0x000000050200720c */ /* 0x004fda0003f05270 */
[----:B------:R-:W-:Y:S05]  /*0170*/  @P0 BRA `(.L_x_27) ;  /* 0x0000000000500947 */ /* 0x000fea0003800000 */
[----:B------:R-:W0:Y:S01]  /*0180*/  LDC.64 R4, c[0x0][0x3a0] ;  /* 0x0000e800ff047b82 */ /* 0x000e220000000a00 */
[----:B------:R-:W1:Y:S01]  /*0190*/  LDCU.64 UR6, c[0x0][0x380] ;  /* 0x00007000ff0677ac */ /* 0x000e620008000a00 */
[----:B------:R-:W-:Y:S01]  /*01a0*/  IMAD.SHL.U32 R9, R2, 0x4, RZ ;  /* 0x0000000402097824 */ /* 0x000fe200078e00ff */
[----:B------:R-:W-:Y:S01]  /*01b0*/  SHF.R.U32.HI R11, RZ, 0x1e, R2 ;  /* 0x0000001eff0b7819 */ /* 0x000fe20000011602 */
[----:B-1----:R-:W-:-:S04]  /*01c0*/  IMAD R7, R3, UR6, RZ ;  /* 0x0000000603077c24 */ /* 0x002fc8000f8e02ff */
[C---:B------:R-:W-:Y:S02]  /*01d0*/  IMAD R7, R0.reuse, UR7, R7 ;  /* 0x0000000700077c24 */ /* 0x040fe4000f8e0207 */
[----:B0-----:R-:W-:Y:S01]  /*01e0*/  IMAD.WIDE.U32 R4, R0, UR6, R4 ;  /* 0x0000000600047c25 */ /* 0x001fe2000f8e0004 */
[----:B------:R-:W0:Y:S02]  /*01f0*/  LDCU.64 UR6, c[0x0][0x3c8] ;  /* 0x00007900ff0677ac */ /* 0x000e240008000a00 */
[----:B------:R-:W-:-:S04]  /*0200*/  IADD3 R4, P0, PT, R9, R4, RZ ;  /* 0x0000000409047210 */ /* 0x000fc80007f1e0ff */
[----:B------:R-:W-:Y:S02]  /*0210*/  IADD3.X R5, PT, PT, R11, R5, R7, P0, !PT ;  /* 0x000000050b057210 */ /* 0x000fe400007fe407 */
[----:B------:R-:W1:Y:S03]  /*0220*/  LDC.64 R6, c[0x0][0x3e8] ;  /* 0x0000fa00ff067b82 */ /* 0x000e660000000a00 */
[----:B------:R-:W2:Y:S01]  /*0230*/  LDG.E R4, desc[UR4][R4.64] ;  /* 0x0000000404047981 */ /* 0x000ea2000c1e1900 */
[----:B0-----:R-:W-:-:S04]  /*0240*/  IMAD R13, R3, UR6, RZ ;  /* 0x00000006030d7c24 */ /* 0x001fc8000f8e02ff */
[C---:B------:R-:W-:Y:S02]  /*0250*/  IMAD R13, R0.reuse, UR7, R13 ;  /* 0x00000007000d7c24 */ /* 0x040fe4000f8e020d */
[----:B-1----:R-:W-:-:S03]  /*0260*/  IMAD.WIDE.U32 R2, R0, UR6, R6 ;  /* 0x0000000600027c25 */ /* 0x002fc6000f8e0006 */
[----:B------:R-:W-:-:S04]  /*0270*/  IADD3 R2, P0, PT, R9, R2, RZ ;  /* 0x0000000209027210 */ /* 0x000fc80007f1e0ff */
[----:B------:R-:W-:Y:S01]  /*0280*/  IADD3.X R3, PT, PT, R11, R3, R13, P0, !PT ;  /* 0x000000030b037210 */ /* 0x000fe200007fe40d */
[----:B--2---:R-:W-:-:S05]  /*0290*/  FADD R7, R4, -1 ;  /* 0xbf80000004077421 */ /* 0x004fca0000000000 */
[----:B------:R-:W-:Y:S01]  /*02a0*/  STG.E desc[UR4][R2.64], R7 ;  /* 0x0000000702007986 */ /* 0x000fe2000c101904 */
[----:B------:R-:W-:Y:S05]  /*02b0*/  EXIT ;  /* 0x000000000000794d */ /* 0x000fea0003800000 */
.L_x_27:
        /* <DEDUP_REMOVED lines=10> */
[----:B------:R-:W1:Y:S04]  /*0360*/  LDC.64 R6, c[0x0][0x3e8] ;  /* 0x0000fa00ff067b82 */ /* 0x000e680000000a00 */
[----:B------:R-:W2:Y:S01]  /*0370*/  LDG.E R5, desc[UR4][R4.64] ;  /* 0x0000000404057981 */ /* 0x000ea2000c1e1900 */
[----:B0-----:R-:W-:-:S04]  /*0380*/  IMAD R3, R3, UR6, RZ ;  /* 0x0000000603037c24 */ /* 0x001fc8000f8e02ff */
[C---:B------:R-:W-:Y:S02]  /*0390*/  IMAD R3, R0.reuse, UR7, R3 ;  /* 0x0000000700037c24 */ /* 0x040fe4000f8e0203 */
[----:B-1----:R-:W-:-:S03]  /*03a0*/  IMAD.WIDE.U32 R6, R0, UR6, R6 ;  /* 0x0000000600067c25 */ /* 0x002fc6000f8e0006 */
[----:B------:R-:W-:-:S04]  /*03b0*/  IADD3 R2, P0, PT, R9, R6, RZ ;  /* 0x0000000609027210 */ /* 0x000fc80007f1e0ff */
[----:B------:R-:W-:-:S05]  /*03c0*/  IADD3.X R3, PT, PT, R11, R7, R3, P0, !PT ;  /* 0x000000070b037210 */ /* 0x000fca00007fe403 */
[----:B--2---:R-:W-:Y:S01]  /*03d0*/  STG.E desc[UR4][R2.64], R5 ;  /* 0x0000000502007986 */ /* 0x004fe2000c101904 */
[----:B------:R-:W-:Y:S05]  /*03e0*/  EXIT ;  /* 0x000000000000794d */ /* 0x000fea0003800000 */
.L_x_28:
        /* <DEDUP_REMOVED lines=9> */
.L_x_119:


//--------------------- .text._Z14softmax_kernel6TensorS_ --------------------------
	.section	.text._Z14softmax_kernel6TensorS_,"ax",@progbits
	.align	128
        .global         _Z14softmax_kernel6TensorS_
        .type           _Z14softmax_kernel6TensorS_,@function
        .size           _Z14softmax_kernel6TensorS_,(.L_x_109 - _Z14softmax_kernel6TensorS_)
        .other          _Z14softmax_kernel6TensorS_,@"STO_CUDA_ENTRY STV_DEFAULT"
_Z14softmax_kernel6TensorS_:
.text._Z14softmax_kernel6TensorS_:
        /* <DEDUP_REMOVED lines=17> */
[----:B------:R-:W0:Y:S01]  /*0110*/  LDC.64 R2, c[0x0][0x3a0] ;  /* 0x0000e800ff027b82 */ /* 0x000e220000000a00 */
[----:B------:R-:W-:Y:S01]  /*0120*/  UISETP.GE.U32.AND UP0, UPT, UR4, 0x8, UPT ;  /* 0x000000080400788c */ /* 0x000fe2000bf06070 */
[----:B------:R-:W-:Y:S01]  /*0130*/  HFMA2 R19, -RZ, RZ, 0, 0 ;  /* 0x00000000ff137431 */ /* 0x000fe200000001ff */
[----:B------:R-:W-:Y:S01]  /*0140*/  CS2R R8, SRZ ;  /* 0x0000000000087805 */ /* 0x000fe2000001ff00 */
[----:B------:R-:W-:Y:S02]  /*0150*/  ULOP3.LUT UR8, UR4, 0x7, URZ, 0xc0, !UPT ;  /* 0x0000000704087892 */ /* 0x000fe4000f8ec0ff */
[----:B------:R-:W-:Y:S01]  /*0160*/  UISETP.GE.U32.AND.EX UP0, UPT, UR5, URZ, UPT, UP0 ;  /* 0x000000ff0500728c */ /* 0x000fe2000bf06100 */
[----:B------:R-:W1:Y:S08]  /*0170*/  LDCU.64 UR6, c[0x0][0x358] ;  /* 0x00006b00ff0677ac */ /* 0x000e700008000a00 */
[----:B------:R-:W-:Y:S05]  /*0180*/  BRA.U !UP0, `(.L_x_29) ;  /* 0x0000000508787547 */ /* 0x000fea000b800000 */
[----:B------:R-:W2:Y:S01]  /*0190*/  LDC.64 R4, c[0x0][0x3a0] ;  /* 0x0000e800ff047b82 */ /* 0x000ea20000000a00 */
[----:B------:R-:W3:Y:S01]  /*01a0*/  LDCU.64 UR10, c[0x0][0x380] ;  /* 0x00007000ff0a77ac */ /* 0x000ee20008000a00 */
[----:B------:R-:W-:Y:S01]  /*01b0*/  MOV R19, RZ ;  /* 0x000000ff00137202 */ /* 0x000fe20000000f00 */
[----:B------:R-:W-:-:S05]  /*01c0*/  ULOP3.LUT UR5, UR4, 0xfffffff8, URZ, 0xc0, !UPT ;  /* 0xfffffff804057892 */ /* 0x000fca000f8ec0ff */
[----:B------:R-:W4:Y:S01]  /*01d0*/  LDC R9, c[0x0][0x3b4] ;  /* 0x0000ed00ff097b82 */ /* 0x000f220000000800 */
[----:B------:R-:W-:Y:S01]  /*01e0*/  MOV R14, UR5 ;  /* 0x00000005000e7c02 */ /* 0x000fe20008000f00 */
[----:B---3--:R-:W-:-:S04]  /*01f0*/  IMAD R8, R6, UR10, RZ ;  /* 0x0000000a06087c24 */ /* 0x008fc8000f8e02ff */
[C---:B------:R-:W-:Y:S02]  /*0200*/  IMAD R11, R7.reuse, UR11, R8 ;  /* 0x0000000b070b7c24 */ /* 0x040fe4000f8e0208 */
[----:B--2---:R-:W-:-:S04]  /*0210*/  IMAD.WIDE.U32 R4, R7, UR10, R4 ;  /* 0x0000000a07047c25 */ /* 0x004fc8000f8e0004 */
[----:B------:R-:W-:Y:S01]  /*0220*/  IMAD.U32 R8, RZ, RZ, UR5 ;  /* 0x00000005ff087e24 */ /* 0x000fe2000f8e00ff */
[----:B------:R-:W-:Y:S02]  /*0230*/  IADD3 R4, P0, PT, R4, 0x10, RZ ;  /* 0x0000001004047810 */ /* 0x000fe40007f1e0ff */
[----:B----4-:R-:W-:Y:S02]  /*0240*/  MOV R13, R9 ;  /* 0x00000009000d7202 */ /* 0x010fe40000000f00 */
[----:B------:R-:W-:-:S09]  /*0250*/  IADD3.X R5, PT, PT, R5, R11, RZ, P0, !PT ;  /* 0x0000000b05057210 */ /* 0x000fd200007fe4ff */
.L_x_30:
[----:B-1----:R-:W2:Y:S04]  /*0260*/  LDG.E R24, desc[UR6][R4.64+-0x10] ;  /* 0xfffff00604187981 */ /* 0x002ea8000c1e1900 */
[----:B------:R-:W3:Y:S04]  /*0270*/  LDG.E R20, desc[UR6][R4.64+-0xc] ;  /* 0xfffff40604147981 */ /* 0x000ee8000c1e1900 */
[----:B------:R-:W4:Y:S04]  /*0280*/  LDG.E R22, desc[UR6][R4.64+-0x8] ;  /* 0xfffff80604167981 */ /* 0x000f28000c1e1900 */
[----:B------:R-:W5:Y:S04]  /*0290*/  LDG.E R18, desc[UR6][R4.64+-0x4] ;  /* 0xfffffc0604127981 */ /* 0x000f68000c1e1900 */
[----:B------:R-:W4:Y:S04]  /*02a0*/  LDG.E R12, desc[UR6][R4.64] ;  /* 0x00000006040c7981 */ /* 0x000f28000c1e1900 */
[----:B------:R-:W4:Y:S04]  /*02b0*/  LDG.E R16, desc[UR6][R4.64+0x4] ;  /* 0x0000040604107981 */ /* 0x000f28000c1e1900 */
[----:B------:R-:W4:Y:S04]  /*02c0*/  LDG.E R11, desc[UR6][R4.64+0x8] ;  /* 0x00000806040b7981 */ /* 0x000f28000c1e1900 */
[----:B------:R1:W4:Y:S01]  /*02d0*/  LDG.E R15, desc[UR6][R4.64+0xc] ;  /* 0x00000c06040f7981 */ /* 0x000322000c1e1900 */
[----:B------:R-:W-:Y:S01]  /*02e0*/  MOV R17, 0x3bbb989d ;  /* 0x3bbb989d00117802 */ /* 0x000fe20000000f00 */
[----:B------:R-:W-:Y:S01]  /*02f0*/  IMAD.MOV.U32 R10, RZ, RZ, 0x437c0000 ;  /* 0x437c0000ff0a7424 */ /* 0x000fe200078e00ff */
[----:B------:R-:W-:-:S04]  /*0300*/  IADD3 R14, P0, PT, R14, -0x8, RZ ;  /* 0xfffffff80e0e7810 */ /* 0x000fc80007f1e0ff */
[----:B------:R-:W-:Y:S02]  /*0310*/  IADD3.X R13, PT, PT, R13, -0x1, RZ, P0, !PT ;  /* 0xffffffff0d0d7810 */ /* 0x000fe400007fe4ff */
[----:B------:R-:W-:Y:S02]  /*0320*/  ISETP.NE.U32.AND P0, PT, R14, RZ, PT ;  /* 0x000000ff0e00720c */ /* 0x000fe40003f05070 */
[----:B-1----:R-:W-:Y:S02]  /*0330*/  IADD3 R4, P1, PT, R4, 0x20, RZ ;  /* 0x0000002004047810 */ /* 0x002fe40007f3e0ff */
[----:B------:R-:W-:Y:S02]  /*0340*/  ISETP.NE.AND.EX P0, PT, R13, RZ, PT, P0 ;  /* 0x000000ff0d00720c */ /* 0x000fe40003f05300 */
[----:B------:R-:W-:Y:S01]  /*0350*/  IADD3.X R5, PT, PT, RZ, R5, RZ, P1, !PT ;  /* 0x00000005ff057210 */ /* 0x000fe20000ffe4ff */
[----:B--2---:R-:W-:-:S04]  /*0360*/  FFMA.SAT R23, R24, R17, 0.5 ;  /* 0x3f00000018177423 */ /* 0x004fc80000002011 */
[----:B------:R-:W-:Y:S01]  /*0370*/  FFMA.RM R23, R23, R10, 12582913 ;  /* 0x4b40000117177423 */ /* 0x000fe2000000400a */
[----:B---3--:R-:W-:-:S03]  /*0380*/  FFMA.SAT R27, R20, R17, 0.5 ;  /* 0x3f000000141b7423 */ /* 0x008fc60000002011 */
[C---:B------:R-:W-:Y:S01]  /*0390*/  FADD R21, R23.reuse, -12583039 ;  /* 0xcb40007f17157421 */ /* 0x040fe20000000000 */
[----:B------:R-:W-:-:S03]  /*03a0*/  SHF.L.U32 R28, R23, 0x17, RZ ;  /* 0x00000017171c7819 */ /* 0x000fc600000006ff */
[----:B------:R-:W-:Y:S01]  /*03b0*/  FFMA R25, R24, 1.4426950216293334961, -R21 ;  /* 0x3fb8aa3b18197823 */ /* 0x000fe20000000815 */
[----:B------:R-:W-:Y:S01]  /*03c0*/  FFMA.RM R21, R27, R10, 12582913 ;  /* 0x4b4000011b157423 */ /* 0x000fe2000000400a */
[----:B-----5:R-:W-:Y:S02]  /*03d0*/  FFMA.SAT R29, R18, R17, 0.5 ;  /* 0x3f000000121d7423 */ /* 0x020fe40000002011 */
[----:B------:R-:W-:Y:S01]  /*03e0*/  FFMA R25, R24, 1.925963033500011079e-08, R25 ;  /* 0x32a5706018197823 */ /* 0x000fe20000000019 */
[----:B------:R-:W-:-:S03]  /*03f0*/  FADD R27, R21, -12583039 ;  /* 0xcb40007f151b7421 */ /* 0x000fc60000000000 */
[----:B------:R-:W1:Y:S01]  /*0400*/  MUFU.EX2 R26, R25 ;  /* 0x00000019001a7308 */ /* 0x000e620000000800 */
[----:B------:R-:W-:-:S04]  /*0410*/  FFMA R27, R20, 1.4426950216293334961, -R27 ;  /* 0x3fb8aa3b141b7823 */ /* 0x000fc8000000081b */
[----:B------:R-:W-:Y:S01]  /*0420*/  FFMA R24, R20, 1.925963033500011079e-08, R27 ;  /* 0x32a5706014187823 */ /* 0x000fe2000000001b */
[----:B----4-:R-:W-:-:S04]  /*0430*/  FFMA.SAT R27, R22, R17, 0.5 ;  /* 0x3f000000161b7423 */ /* 0x010fc80000002011 */
[----:B------:R-:W-:Y:S01]  /*0440*/  FFMA.RM R20, R27, R10, 12582913 ;  /* 0x4b4000011b147423 */ /* 0x000fe2000000400a */
[----:B------:R-:W2:Y:S01]  /*0450*/  MUFU.EX2 R24, R24 ;  /* 0x0000001800187308 */ /* 0x000ea20000000800 */
[----:B-1----:R-:W-:Y:S02]  /*0460*/  FFMA R23, R28, R26, R19 ;  /* 0x0000001a1c177223 */ /* 0x002fe40000000013 */
[----:B------:R-:W-:Y:S01]  /*0470*/  FADD R19, R20, -12583039 ;  /* 0xcb40007f14137421 */ /* 0x000fe20000000000 */
[----:B------:R-:W-:-:S03]  /*0480*/  SHF.L.U32 R26, R21, 0x17, RZ ;  /* 0x00000017151a7819 */ /* 0x000fc600000006ff */
[----:B------:R-:W-:Y:S01]  /*0490*/  FFMA R27, R22, 1.4426950216293334961, -R19 ;  /* 0x3fb8aa3b161b7823 */ /* 0x000fe20000000813 */
[----:B------:R-:W-:Y:S01]  /*04a0*/  FFMA.RM R19, R29, R10, 12582913 ;  /* 0x4b4000011d137423 */ /* 0x000fe2000000400a */
[-C--:B------:R-:W-:Y:S01]  /*04b0*/  FFMA.SAT R29, R16, R17.reuse, 0.5 ;  /* 0x3f000000101d7423 */ /* 0x080fe20000002011 */
[----:B--2---:R-:W-:Y:S01]  /*04c0*/  FFMA R21, R26, R24, R23 ;  /* 0x000000181a157223 */ /* 0x004fe20000000017 */
[----:B------:R-:W-:Y:S01]  /*04d0*/  FFMA R24, R22, 1.925963033500011079e-08, R27 ;  /* 0x32a5706016187823 */ /* 0x000fe2000000001b */
[----:B------:R-:W-:Y:S01]  /*04e0*/  FADD R23, R19, -12583039 ;  /* 0xcb40007f13177421 */ /* 0x000fe20000000000 */
[----:B------:R-:W-:Y:S01]  /*04f0*/  FFMA.SAT R27, R12, R17, 0.5 ;  /* 0x3f0000000c1b7423 */ /* 0x000fe20000002011 */
[-C--:B------:R-:W-:Y:S02]  /*0500*/  FFMA.RM R22, R29, R10.reuse, 12582913 ;  /* 0x4b4000011d167423 */ /* 0x080fe4000000400a */
[----:B------:R-:W-:Y:S01]  /*0510*/  FFMA R25, R18, 1.4426950216293334961, -R23 ;  /* 0x3fb8aa3b12197823 */ /* 0x000fe20000000817 */
[----:B------:R-:W-:Y:S01]  /*0520*/  FFMA.RM R23, R27, R10, 12582913 ;  /* 0x4b4000011b177423 */ /* 0x000fe2000000400a */
[----:B------:R-:W-:-:S02]  /*0530*/  FADD R29, R22, -12583039 ;  /* 0xcb40007f161d7421 */ /* 0x000fc40000000000 */
[----:B------:R-:W-:Y:S01]  /*0540*/  FFMA R25, R18, 1.925963033500011079e-08, R25 ;  /* 0x32a5706012197823 */ /* 0x000fe20000000019 */
[C---:B------:R-:W-:Y:S01]  /*0550*/  FADD R27, R23.reuse, -12583039 ;  /* 0xcb40007f171b7421 */ /* 0x040fe20000000000 */
[----:B------:R-:W-:Y:S01]  /*0560*/  FFMA R29, R16, 1.4426950216293334961, -R29 ;  /* 0x3fb8aa3b101d7823 */ /* 0x000fe2000000081d */
[----:B------:R1:W2:Y:S01]  /*0570*/  MUFU.EX2 R18, R24 ;  /* 0x0000001800127308 */ /* 0x0002a20000000800 */
[----:B------:R-:W-:Y:S01]  /*0580*/  SHF.L.U32 R23, R23, 0x17, RZ ;  /* 0x0000001717177819 */ /* 0x000fe200000006ff */
[----:B------:R-:W-:-:S04]  /*0590*/  FFMA R27, R12, 1.4426950216293334961, -R27 ;  /* 0x3fb8aa3b0c1b7823 */ /* 0x000fc8000000081b */
[----:B------:R-:W-:Y:S01]  /*05a0*/  FFMA R26, R12, 1.925963033500011079e-08, R27 ;  /* 0x32a570600c1a7823 */ /* 0x000fe2000000001b */
[----:B------:R-:W-:Y:S01]  /*05b0*/  FFMA R27, R16, 1.925963033500011079e-08, R29 ;  /* 0x32a57060101b7823 */ /* 0x000fe2000000001d */
[-C--:B------:R-:W-:Y:S01]  /*05c0*/  FFMA.SAT R29, R11, R17.reuse, 0.5 ;  /* 0x3f0000000b1d7423 */ /* 0x080fe20000002011 */
[----:B------:R-:W-:Y:S01]  /*05d0*/  FFMA.SAT R17, R15, R17, 0.5 ;  /* 0x3f0000000f117423 */ /* 0x000fe20000002011 */
[----:B------:R3:W4:Y:S02]  /*05e0*/  MUFU.EX2 R16, R25 ;  /* 0x0000001900107308 */ /* 0x0007240000000800 */
[-C--:B------:R-:W-:Y:S01]  /*05f0*/  FFMA.RM R12, R29, R10.reuse, 12582913 ;  /* 0x4b4000011d0c7423 */ /* 0x080fe2000000400a */
[----:B------:R-:W-:-:S03]  /*0600*/  FFMA.RM R10, R17, R10, 12582913 ;  /* 0x4b400001110a7423 */ /* 0x000fc6000000400a */
[----:B------:R-:W-:Y:S01]  /*0610*/  FADD R28, R12, -12583039 ;  /* 0xcb40007f0c1c7421 */ /* 0x000fe20000000000 */
[----:B-1----:R-:W-:Y:S01]  /*0620*/  FADD R24, R10, -12583039 ;  /* 0xcb40007f0a187421 */ /* 0x002fe20000000000 */
[----:B------:R-:W1:Y:S01]  /*0630*/  MUFU.EX2 R17, R26 ;  /* 0x0000001a00117308 */ /* 0x000e620000000800 */
[----:B------:R-:W-:Y:S01]  /*0640*/  SHF.L.U32 R12, R12, 0x17, RZ ;  /* 0x000000170c0c7819 */ /* 0x000fe200000006ff */
[----:B------:R-:W-:-:S04]  /*0650*/  FFMA R28, R11, 1.4426950216293334961, -R28 ;  /* 0x3fb8aa3b0b1c7823 */ /* 0x000fc8000000081c */
[----:B------:R-:W-:Y:S01]  /*0660*/  FFMA R29, R11, 1.925963033500011079e-08, R28 ;  /* 0x32a570600b1d7823 */ /* 0x000fe2000000001c */
[C---:B------:R-:W-:Y:S01]  /*0670*/  FFMA R28, R15.reuse, 1.4426950216293334961, -R24 ;  /* 0x3fb8aa3b0f1c7823 */ /* 0x040fe20000000818 */
[----:B------:R-:W5:Y:S01]  /*0680*/  MUFU.EX2 R11, R27 ;  /* 0x0000001b000b7308 */ /* 0x000f620000000800 */
[----:B------:R-:W-:Y:S02]  /*0690*/  SHF.L.U32 R24, R20, 0x17, RZ ;  /* 0x0000001714187819 */ /* 0x000fe400000006ff */
[----:B---3--:R-:W-:Y:S01]  /*06a0*/  FFMA R25, R15, 1.925963033500011079e-08, R28 ;  /* 0x32a570600f197823 */ /* 0x008fe2000000001c */
[----:B------:R-:W-:Y:S01]  /*06b0*/  IMAD.SHL.U32 R28, R19, 0x800000, RZ ;  /* 0x00800000131c7824 */ /* 0x000fe200078e00ff */
[----:B------:R-:W-:Y:S01]  /*06c0*/  SHF.L.U32 R15, R22, 0x17, RZ ;  /* 0x00000017160f7819 */ /* 0x000fe200000006ff */
[----:B--2---:R-:W-:Y:S02]  /*06d0*/  FFMA R21, R24, R18, R21 ;  /* 0x0000001218157223 */ /* 0x004fe40000000015 */
[----:B------:R-:W2:Y:S02]  /*06e0*/  MUFU.EX2 R20, R29 ;  /* 0x0000001d00147308 */ /* 0x000ea40000000800 */
[----:B----4-:R-:W-:-:S04]  /*06f0*/  FFMA R16, R28, R16, R21 ;  /* 0x000000101c107223 */ /* 0x010fc80000000015 */
[----:B-1----:R-:W-:Y:S02]  /*0700*/  FFMA R16, R23, R17, R16 ;  /* 0x0000001117107223 */ /* 0x002fe40000000010 */
[----:B------:R-:W1:Y:S02]  /*0710*/  MUFU.EX2 R19, R25 ;  /* 0x0000001900137308 */ /* 0x000e640000000800 */
[----:B-----5:R-:W-:Y:S01]  /*0720*/  FFMA R11, R15, R11, R16 ;  /* 0x0000000b0f0b7223 */ /* 0x020fe20000000010 */
[----:B------:R-:W-:-:S03]  /*0730*/  IMAD.SHL.U32 R15, R10, 0x800000, RZ ;  /* 0x008000000a0f7824 */ /* 0x000fc600078e00ff */
[----:B--2---:R-:W-:-:S04]  /*0740*/  FFMA R12, R12, R20, R11 ;  /* 0x000000140c0c7223 */ /* 0x004fc8000000000b */
[----:B-1----:R-:W-:Y:S01]  /*0750*/  FFMA R19, R15, R19, R12 ;  /* 0x000000130f137223 */ /* 0x002fe2000000000c */
[----:B------:R-:W-:Y:S06]  /*0760*/  @P0 BRA `(.L_x_30) ;  /* 0xfffffff800bc0947 */ /* 0x000fec000383ffff */
.L_x_29:
[----:B------:R-:W2:Y:S01]  /*0770*/  LDCU.64 UR10, c[0x0][0x380] ;  /* 0x00007000ff0a77ac */ /* 0x000ea20008000a00 */
[----:B------:R-:W-:-:S04]  /*0780*/  UISETP.NE.U32.AND UP0, UPT, UR8, URZ, UPT ;  /* 0x000000ff0800728c */ /* 0x000fc8000bf05070 */
[----:B------:R-:W-:Y:S01]  /*0790*/  UISETP.NE.AND.EX UP0, UPT, URZ, URZ, UPT, UP0 ;  /* 0x000000ffff00728c */ /* 0x000fe2000bf05300 */
[----:B--2---:R-:W-:Y:S02]  /*07a0*/  IMAD R4, R6, UR10, RZ ;  /* 0x0000000a06047c24 */ /* 0x004fe4000f8e02ff */
[----:B0-----:R-:W-:-:S04]  /*07b0*/  IMAD.WIDE.U32 R2, R7, UR10, R2 ;  /* 0x0000000a07027c25 */ /* 0x001fc8000f8e0002 */
[----:B------:R-:W-:-:S05]  /*07c0*/  IMAD R5, R7, UR11, R4 ;  /* 0x0000000b07057c24 */ /* 0x000fca000f8e0204 */
[----:B------:R-:W-:Y:S01]  /*07d0*/  IADD3 R4, PT, PT, R3, R5, RZ ;  /* 0x0000000503047210 */ /* 0x000fe20007ffe0ff */
[----:B------:R-:W-:Y:S06]  /*07e0*/  BRA.U !UP0, `(.L_x_31) ;  /* 0x0000000508e47547 */ /* 0x000fec000b800000 */
[----:B------:R-:W-:Y:S02]  /*07f0*/  UISETP.GE.U32.AND UP1, UPT, UR8, 0x4, UPT ;  /* 0x000000040800788c */ /* 0x000fe4000bf26070 */
[----:B------:R-:W-:Y:S02]  /*0800*/  ULOP3.LUT UR5, UR4, 0x3, URZ, 0xc0, !UPT ;  /* 0x0000000304057892 */ /* 0x000fe4000f8ec0ff */
[----:B------:R-:W-:Y:S02]  /*0810*/  UISETP.GE.U32.AND.EX UP1, UPT, URZ, URZ, UPT, UP1 ;  /* 0x000000ffff00728c */ /* 0x000fe4000bf26110 */
[----:B------:R-:W-:-:S04]  /*0820*/  UISETP.NE.U32.AND UP0, UPT, UR5, URZ, UPT ;  /* 0x000000ff0500728c */ /* 0x000fc8000bf05070 */
[----:B------:R-:W-:-:S03]  /*0830*/  UISETP.NE.AND.EX UP0, UPT, URZ, URZ, UPT, UP0 ;  /* 0x000000ffff00728c */ /* 0x000fc6000bf05300 */
[----:B------:R-:W-:Y:S08]  /*0840*/  BRA.U !UP1, `(.L_x_32) ;  /* 0x0000000109f87547 */ /* 0x000ff0000b800000 */
[C---:B------:R-:W-:Y:S02]  /*0850*/  SHF.L.U32 R21, R8.reuse, 0x2, RZ ;  /* 0x0000000208157819 */ /* 0x040fe400000006ff */
[----:B------:R-:W-:Y:S02]  /*0860*/  SHF.L.U64.HI R23, R8, 0x2, R9 ;  /* 0x0000000208177819 */ /* 0x000fe40000010209 */
[C---:B------:R-:W-:Y:S02]  /*0870*/  IADD3 R11, P1, PT, R21.reuse, 0x4, RZ ;  /* 0x00000004150b7810 */ /* 0x040fe40007f3e0ff */
[----:B------:R-:W-:Y:S02]  /*0880*/  IADD3 R16, P0, PT, R21, R2, RZ ;  /* 0x0000000215107210 */ /* 0x000fe40007f1e0ff */
[----:B------:R-:W-:Y:S02]  /*0890*/  LOP3.LUT R11, R11, 0xfffffffc, RZ, 0xc0, !PT ;  /* 0xfffffffc0b0b7812 */ /* 0x000fe400078ec0ff */
[----:B------:R-:W-:Y:S01]  /*08a0*/  IADD3.X R5, PT, PT, RZ, R23, RZ, P1, !PT ;  /* 0x00000017ff057210 */ /* 0x000fe20000ffe4ff */
[----:B------:R-:W-:Y:S01]  /*08b0*/  IMAD.X R17, R23, 0x1, R4, P0 ;  /* 0x0000000117117824 */ /* 0x000fe200000e0604 */
[----:B------:R-:W-:-:S02]  /*08c0*/  IADD3 R15, P1, PT, R21, 0x8, RZ ;  /* 0x00000008150f7810 */ /* 0x000fc40007f3e0ff */
[----:B------:R-:W-:Y:S02]  /*08d0*/  IADD3 R10, P0, PT, R11, R2, RZ ;  /* 0x000000020b0a7210 */ /* 0x000fe40007f1e0ff */
[----:B------:R-:W-:Y:S01]  /*08e0*/  LOP3.LUT R5, R5, 0x3, RZ, 0xc0, !PT ;  /* 0x0000000305057812 */ /* 0x000fe200078ec0ff */
[----:B-1----:R0:W2:Y:S01]  /*08f0*/  LDG.E R13, desc[UR6][R16.64] ;  /* 0x00000006100d7981 */ /* 0x0020a2000c1e1900 */
[----:B------:R-:W-:Y:S02]  /*0900*/  LOP3.LUT R15, R15, 0xfffffffc, RZ, 0xc0, !PT ;  /* 0xfffffffc0f0f7812 */ /* 0x000fe400078ec0ff */
[----:B------:R-:W-:Y:S02]  /*0910*/  IADD3.X R9, PT, PT, RZ, R23, RZ, P1, !PT ;  /* 0x00000017ff097210 */ /* 0x000fe40000ffe4ff */
[----:B------:R-:W-:Y:S02]  /*0920*/  IADD3.X R11, PT, PT, R5, R4, RZ, P0, !PT ;  /* 0x00000004050b7210 */ /* 0x000fe400007fe4ff */
[----:B------:R-:W-:-:S02]  /*0930*/  IADD3 R5, P1, PT, R21, 0xc, RZ ;  /* 0x0000000c15057810 */ /* 0x000fc40007f3e0ff */
[----:B------:R-:W-:Y:S01]  /*0940*/  IADD3 R14, P0, PT, R15, R2, RZ ;  /* 0x000000020f0e7210 */ /* 0x000fe20007f1e0ff */
[----:B------:R2:W3:Y:S01]  /*0950*/  LDG.E R12, desc[UR6][R10.64] ;  /* 0x000000060a0c7981 */ /* 0x0004e2000c1e1900 */
[----:B------:R-:W-:Y:S01]  /*0960*/  LOP3.LUT R15, R9, 0x3, RZ, 0xc0, !PT ;  /* 0x00000003090f7812 */ /* 0x000fe200078ec0ff */
[----:B------:R-:W-:Y:S01]  /*0970*/  IMAD.X R9, RZ, RZ, R23, P1 ;  /* 0x000000ffff097224 */ /* 0x000fe200008e0617 */
[----:B------:R-:W-:Y:S02]  /*0980*/  LOP3.LUT R5, R5, 0xfffffffc, RZ, 0xc0, !PT ;  /* 0xfffffffc05057812 */ /* 0x000fe400078ec0ff */
[----:B------:R-:W-:Y:S02]  /*0990*/  IADD3.X R15, PT, PT, R15, R4, RZ, P0, !PT ;  /* 0x000000040f0f7210 */ /* 0x000fe400007fe4ff */
[----:B0-----:R-:W-:Y:S02]  /*09a0*/  IADD3 R16, P0, PT, R5, R2, RZ ;  /* 0x0000000205107210 */ /* 0x001fe40007f1e0ff */
[----:B------:R-:W-:Y:S01]  /*09b0*/  LOP3.LUT R9, R9, 0x3, RZ, 0xc0, !PT ;  /* 0x0000000309097812 */ /* 0x000fe200078ec0ff */
[----:B------:R0:W4:Y:S03]  /*09c0*/  LDG.E R5, desc[UR6][R14.64] ;  /* 0x000000060e057981 */ /* 0x000126000c1e1900 */
[----:B------:R-:W-:-:S05]  /*09d0*/  IADD3.X R17, PT, PT, R9, R4, RZ, P0, !PT ;  /* 0x0000000409117210 */ /* 0x000fca00007fe4ff */
[----:B------:R-:W5:Y:S01]  /*09e0*/  LDG.E R9, desc[UR6][R16.64] ;  /* 0x0000000610097981 */ /* 0x000f62000c1e1900 */
[----:B------:R-:W-:Y:S02]  /*09f0*/  HFMA2 R22, -RZ, RZ, 0.96630859375, -0.0022525787353515625 ;  /* 0x3bbb989dff167431 */ /* 0x000fe400000001ff */
[----:B------:R-:W-:Y:S01]  /*0a00*/  IMAD.MOV.U32 R21, RZ, RZ, 0x437c0000 ;  /* 0x437c0000ff157424 */ /* 0x000fe200078e00ff */
[----:B------:R-:W-:Y:S02]  /*0a10*/  IADD3 R8, PT, PT, R8, 0x4, RZ ;  /* 0x0000000408087810 */ /* 0x000fe40007ffe0ff */
[----:B--2---:R-:W-:-:S04]  /*0a20*/  FFMA.SAT R10, R13, R22, 0.5 ;  /* 0x3f0000000d0a7423 */ /* 0x004fc80000002016 */
[----:B------:R-:W-:Y:S01]  /*0a30*/  FFMA.RM R10, R10, R21, 12582913 ;  /* 0x4b4000010a0a7423 */ /* 0x000fe20000004015 */
[----:B---3--:R-:W-:-:S03]  /*0a40*/  FFMA.SAT R11, R12, R22, 0.5 ;  /* 0x3f0000000c0b7423 */ /* 0x008fc60000002016 */
[----:B------:R-:W-:Y:S01]  /*0a50*/  FADD R18, R10, -12583039 ;  /* 0xcb40007f0a127421 */ /* 0x000fe20000000000 */
[----:B------:R-:W-:-:S03]  /*0a60*/  FFMA.RM R11, R11, R21, 12582913 ;  /* 0x4b4000010b0b7423 */ /* 0x000fc60000004015 */
[----:B------:R-:W-:Y:S01]  /*0a70*/  FFMA R18, R13, 1.4426950216293334961, -R18 ;  /* 0x3fb8aa3b0d127823 */ /* 0x000fe20000000812 */
[----:B0-----:R-:W-:Y:S01]  /*0a80*/  FADD R15, R11, -12583039 ;  /* 0xcb40007f0b0f7421 */ /* 0x001fe20000000000 */
[-C--:B----4-:R-:W-:Y:S02]  /*0a90*/  FFMA.SAT R20, R5, R22.reuse, 0.5 ;  /* 0x3f00000005147423 */ /* 0x090fe40000002016 */
[----:B------:R-:W-:Y:S01]  /*0aa0*/  FFMA R14, R13, 1.925963033500011079e-08, R18 ;  /* 0x32a570600d0e7823 */ /* 0x000fe20000000012 */
[----:B------:R-:W-:Y:S01]  /*0ab0*/  FFMA R15, R12, 1.4426950216293334961, -R15 ;  /* 0x3fb8aa3b0c0f7823 */ /* 0x000fe2000000080f */
[-C--:B------:R-:W-:Y:S01]  /*0ac0*/  FFMA.RM R13, R20, R21.reuse, 12582913 ;  /* 0x4b400001140d7423 */ /* 0x080fe20000004015 */
[----:B-----5:R-:W-:Y:S02]  /*0ad0*/  FFMA.SAT R17, R9, R22, 0.5 ;  /* 0x3f00000009117423 */ /* 0x020fe40000002016 */
[----:B------:R-:W-:Y:S01]  /*0ae0*/  FFMA R15, R12, 1.925963033500011079e-08, R15 ;  /* 0x32a570600c0f7823 */ /* 0x000fe2000000000f */
[----:B------:R-:W-:Y:S01]  /*0af0*/  FADD R16, R13, -12583039 ;  /* 0xcb40007f0d107421 */ /* 0x000fe20000000000 */
[----:B------:R-:W-:-:S03]  /*0b00*/  FFMA.RM R12, R17, R21, 12582913 ;  /* 0x4b400001110c7423 */ /* 0x000fc60000004015 */
[C---:B------:R-:W-:Y:S01]  /*0b10*/  FFMA R16, R5.reuse, 1.4426950216293334961, -R16 ;  /* 0x3fb8aa3b05107823 */ /* 0x040fe20000000810 */
[----:B------:R-:W-:Y:S01]  /*0b20*/  FADD R18, R12, -12583039 ;  /* 0xcb40007f0c127421 */ /* 0x000fe20000000000 */
[----:B------:R-:W0:Y:S02]  /*0b30*/  MUFU.EX2 R14, R14 ;  /* 0x0000000e000e7308 */ /* 0x000e240000000800 */
[----:B------:R-:W-:Y:S01]  /*0b40*/  FFMA R16, R5, 1.925963033500011079e-08, R16 ;  /* 0x32a5706005107823 */ /* 0x000fe20000000010 */
[----:B------:R-:W-:-:S05]  /*0b50*/  FFMA R18, R9, 1.4426950216293334961, -R18 ;  /* 0x3fb8aa3b09127823 */ /* 0x000fca0000000812 */
[----:B------:R-:W1:Y:S01]  /*0b60*/  MUFU.EX2 R15, R15 ;  /* 0x0000000f000f7308 */ /* 0x000e620000000800 */
[----:B------:R-:W-:Y:S01]  /*0b70*/  FFMA R18, R9, 1.925963033500011079e-08, R18 ;  /* 0x32a5706009127823 */ /* 0x000fe20000000012 */
[----:B------:R-:W-:-:S06]  /*0b80*/  SHF.L.U32 R10, R10, 0x17, RZ ;  /* 0x000000170a0a7819 */ /* 0x000fcc00000006ff */
[----:B------:R-:W2:Y:S01]  /*0b90*/  MUFU.EX2 R16, R16 ;  /* 0x0000001000107308 */ /* 0x000ea20000000800 */
[----:B------:R-:W-:Y:S01]  /*0ba0*/  SHF.L.U32 R11, R11, 0x17, RZ ;  /* 0x000000170b0b7819 */ /* 0x000fe200000006ff */
[----:B0-----:R-:W-:-:S06]  /*0bb0*/  FFMA R10, R10, R14, R19 ;  /* 0x0000000e0a0a7223 */ /* 0x001fcc0000000013 */
[----:B------:R-:W0:Y:S01]  /*0bc0*/  MUFU.EX2 R18, R18 ;  /* 0x0000001200127308 */ /* 0x000e220000000800 */
[----:B------:R-:W-:Y:S01]  /*0bd0*/  SHF.L.U32 R13, R13, 0x17, RZ ;  /* 0x000000170d0d7819 */ /* 0x000fe200000006ff */
[----:B-1----:R-:W-:Y:S01]  /*0be0*/  FFMA R10, R11, R15, R10 ;  /* 0x0000000f0b0a7223 */ /* 0x002fe2000000000a */
[----:B------:R-:W-:Y:S01]  /*0bf0*/  IMAD.SHL.U32 R19, R12, 0x800000, RZ ;  /* 0x008000000c137824 */ /* 0x000fe200078e00ff */
[----:B------:R-:W-:Y:S02]  /*0c00*/  MOV R9, RZ ;  /* 0x000000ff00097202 */ /* 0x000fe40000000f00 */
[----:B--2---:R-:W-:-:S04]  /*0c10*/  FFMA R10, R13, R16, R10 ;  /* 0x000000100d0a7223 */ /* 0x004fc8000000000a */
[----:B0-----:R-:W-:-:S07]  /*0c20*/  FFMA R19, R19, R18, R10 ;  /* 0x0000001213137223 */ /* 0x001fce000000000a */
.L_x_32:
[----:B------:R-:W-:Y:S05]  /*0c30*/  BRA.U !UP0, `(.L_x_31) ;  /* 0x0000000108d07547 */ /* 0x000fea000b800000 */
[----:B------:R-:W-:Y:S02]  /*0c40*/  UISETP.NE.U32.AND UP1, UPT, UR5, 0x1, UPT ;  /* 0x000000010500788c */ /* 0x000fe4000bf25070 */
[----:B------:R-:W-:Y:S02]  /*0c50*/  ULOP3.LUT UR4, UR4, 0x1, URZ, 0xc0, !UPT ;  /* 0x0000000104047892 */ /* 0x000fe4000f8ec0ff */
[----:B------:R-:W-:Y:S02]  /*0c60*/  UISETP.NE.AND.EX UP1, UPT, URZ, URZ, UPT, UP1 ;  /* 0x000000ffff00728c */ /* 0x000fe4000bf25310 */
[----:B------:R-:W-:-:S04]  /*0c70*/  UISETP.NE.U32.AND UP0, UPT, UR4, 0x1, UPT ;  /* 0x000000010400788c */ /* 0x000fc8000bf05070 */
[----:B------:R-:W-:-:S03]  /*0c80*/  UISETP.NE.U32.AND.EX UP0, UPT, URZ, URZ, UPT, UP0 ;  /* 0x000000ffff00728c */ /* 0x000fc6000bf05100 */
[----:B------:R-:W-:Y:S08]  /*0c90*/  BRA.U !UP1, `(.L_x_33) ;  /* 0x0000000109807547 */ /* 0x000ff0000b800000 */
[C---:B------:R-:W-:Y:S02]  /*0ca0*/  SHF.L.U32 R11, R8.reuse, 0x2, RZ ;  /* 0x00000002080b7819 */ /* 0x040fe400000006ff */
[----:B------:R-:W-:Y:S02]  /*0cb0*/  SHF.L.U64.HI R9, R8, 0x2, R9 ;  /* 0x0000000208097819 */ /* 0x000fe40000010209 */
[C---:B------:R-:W-:Y:S02]  /*0cc0*/  IADD3 R5, P1, PT, R11.reuse, 0x4, RZ ;  /* 0x000000040b057810 */ /* 0x040fe40007f3e0ff */
[----:B------:R-:W-:Y:S02]  /*0cd0*/  IADD3 R10, P0, PT, R11, R2, RZ ;  /* 0x000000020b0a7210 */ /* 0x000fe40007f1e0ff */
[----:B------:R-:W-:Y:S02]  /*0ce0*/  LOP3.LUT R5, R5, 0xfffffffc, RZ, 0xc0, !PT ;  /* 0xfffffffc05057812 */ /* 0x000fe400078ec0ff */
[----:B------:R-:W-:Y:S01]  /*0cf0*/  IADD3.X R11, PT, PT, R9, R4, RZ, P0, !PT ;  /* 0x00000004090b7210 */ /* 0x000fe200007fe4ff */
[----:B------:R-:W-:Y:S01]  /*0d00*/  IMAD.X R9, RZ, RZ, R9, P1 ;  /* 0x000000ffff097224 */ /* 0x000fe200008e0609 */
[----:B------:R-:W-:-:S03]  /*0d10*/  IADD3 R12, P0, PT, R5, R2, RZ ;  /* 0x00000002050c7210 */ /* 0x000fc60007f1e0ff */
[----:B-1----:R-:W2:Y:S01]  /*0d20*/  LDG.E R10, desc[UR6][R10.64] ;  /* 0x000000060a0a7981 */ /* 0x002ea2000c1e1900 */
[----:B------:R-:W-:-:S04]  /*0d30*/  LOP3.LUT R9, R9, 0x3, RZ, 0xc0, !PT ;  /* 0x0000000309097812 */ /* 0x000fc800078ec0ff */
[----:B------:R-:W-:-:S05]  /*0d40*/  IADD3.X R13, PT, PT, R9, R4, RZ, P0, !PT ;  /* 0x00000004090d7210 */ /* 0x000fca00007fe4ff */
[----:B------:R-:W3:Y:S01]  /*0d50*/  LDG.E R12, desc[UR6][R12.64] ;  /* 0x000000060c0c7981 */ /* 0x000ee2000c1e1900 */
[----:B------:R-:W-:Y:S01]  /*0d60*/  HFMA2 R5, -RZ, RZ, 0.96630859375, -0.0022525787353515625 ;  /* 0x3bbb989dff057431 */ /* 0x000fe200000001ff */
[----:B------:R-:W-:Y:S02]  /*0d70*/  MOV R14, 0x437c0000 ;  /* 0x437c0000000e7802 */ /* 0x000fe40000000f00 */
[----:B------:R-:W-:Y:S02]  /*0d80*/  IADD3 R8, PT, PT, R8, 0x2, RZ ;  /* 0x0000000208087810 */ /* 0x000fe40007ffe0ff */
[----:B--2---:R-:W-:-:S04]  /*0d90*/  FFMA.SAT R9, R10, R5, 0.5 ;  /* 0x3f0000000a097423 */ /* 0x004fc80000002005 */
[----:B------:R-:W-:Y:S01]  /*0da0*/  FFMA.RM R9, R9, R14, 12582913 ;  /* 0x4b40000109097423 */ /* 0x000fe2000000400e */
[----:B---3--:R-:W-:-:S03]  /*0db0*/  FFMA.SAT R5, R12, R5, 0.5 ;  /* 0x3f0000000c057423 */ /* 0x008fc60000002005 */
[----:B------:R-:W-:Y:S01]  /*0dc0*/  FADD R15, R9, -12583039 ;  /* 0xcb40007f090f7421 */ /* 0x000fe20000000000 */
[----:B------:R-:W-:-:S03]  /*0dd0*/  FFMA.RM R5, R5, R14, 12582913 ;  /* 0x4b40000105057423 */ /* 0x000fc6000000400e */
[----:B------:R-:W-:Y:S01]  /*0de0*/  FFMA R15, R10, 1.4426950216293334961, -R15 ;  /* 0x3fb8aa3b0a0f7823 */ /* 0x000fe2000000080f */
[----:B------:R-:W-:-:S03]  /*0df0*/  FADD R11, R5, -12583039 ;  /* 0xcb40007f050b7421 */ /* 0x000fc60000000000 */
[----:B------:R-:W-:Y:S01]  /*0e00*/  FFMA R15, R10, 1.925963033500011079e-08, R15 ;  /* 0x32a570600a0f7823 */ /* 0x000fe2000000000f */
[----:B------:R-:W-:-:S04]  /*0e10*/  FFMA R11, R12, 1.4426950216293334961, -R11 ;  /* 0x3fb8aa3b0c0b7823 */ /* 0x000fc8000000080b */
[----:B------:R-:W-:Y:S01]  /*0e20*/  FFMA R11, R12, 1.925963033500011079e-08, R11 ;  /* 0x32a570600c0b7823 */ /* 0x000fe2000000000b */
[----:B------:R-:W0:Y:S08]  /*0e30*/  MUFU.EX2 R15, R15 ;  /* 0x0000000f000f7308 */ /* 0x000e300000000800 */
[----:B------:R-:W1:Y:S01]  /*0e40*/  MUFU.EX2 R11, R11 ;  /* 0x0000000b000b7308 */ /* 0x000e620000000800 */
[----:B------:R-:W-:Y:S01]  /*0e50*/  SHF.L.U32 R10, R9, 0x17, RZ ;  /* 0x00000017090a7819 */ /* 0x000fe200000006ff */
[----:B------:R-:W-:-:S02]  /*0e60*/  IMAD.SHL.U32 R5, R5, 0x800000, RZ ;  /* 0x0080000005057824 */ /* 0x000fc400078e00ff */
[----:B------:R-:W-:Y:S02]  /*0e70*/  HFMA2 R9, -RZ, RZ, 0, 0 ;  /* 0x00000000ff097431 */ /* 0x000fe400000001ff */
[----:B0-----:R-:W-:-:S04]  /*0e80*/  FFMA R10, R10, R15, R19 ;  /* 0x0000000f0a0a7223 */ /* 0x001fc80000000013 */
[----:B-1----:R-:W-:-:S07]  /*0e90*/  FFMA R19, R5, R11, R10 ;  /* 0x0000000b05137223 */ /* 0x002fce000000000a */
.L_x_33:
[----:B------:R-:W-:Y:S05]  /*0ea0*/  BRA.U UP0, `(.L_x_31) ;  /* 0x0000000100347547 */ /* 0x000fea000b800000 */
[----:B------:R-:W-:-:S04]  /*0eb0*/  LEA R10, P0, R8, R2, 0x2 ;  /* 0x00000002080a7211 */ /* 0x000fc800078010ff */
[----:B------:R-:W-:-:S05]  /*0ec0*/  LEA.HI.X R11, R8, R4, R9, 0x2, P0 ;  /* 0x00000004080b7211 */ /* 0x000fca00000f1409 */
[----:B-1----:R-:W2:Y:S01]  /*0ed0*/  LDG.E R10, desc[UR6][R10.64] ;  /* 0x000000060a0a7981 */ /* 0x002ea2000c1e1900 */
[----:B------:R-:W-:Y:S01]  /*0ee0*/  HFMA2 R8, -RZ, RZ, 3.7421875, 0 ;  /* 0x437c0000ff087431 */ /* 0x000fe200000001ff */
[----:B------:R-:W-:-:S05]  /*0ef0*/  MOV R5, 0x3bbb989d ;  /* 0x3bbb989d00057802 */ /* 0x000fca0000000f00 */
[----:B--2---:R-:W-:-:S04]  /*0f00*/  FFMA.SAT R5, R10, R5, 0.5 ;  /* 0x3f0000000a057423 */ /* 0x004fc80000002005 */
[----:B------:R-:W-:-:S04]  /*0f10*/  FFMA.RM R5, R5, R8, 12582913 ;  /* 0x4b40000105057423 */ /* 0x000fc80000004008 */
[C---:B------:R-:W-:Y:S01]  /*0f20*/  FADD R9, R5.reuse, -12583039 ;  /* 0xcb40007f05097421 */ /* 0x040fe20000000000 */
[----:B------:R-:W-:-:S03]  /*0f30*/  IMAD.SHL.U32 R8, R5, 0x800000, RZ ;  /* 0x0080000005087824 */ /* 0x000fc600078e00ff */
[----:B------:R-:W-:-:S04]  /*0f40*/  FFMA R9, R10, 1.4426950216293334961, -R9 ;  /* 0x3fb8aa3b0a097823 */ /* 0x000fc80000000809 */
[----:B------:R-:W-:-:S06]  /*0f50*/  FFMA R9, R10, 1.925963033500011079e-08, R9 ;  /* 0x32a570600a097823 */ /* 0x000fcc0000000009 */
[----:B------:R-:W0:Y:S02]  /*0f60*/  MUFU.EX2 R9, R9 ;  /* 0x0000000900097308 */ /* 0x000e240000000800 */
[----:B0-----:R-:W-:-:S07]  /*0f70*/  FFMA R19, R8, R9, R19 ;  /* 0x0000000908137223 */ /* 0x001fce0000000013 */
.L_x_31:
[----:B------:R-:W-:Y:S02]  /*0f80*/  SHF.L.U32 R9, R0, 0x2, RZ ;  /* 0x0000000200097819 */ /* 0x000fe400000006ff */
[----:B------:R-:W-:Y:S02]  /*0f90*/  SHF.R.U32.HI R5, RZ, 0x1e, R0 ;  /* 0x0000001eff057819 */ /* 0x000fe40000011600 */
[----:B------:R-:W-:-:S04]  /*0fa0*/  IADD3 R2, P0, PT, R9, R2, RZ ;  /* 0x0000000209027210 */ /* 0x000fc80007f1e0ff */
[----:B------:R-:W-:-:S05]  /*0fb0*/  IADD3.X R3, PT, PT, R5, R4, RZ, P0, !PT ;  /* 0x0000000405037210 */ /* 0x000fca00007fe4ff */
[----:B-1----:R0:W2:Y:S01]  /*0fc0*/  LDG.E R2, desc[UR6][R2.64] ;  /* 0x0000000602027981 */ /* 0x0020a2000c1e1900 */
[----:B------:R-:W-:Y:S01]  /*0fd0*/  MOV R11, 0x3bbb989d ;  /* 0x3bbb989d000b7802 */ /* 0x000fe20000000f00 */
[----:B------:R-:W0:Y:S01]  /*0fe0*/  MUFU.RCP R4, R19 ;  /* 0x0000001300047308 */ /* 0x000e220000001000 */
[----:B------:R-:W-:Y:S01]  /*0ff0*/  MOV R13, 0x437c0000 ;  /* 0x437c0000000d7802 */ /* 0x000fe20000000f00 */
[----:B------:R-:W-:Y:S01]  /*1000*/  BSSY.RECONVERGENT B0, `(.L_x_34) ;  /* 0x0000014000007945 */ /* 0x000fe20003800200 */
[----:B0-----:R-:W-:-:S04]  /*1010*/  FFMA R3, R4, -R19, 1 ;  /* 0x3f80000004037423 */ /* 0x001fc80000000813 */
[----:B------:R-:W-:Y:S01]  /*1020*/  FFMA R3, R4, R3, R4 ;  /* 0x0000000304037223 */ /* 0x000fe20000000004 */
[----:B--2---:R-:W-:-:S04]  /*1030*/  FFMA.SAT R0, R2, R11, 0.5 ;  /* 0x3f00000002007423 */ /* 0x004fc8000000200b */
[----:B------:R-:W-:-:S04]  /*1040*/  FFMA.RM R0, R0, R13, 12582913 ;  /* 0x4b40000100007423 */ /* 0x000fc8000000400d */
[C---:B------:R-:W-:Y:S01]  /*1050*/  FADD R11, R0.reuse, -12583039 ;  /* 0xcb40007f000b7421 */ /* 0x040fe20000000000 */
[----:B------:R-:W-:-:S03]  /*1060*/  IMAD.SHL.U32 R0, R0, 0x800000, RZ ;  /* 0x0080000000007824 */ /* 0x000fc600078e00ff */
[----:B------:R-:W-:-:S04]  /*1070*/  FFMA R11, R2, 1.4426950216293334961, -R11 ;  /* 0x3fb8aa3b020b7823 */ /* 0x000fc8000000080b */
[----:B------:R-:W-:-:S06]  /*1080*/  FFMA R11, R2, 1.925963033500011079e-08, R11 ;  /* 0x32a57060020b7823 */ /* 0x000fcc000000000b */
[----:B------:R-:W0:Y:S02]  /*1090*/  MUFU.EX2 R11, R11 ;  /* 0x0000000b000b7308 */ /* 0x000e240000000800 */
[----:B0-----:R-:W-:-:S06]  /*10a0*/  FMUL R0, R0, R11 ;  /* 0x0000000b00007220 */ /* 0x001fcc0000400000 */
[----:B------:R-:W0:Y:S01]  /*10b0*/  FCHK P0, R0, R19 ;  /* 0x0000001300007302 */ /* 0x000e220000000000 */
[----:B------:R-:W-:-:S04]  /*10c0*/  FFMA R2, R0, R3, RZ ;  /* 0x0000000300027223 */ /* 0x000fc800000000ff */
[----:B------:R-:W-:-:S04]  /*10d0*/  FFMA R4, R2, -R19, R0 ;  /* 0x8000001302047223 */ /* 0x000fc80000000000 */
[----:B------:R-:W-:Y:S01]  /*10e0*/  FFMA R13, R3, R4, R2 ;  /* 0x00000004030d7223 */ /* 0x000fe20000000002 */
[----:B0-----:R-:W-:Y:S06]  /*10f0*/  @!P0 BRA `(.L_x_35) ;  /* 0x0000000000108947 */ /* 0x001fec0003800000 */
[----:B------:R-:W-:Y:S02]  /*1100*/  MOV R3, R19 ;  /* 0x0000001300037202 */ /* 0x000fe40000000f00 */
[----:B------:R-:W-:-:S07]  /*1110*/  MOV R2, 0x1130 ;  /* 0x0000113000027802 */ /* 0x000fce0000000f00 */
[----:B------:R-:W-:Y:S05]  /*1120*/  CALL.REL.NOINC `($__internal_1_$__cuda_sm3x_div_rn_noftz_f32_slowpath) ;  /* 0x00000000002c7944 */ /* 0x000fea0003c00000 */
[----:B------:R-:W-:-:S07]  /*1130*/  MOV R13, R0 ;  /* 0x00000000000d7202 */ /* 0x000fce0000000f00 */
.L_x_35:
[----:B------:R-:W-:Y:S05]  /*1140*/  BSYNC.RECONVERGENT B0 ;  /* 0x0000000000007941 */ /* 0x000fea0003800200 */
.L_x_34:
[----:B------:R-:W0:Y:S01]  /*1150*/  LDC.64 R2, c[0x0][0x3e8] ;  /* 0x0000fa00ff027b82 */ /* 0x000e220000000a00 */
[----:B------:R-:W1:Y:S02]  /*1160*/  LDCU.64 UR4, c[0x0][0x3c8] ;  /* 0x00007900ff0477ac */ /* 0x000e640008000a00 */
[----:B-1----:R-:W-:-:S04]  /*1170*/  IMAD R6, R6, UR4, RZ ;  /* 0x0000000406067c24 */ /* 0x002fc8000f8e02ff */
[C---:B------:R-:W-:Y:S02]  /*1180*/  IMAD R6, R7.reuse, UR5, R6 ;  /* 0x0000000507067c24 */ /* 0x040fe4000f8e0206 */
[----:B0-----:R-:W-:-:S03]  /*1190*/  IMAD.WIDE.U32 R2, R7, UR4, R2 ;  /* 0x0000000407027c25 */ /* 0x001fc6000f8e0002 */
[----:B------:R-:W-:-:S04]  /*11a0*/  IADD3 R2, P0, PT, R9, R2, RZ ;  /* 0x0000000209027210 */ /* 0x000fc80007f1e0ff */
[----:B------:R-:W-:-:S05]  /*11b0*/  IADD3.X R3, PT, PT, R5, R3, R6, P0, !PT ;  /* 0x0000000305037210 */ /* 0x000fca00007fe406 */
[----:B------:R-:W-:Y:S01]  /*11c0*/  STG.E desc[UR6][R2.64], R13 ;  /* 0x0000000d02007986 */ /* 0x000fe2000c101906 */
[----:B------:R-:W-:Y:S05]  /*11d0*/  EXIT ;  /* 0x000000000000794d */ /* 0x000fea0003800000 */
        .weak           $__internal_1_$__cuda_sm3x_div_rn_noftz_f32_slowpath
        .type           $__internal_1_$__cuda_sm3x_div_rn_noftz_f32_slowpath,@function
        .size           $__internal_1_$__cuda_sm3x_div_rn_noftz_f32_slowpath,(.L_x_109 - $__internal_1_$__cuda_sm3x_div_rn_noftz_f32_slowpath)
$__internal_1_$__cuda_sm3x_div_rn_noftz_f32_slowpath:
[----:B------:R-:W-:Y:S01]  /*11e0*/  SHF.R.U32.HI R8, RZ, 0x17, R3 ;  /* 0x00000017ff087819 */ /* 0x000fe20000011603 */
[----:B------:R-:W-:Y:S01]  /*11f0*/  BSSY.RECONVERGENT B1, `(.L_x_36) ;  /* 0x0000063000017945 */ /* 0x000fe20003800200 */
[--C-:B------:R-:W-:Y:S01]  /*1200*/  SHF.R.U32.HI R4, RZ, 0x17, R0.reuse ;  /* 0x00000017ff047819 */ /* 0x100fe20000011600 */
[----:B------:R-:W-:Y:S01]  /*1210*/  IMAD.MOV.U32 R10, RZ, RZ, R0 ;  /* 0x000000ffff0a7224 */ /* 0x000fe200078e0000 */
[----:B------:R-:W-:Y:S02]  /*1220*/  LOP3.LUT R14, R8, 0xff, RZ, 0xc0, !PT ;  /* 0x000000ff080e7812 */ /* 0x000fe400078ec0ff */
[----:B------:R-:W-:Y:S02]  /*1230*/  LOP3.LUT R8, R4, 0xff, RZ, 0xc0, !PT ;  /* 0x000000ff04087812 */ /* 0x000fe400078ec0ff */
[----:B------:R-:W-:Y:S02]  /*1240*/  IADD3 R12, PT, PT, R14, -0x1, RZ ;  /* 0xffffffff0e0c7810 */ /* 0x000fe40007ffe0ff */
[----:B------:R-:W-:-:S02]  /*1250*/  IADD3 R11, PT, PT, R8, -0x1, RZ ;  /* 0xffffffff080b7810 */ /* 0x000fc40007ffe0ff */
[----:B------:R-:W-:-:S04]  /*1260*/  ISETP.GT.U32.AND P0, PT, R12, 0xfd, PT ;  /* 0x000000fd0c00780c */ /* 0x000fc80003f04070 */
[----:B------:R-:W-:-:S13]  /*1270*/  ISETP.GT.U32.OR P0, PT, R11, 0xfd, P0 ;  /* 0x000000fd0b00780c */ /* 0x000fda0000704470 */
[----:B------:R-:W-:Y:S01]  /*1280*/  @!P0 MOV R4, RZ ;  /* 0x000000ff00048202 */ /* 0x000fe20000000f00 */
[----:B------:R-:W-:Y:S06]  /*1290*/  @!P0 BRA `(.L_x_37) ;  /* 0x00000000005c8947 */ /* 0x000fec0003800000 */
[----:B------:R-:W-:Y:S02]  /*12a0*/  FSETP.GTU.FTZ.AND P1, PT, |R3|, +INF , PT ;  /* 0x7f8000000300780b */ /* 0x000fe40003f3c200 */
[----:B------:R-:W-:-:S04]  /*12b0*/  FSETP.GTU.FTZ.AND P0, PT, |R0|, +INF , PT ;  /* 0x7f8000000000780b */ /* 0x000fc80003f1c200 */
[----:B------:R-:W-:-:S13]  /*12c0*/  PLOP3.LUT P0, PT, P0, P1, PT, 0xf8, 0x8f ;  /* 0x00000000008f781c */ /* 0x000fda0000703f70 */
[----:B------:R-:W-:Y:S05]  /*12d0*/  @P0 BRA `(.L_x_38) ;  /* 0x00000004004c0947 */ /* 0x000fea0003800000 */
[----:B------:R-:W-:-:S13]  /*12e0*/  LOP3.LUT P0, RZ, R3, 0x7fffffff, R10, 0xc8, !PT ;  /* 0x7fffffff03ff7812 */ /* 0x000fda000780c80a */
[----:B------:R-:W-:Y:S05]  /*12f0*/  @!P0 BRA `(.L_x_39) ;  /* 0x00000004003c8947 */ /* 0x000fea0003800000 */
[C---:B------:R-:W-:Y:S02]  /*1300*/  FSETP.NEU.FTZ.AND P2, PT, |R0|.reuse, +INF , PT ;  /* 0x7f8000000000780b */ /* 0x040fe40003f5d200 */
[----:B------:R-:W-:Y:S02]  /*1310*/  FSETP.NEU.FTZ.AND P1, PT, |R3|, +INF , PT ;  /* 0x7f8000000300780b */ /* 0x000fe40003f3d200 */
[----:B------:R-:W-:-:S11]  /*1320*/  FSETP.NEU.FTZ.AND P0, PT, |R0|, +INF , PT ;  /* 0x7f8000000000780b */ /* 0x000fd60003f1d200 */
[----:B------:R-:W-:Y:S05]  /*1330*/  @!P1 BRA !P2, `(.L_x_39) ;  /* 0x00000004002c9947 */ /* 0x000fea0005000000 */
[----:B------:R-:W-:-:S04]  /*1340*/  LOP3.LUT P2, RZ, R10, 0x7fffffff, RZ, 0xc0, !PT ;  /* 0x7fffffff0aff7812 */ /* 0x000fc8000784c0ff */
[----:B------:R-:W-:-:S13]  /*1350*/  PLOP3.LUT P1, PT, P1, P2, PT, 0x2f, 0xf2 ;  /* 0x0000000000f2781c */ /* 0x000fda0000f24577 */
[----:B------:R-:W-:Y:S05]  /*1360*/  @P1 BRA `(.L_x_40) ;  /* 0x0000000400181947 */ /* 0x000fea0003800000 */
[----:B------:R-:W-:-:S04]  /*1370*/  LOP3.LUT P1, RZ, R3, 0x7fffffff, RZ, 0xc0, !PT ;  /* 0x7fffffff03ff7812 */ /* 0x000fc8000782c0ff */
[----:B------:R-:W-:-:S13]  /*1380*/  PLOP3.LUT P0, PT, P0, P1, PT, 0x2f, 0xf2 ;  /* 0x0000000000f2781c */ /* 0x000fda0000702577 */
[----:B------:R-:W-:Y:S05]  /*1390*/  @P0 BRA `(.L_x_41) ;  /* 0x0000000400000947 */ /* 0x000fea0003800000 */
[----:B------:R-:W-:Y:S02]  /*13a0*/  ISETP.GE.AND P0, PT, R11, RZ, PT ;  /* 0x000000ff0b00720c */ /* 0x000fe40003f06270 */
[----:B------:R-:W-:-:S11]  /*13b0*/  ISETP.GE.AND P1, PT, R12, RZ, PT ;  /* 0x000000ff0c00720c */ /* 0x000fd60003f26270 */
[----:B------:R-:W-:Y:S01]  /*13c0*/  @P0 MOV R4, RZ ;  /* 0x000000ff00040202 */ /* 0x000fe20000000f00 */
[----:B------:R-:W-:Y:S01]  /*13d0*/  @!P0 FFMA R10, R0, 1.84467440737095516160e+19, RZ ;  /* 0x5f800000000a8823 */ /* 0x000fe200000000ff */
[----:B------:R-:W-:Y:S01]  /*13e0*/  @!P0 MOV R4, 0xffffffc0 ;  /* 0xffffffc000048802 */ /* 0x000fe20000000f00 */
[----:B------:R-:W-:-:S03]  /*13f0*/  @!P1 FFMA R3, R3, 1.84467440737095516160e+19, RZ ;  /* 0x5f80000003039823 */ /* 0x000fc600000000ff */
[----:B------:R-:W-:-:S07]  /*1400*/  @!P1 IADD3 R4, PT, PT, R4, 0x40, RZ ;  /* 0x0000004004049810 */ /* 0x000fce0007ffe0ff */
.L_x_37:
[----:B------:R-:W-:Y:S01]  /*1410*/  LEA R0, R14, 0xc0800000, 0x17 ;  /* 0xc08000000e007811 */ /* 0x000fe200078eb8ff */
[----:B------:R-:W-:Y:S04]  /*1420*/  BSSY.RECONVERGENT B2, `(.L_x_42) ;  /* 0x0000036000027945 */ /* 0x000fe80003800200 */
[----:B------:R-:W-:Y:S01]  /*1430*/  IMAD.IADD R11, R3, 0x1, -R0 ;  /* 0x00000001030b7824 */ /* 0x000fe200078e0a00 */
[----:B------:R-:W-:-:S03]  /*1440*/  IADD3 R3, PT, PT, R8, -0x7f, RZ ;  /* 0xffffff8108037810 */ /* 0x000fc60007ffe0ff */
[----:B------:R0:W1:Y:S01]  /*1450*/  MUFU.RCP R12, R11 ;  /* 0x0000000b000c7308 */ /* 0x0000620000001000 */
[----:B------:R-:W-:Y:S01]  /*1460*/  FADD.FTZ R13, -R11, -RZ ;  /* 0x800000ff0b0d7221 */ /* 0x000fe20000010100 */
[C---:B------:R-:W-:Y:S01]  /*1470*/  IMAD R0, R3.reuse, -0x800000, R10 ;  /* 0xff80000003007824 */ /* 0x040fe200078e020a */
[----:B0-----:R-:W-:-:S04]  /*1480*/  IADD3 R11, PT, PT, R3, 0x7f, -R14 ;  /* 0x0000007f030b7810 */ /* 0x001fc80007ffe80e */
[----:B------:R-:W-:Y:S01]  /*1490*/  IADD3 R11, PT, PT, R11, R4, RZ ;  /* 0x000000040b0b7210 */ /* 0x000fe20007ffe0ff */
[----:B-1----:R-:W-:-:S04]  /*14a0*/  FFMA R15, R12, R13, 1 ;  /* 0x3f8000000c0f7423 */ /* 0x002fc8000000000d */
[----:B------:R-:W-:-:S04]  /*14b0*/  FFMA R17, R12, R15, R12 ;  /* 0x0000000f0c117223 */ /* 0x000fc8000000000c */
[----:B------:R-:W-:-:S04]  /*14c0*/  FFMA R8, R0, R17, RZ ;  /* 0x0000001100087223 */ /* 0x000fc800000000ff */
[----:B------:R-:W-:-:S04]  /*14d0*/  FFMA R15, R13, R8, R0 ;  /* 0x000000080d0f7223 */ /* 0x000fc80000000000 */
[----:B------:R-:W-:-:S04]  /*14e0*/  FFMA R10, R17, R15, R8 ;  /* 0x0000000f110a7223 */ /* 0x000fc80000000008 */
[----:B------:R-:W-:-:S04]  /*14f0*/  FFMA R13, R13, R10, R0 ;  /* 0x0000000a0d0d7223 */ /* 0x000fc80000000000 */
[----:B------:R-:W-:-:S05]  /*1500*/  FFMA R0, R17, R13, R10 ;  /* 0x0000000d11007223 */ /* 0x000fca000000000a */
[----:B------:R-:W-:-:S04]  /*1510*/  SHF.R.U32.HI R3, RZ, 0x17, R0 ;  /* 0x00000017ff037819 */ /* 0x000fc80000011600 */
[----:B------:R-:W-:-:S04]  /*1520*/  LOP3.LUT R3, R3, 0xff, RZ, 0xc0, !PT ;  /* 0x000000ff03037812 */ /* 0x000fc800078ec0ff */
[----:B------:R-:W-:-:S04]  /*1530*/  IADD3 R12, PT, PT, R3, R11, RZ ;  /* 0x0000000b030c7210 */ /* 0x000fc80007ffe0ff */
[----:B------:R-:W-:-:S04]  /*1540*/  IADD3 R3, PT, PT, R12, -0x1, RZ ;  /* 0xffffffff0c037810 */ /* 0x000fc80007ffe0ff */
        /* <DEDUP_REMOVED lines=10> */
[C---:B------:R-:W-:Y:S02]  /*15f0*/  VIADD R11, R12.reuse, 0x20 ;  /* 0x000000200c0b7836 */ /* 0x040fe40000000000 */
[-CC-:B------:R-:W-:Y:S01]  /*1600*/  FFMA.RM R4, R17, R13.reuse, R10.reuse ;  /* 0x0000000d11047223 */ /* 0x180fe2000000400a */
[C---:B------:R-:W-:Y:S02]  /*1610*/  ISETP.NE.AND P2, PT, R12.reuse, RZ, PT ;  /* 0x000000ff0c00720c */ /* 0x040fe40003f45270 */
[----:B------:R-:W-:Y:S01]  /*1620*/  LOP3.LUT R8, R3, 0x7fffff, RZ, 0xc0, !PT ;  /* 0x007fffff03087812 */ /* 0x000fe200078ec0ff */
[----:B------:R-:W-:Y:S01]  /*1630*/  FFMA.RP R3, R17, R13, R10 ;  /* 0x0000000d11037223 */ /* 0x000fe2000000800a */
        /* <DEDUP_REMOVED lines=12> */
[----:B------:R-:W-:-:S04]  /*1700*/  LOP3.LUT R4, R4, R3, RZ, 0xc0, !PT ;  /* 0x0000000304047212 */ /* 0x000fc800078ec0ff */
[----:B------:R-:W-:-:S04]  /*1710*/  IADD3 R11, PT, PT, R11, R4, RZ ;  /* 0x000000040b0b7210 */ /* 0x000fc80007ffe0ff */
[----:B------:R-:W-:Y:S01]  /*1720*/  LOP3.LUT R0, R11, R0, RZ, 0xfc, !PT ;  /* 0x000000000b007212 */ /* 0x000fe200078efcff */
[----:B------:R-:W-:Y:S06]  /*1730*/  BRA `(.L_x_45) ;  /* 0x0000000000107947 */ /* 0x000fec0003800000 */
.L_x_44:
[----:B------:R-:W-:-:S04]  /*1740*/  LOP3.LUT R0, R0, 0x80000000, RZ, 0xc0, !PT ;  /* 0x8000000000007812 */ /* 0x000fc800078ec0ff */
[----:B------:R-:W-:Y:S01]  /*1750*/  LOP3.LUT R0, R0, 0x7f800000, RZ, 0xfc, !PT ;  /* 0x7f80000000007812 */ /* 0x000fe200078efcff */
[----:B------:R-:W-:Y:S06]  /*1760*/  BRA `(.L_x_45) ;  /* 0x0000000000047947 */ /* 0x000fec0003800000 */
.L_x_43:
[----:B------:R-:W-:-:S07]  /*1770*/  LEA R0, R11, R0, 0x17 ;  /* 0x000000000b007211 */ /* 0x000fce00078eb8ff */
.L_x_45:
[----:B------:R-:W-:Y:S05]  /*1780*/  BSYNC.RECONVERGENT B2 ;  /* 0x0000000000027941 */ /* 0x000fea0003800200 */
.L_x_42:
[----:B------:R-:W-:Y:S05]  /*1790*/  BRA `(.L_x_46) ;  /* 0x0000000000207947 */ /* 0x000fea0003800000 */
.L_x_41:
[----:B------:R-:W-:-:S04]  /*17a0*/  LOP3.LUT R0, R3, 0x80000000, R10, 0x48, !PT ;  /* 0x8000000003007812 */ /* 0x000fc800078e480a */
[----:B------:R-:W-:Y:S01]  /*17b0*/  LOP3.LUT R0, R0, 0x7f800000, RZ, 0xfc, !PT ;  /* 0x7f80000000007812 */ /* 0x000fe200078efcff */
[----:B------:R-:W-:Y:S06]  /*17c0*/  BRA `(.L_x_46) ;  /* 0x0000000000147947 */ /* 0x000fec0003800000 */
.L_x_40:
[----:B------:R-:W-:Y:S01]  /*17d0*/  LOP3.LUT R0, R3, 0x80000000, R10, 0x48, !PT ;  /* 0x8000000003007812 */ /* 0x000fe200078e480a */
[----:B------:R-:W-:Y:S06]  /*17e0*/  BRA `(.L_x_46) ;  /* 0x00000000000c7947 */ /* 0x000fec0003800000 */
.L_x_39:
[----:B------:R-:W0:Y:S01]  /*17f0*/  MUFU.RSQ R0, -QNAN ;  /* 0xffc0000000007908 */ /* 0x000e220000001400 */
[----:B------:R-:W-:Y:S05]  /*1800*/  BRA `(.L_x_46) ;  /* 0x0000000000047947 */ /* 0x000fea0003800000 */
.L_x_38:
[----:B------:R-:W-:-:S07]  /*1810*/  FADD.FTZ R0, R0, R3 ;  /* 0x0000000300007221 */ /* 0x000fce0000010000 */
.L_x_46:
[----:B------:R-:W-:Y:S05]  /*1820*/  BSYNC.RECONVERGENT B1 ;  /* 0x0000000000017941 */ /* 0x000fea0003800200 */
.L_x_36:
[----:B------:R-:W-:-:S04]  /*1830*/  HFMA2 R3, -RZ, RZ, 0, 0 ;  /* 0x00000000ff037431 */ /* 0x000fc800000001ff */
[----:B0-----:R-:W-:Y:S05]  /*1840*/  RET.REL.NODEC R2 `(_Z14softmax_kernel6TensorS_) ;  /* 0xffffffe402ec7950 */ /* 0x001fea0003c3ffff */
.L_x_47:
        /* <DEDUP_REMOVED lines=11> */
.L_x_109:


//--------------------- .text._Z15relu_derivative6TensorS_ --------------------------
	.section	.text._Z15relu_derivative6TensorS_,"ax",@progbits
	.align	128
        .global         _Z15relu_derivative6TensorS_
        .type           _Z15relu_derivative6TensorS_,@function
        .size           _Z15relu_derivative6TensorS_,(.L_x_121 - _Z15relu_derivative6TensorS_)
        .other          _Z15relu_derivative6TensorS_,@"STO_CUDA_ENTRY STV_DEFAULT"
_Z15relu_derivative6TensorS_:
.text._Z15relu_derivative6TensorS_:
        /* <DEDUP_REMOVED lines=18> */
[----:B------:R-:W1:Y:S01]  /*0120*/  LDCU.64 UR6, c[0x0][0x380] ;  /* 0x00007000ff0677ac */ /* 0x000e620008000a00 */
[----:B------:R-:W-:Y:S01]  /*0130*/  IMAD.SHL.U32 R9, R0, 0x4, RZ ;  /* 0x0000000400097824 */ /* 0x000fe200078e00ff */
[----:B------:R-:W-:Y:S01]  /*0140*/  SHF.R.U32.HI R11, RZ, 0x1e, R0 ;  /* 0x0000001eff0b7819 */ /* 0x000fe20000011600 */
[----:B------:R-:W2:Y:S01]  /*0150*/  LDCU.64 UR4, c[0x0][0x358] ;  /* 0x00006b00ff0477ac */ /* 0x000ea20008000a00 */
[----:B-1----:R-:W-:-:S04]  /*0160*/  IMAD R4, R6, UR6, RZ ;  /* 0x0000000606047c24 */ /* 0x002fc8000f8e02ff */
[C---:B------:R-:W-:Y:S02]  /*0170*/  IMAD R4, R7.reuse, UR7, R4 ;  /* 0x0000000707047c24 */ /* 0x040fe4000f8e0204 */
[----:B0-----:R-:W-:Y:S01]  /*0180*/  IMAD.WIDE.U32 R2, R7, UR6, R2 ;  /* 0x0000000607027c25 */ /* 0x001fe2000f8e0002 */
[----:B------:R-:W0:Y:S02]  /*0190*/  LDCU.64 UR6, c[0x0][0x3c8] ;  /* 0x00007900ff0677ac */ /* 0x000e240008000a00 */
[----:B------:R-:W-:-:S04]  /*01a0*/  IADD3 R2, P0, PT, R9, R2, RZ ;  /* 0x0000000209027210 */ /* 0x000fc80007f1e0ff */
[----:B------:R-:W-:Y:S02]  /*01b0*/  IADD3.X R3, PT, PT, R11, R3, R4, P0, !PT ;  /* 0x000000030b037210 */ /* 0x000fe400007fe404 */
[----:B------:R-:W1:Y:S03]  /*01c0*/  LDC.64 R4, c[0x0][0x3e8] ;  /* 0x0000fa00ff047b82 */ /* 0x000e660000000a00 */
[----:B--2---:R-:W2:Y:S01]  /*01d0*/  LDG.E R2, desc[UR4][R2.64] ;  /* 0x0000000402027981 */ /* 0x004ea2000c1e1900 */
[----:B0-----:R-:W-:-:S04]  /*01e0*/  IMAD R6, R6, UR6, RZ ;  /* 0x0000000606067c24 */ /* 0x001fc8000f8e02ff */
[C---:B------:R-:W-:Y:S02]  /*01f0*/  IMAD R6, R7.reuse, UR7, R6 ;  /* 0x0000000707067c24 */ /* 0x040fe4000f8e0206 */
[----:B-1----:R-:W-:-:S03]  /*0200*/  IMAD.WIDE.U32 R4, R7, UR6, R4 ;  /* 0x0000000607047c25 */ /* 0x002fc6000f8e0004 */
[----:B------:R-:W-:-:S04]  /*0210*/  IADD3 R4, P0, PT, R9, R4, RZ ;  /* 0x0000000409047210 */ /* 0x000fc80007f1e0ff */
[----:B------:R-:W-:Y:S02]  /*0220*/  IADD3.X R5, PT, PT, R11, R5, R6, P0, !PT ;  /* 0x000000050b057210 */ /* 0x000fe400007fe406 */
[----:B--2---:R-:W-:-:S05]  /*0230*/  FSET.BF.GEU.AND R7, R2, RZ, PT ;  /* 0x000000ff0207720a */ /* 0x004fca000380e000 */
[----:B------:R-:W-:Y:S01]  /*0240*/  STG.E desc[UR4][R4.64], R7 ;  /* 0x0000000704007986 */ /* 0x000fe2000c101904 */
[----:B------:R-:W-:Y:S05]  /*0250*/  EXIT ;  /* 0x000000000000794d */ /* 0x000fea0003800000 */
.L_x_48:
        /* <DEDUP_REMOVED lines=10> */
.L_x_121:


//--------------------- .text._Z14elementwisemul6TensorS_S_ --------------------------
	.section	.text._Z14elementwisemul6TensorS_S_,"ax",@progbits
	.align	128
        .global         _Z14elementwisemul6TensorS_S_
        .type           _Z14elementwisemul6TensorS_S_,@function
        .size           _Z14elementwisemul6TensorS_S_,(.L_x_122 - _Z14elementwisemul6TensorS_S_)
        .other          _Z14elementwisemul6TensorS_S_,@"STO_CUDA_ENTRY STV_DEFAULT"
_Z14elementwisemul6TensorS_S_:
.text._Z14elementwisemul6TensorS_S_:
        /* <DEDUP_REMOVED lines=19> */
[----:B------:R-:W-:Y:S02]  /*0130*/  SHF.L.U32 R11, R0, 0x2, RZ ;  /* 0x00000002000b7819 */ /* 0x000fe400000006ff */
[----:B------:R-:W-:Y:S01]  /*0140*/  SHF.R.U32.HI R13, RZ, 0x1e, R0 ;  /* 0x0000001eff0d7819 */ /* 0x000fe20000011600 */
[----:B------:R-:W2:Y:S03]  /*0150*/  LDCU.64 UR6, c[0x0][0x380] ;  /* 0x00007000ff0677ac */ /* 0x000ea60008000a00 */
[----:B------:R-:W3:Y:S01]  /*0160*/  LDC.64 R2, c[0x0][0x3a0] ;  /* 0x0000e800ff027b82 */ /* 0x000ee20000000a00 */
[----:B------:R-:W4:Y:S01]  /*0170*/  LDCU.64 UR4, c[0x0][0x358] ;  /* 0x00006b00ff0477ac */ /* 0x000f220008000a00 */
[----:B-1----:R-:W-:-:S02]  /*0180*/  IMAD R10, R8, UR8, RZ ;  /* 0x00000008080a7c24 */ /* 0x002fc4000f8e02ff */
[----:B--2---:R-:W-:Y:S02]  /*0190*/  IMAD R6, R8, UR6, RZ ;  /* 0x0000000608067c24 */ /* 0x004fe4000f8e02ff */
[----:B0-----:R-:W-:-:S04]  /*01a0*/  IMAD.WIDE.U32 R4, R9, UR8, R4 ;  /* 0x0000000809047c25 */ /* 0x001fc8000f8e0004 */
[----:B------:R-:W-:Y:S01]  /*01b0*/  IMAD R10, R9, UR9, R10 ;  /* 0x00000009090a7c24 */ /* 0x000fe2000f8e020a */
[----:B------:R-:W-:Y:S01]  /*01c0*/  IADD3 R4, P1, PT, R11, R4, RZ ;  /* 0x000000040b047210 */ /* 0x000fe20007f3e0ff */
[C---:B------:R-:W-:Y:S02]  /*01d0*/  IMAD R6, R9.reuse, UR7, R6 ;  /* 0x0000000709067c24 */ /* 0x040fe4000f8e0206 */
[----:B---3--:R-:W-:Y:S01]  /*01e0*/  IMAD.WIDE.U32 R2, R9, UR6, R2 ;  /* 0x0000000609027c25 */ /* 0x008fe2000f8e0002 */
[----:B------:R-:W-:Y:S01]  /*01f0*/  IADD3.X R5, PT, PT, R13, R5, R10, P1, !PT ;  /* 0x000000050d057210 */ /* 0x000fe20000ffe40a */
[----:B------:R-:W0:Y:S01]  /*0200*/  LDCU.64 UR6, c[0x0][0x410] ;  /* 0x00008200ff0677ac */ /* 0x000e220008000a00 */
[----:B------:R-:W-:-:S04]  /*0210*/  IADD3 R2, P0, PT, R11, R2, RZ ;  /* 0x000000020b027210 */ /* 0x000fc80007f1e0ff */
[----:B----4-:R-:W2:Y:S01]  /*0220*/  LDG.E R5, desc[UR4][R4.64] ;  /* 0x0000000404057981 */ /* 0x010ea2000c1e1900 */
        /* <DEDUP_REMOVED lines=8> */
[----:B--2---:R-:W-:-:S05]  /*02b0*/  FMUL R9, R2, R5 ;  /* 0x0000000502097220 */ /* 0x004fca0000400000 */
[----:B------:R-:W-:Y:S01]  /*02c0*/  STG.E desc[UR4][R6.64], R9 ;  /* 0x0000000906007986 */ /* 0x000fe2000c101904 */
[----:B------:R-:W-:Y:S05]  /*02d0*/  EXIT ;  /* 0x000000000000794d */ /* 0x000fea0003800000 */
.L_x_49:
        /* <DEDUP_REMOVED lines=10> */
.L_x_122:


//--------------------- .text._Z18sigmoid_derivativePfS_m --------------------------
	.section	.text._Z18sigmoid_derivativePfS_m,"ax",@progbits
	.align	128
        .global         _Z18sigmoid_derivativePfS_m
        .type           _Z18sigmoid_derivativePfS_m,@function
        .size           _Z18sigmoid_derivativePfS_m,(.L_x_110 - _Z18sigmoid_derivativePfS_m)
        .other          _Z18sigmoid_derivativePfS_m,@"STO_CUDA_ENTRY STV_DEFAULT"
_Z18sigmoid_derivativePfS_m:
.text._Z18sigmoid_derivativePfS_m:
[----:B------:R-:W-:Y:S01]  /*0000*/  LDC R1, c[0x0][0x37c] ;  /* 0x0000df00ff017b82 */ /* 0x000fe20000000800 */
[----:B------:R-:W0:Y:S07]  /*0010*/  S2R R0, SR_TID.X ;  /* 0x0000000000007919 */ /* 0x000e2e0000002100 */
[----:B------:R-:W0:Y:S01]  /*0020*/  S2UR UR4, SR_CTAID.X ;  /* 0x00000000000479c3 */ /* 0x000e220000002500 */
[----:B------:R-:W1:Y:S07]  /*0030*/  LDCU.64 UR6, c[0x0][0x390] ;  /* 0x00007200ff0677ac */ /* 0x000e6e0008000a00 */
[----:B------:R-:W0:Y:S02]  /*0040*/  LDC R3, c[0x0][0x360] ;  /* 0x0000d800ff037b82 */ /* 0x000e240000000800 */
[----:B0-----:R-:W-:-:S05]  /*0050*/  IMAD R3, R3, UR4, R0 ;  /* 0x0000000403037c24 */ /* 0x001fca000f8e0200 */
[----:B-1----:R-:W-:Y:S02]  /*0060*/  ISETP.GE.U32.AND P0, PT, R3, UR6, PT ;  /* 0x0000000603007c0c */ /* 0x002fe4000bf06070 */
[----:B------:R-:W-:-:S04]  /*0070*/  SHF.R.S32.HI R0, RZ, 0x1f, R3 ;  /* 0x0000001fff007819 */ /* 0x000fc80000011403 */
[----:B------:R-:W-:-:S13]  /*0080*/  ISETP.GE.U32.AND.EX P0, PT, R0, UR7, PT, P0 ;  /* 0x0000000700007c0c */ /* 0x000fda000bf06100 */
[----:B------:R-:W-:Y:S05]  /*0090*/  @P0 EXIT ;  /* 0x000000000000094d */ /* 0x000fea0003800000 */
[----:B------:R-:W0:Y:S01]  /*00a0*/  LDCU.64 UR6, c[0x0][0x380] ;  /* 0x00007000ff0677ac */ /* 0x000e220008000a00 */
[C---:B------:R-:W-:Y:S01]  /*00b0*/  IMAD.SHL.U32 R4, R3.reuse, 0x4, RZ ;  /* 0x0000000403047824 */ /* 0x040fe200078e00ff */
[----:B------:R-:W-:Y:S01]  /*00c0*/  SHF.L.U64.HI R3, R3, 0x2, R0 ;  /* 0x0000000203037819 */ /* 0x000fe20000010200 */
[----:B------:R-:W1:Y:S03]  /*00d0*/  LDCU.64 UR4, c[0x0][0x358] ;  /* 0x00006b00ff0477ac */ /* 0x000e660008000a00 */
[----:B0-----:R-:W-:-:S04]  /*00e0*/  IADD3 R6, P0, PT, R4, UR6, RZ ;  /* 0x0000000604067c10 */ /* 0x001fc8000ff1e0ff */
[----:B------:R-:W-:-:S05]  /*00f0*/  IADD3.X R7, PT, PT, R3, UR7, RZ, P0, !PT ;  /* 0x0000000703077c10 */ /* 0x000fca00087fe4ff */
[----:B-1----:R-:W2:Y:S01]  /*0100*/  LDG.E R6, desc[UR4][R6.64] ;  /* 0x0000000406067981 */ /* 0x002ea2000c1e1900 */
[----:B------:R-:W-:Y:S01]  /*0110*/  IMAD.MOV.U32 R5, RZ, RZ, 0x3bbb989d ;  /* 0x3bbb989dff057424 */ /* 0x000fe200078e00ff */
[----:B------:R-:W-:Y:S01]  /*0120*/  BSSY.RECONVERGENT B0, `(.L_x_50) ;  /* 0x0000016000007945 */ /* 0x000fe20003800200 */
[----:B------:R-:W-:Y:S02]  /*0130*/  IMAD.MOV.U32 R9, RZ, RZ, 0x437c0000 ;  /* 0x437c0000ff097424 */ /* 0x000fe400078e00ff */
[----:B--2---:R-:W-:-:S04]  /*0140*/  FFMA.SAT R0, R6, -R5, 0.5 ;  /* 0x3f00000006007423 */ /* 0x004fc80000002805 */
[----:B------:R-:W-:-:S04]  /*0150*/  FFMA.RM R0, R0, R9, 12582913 ;  /* 0x4b40000100007423 */ /* 0x000fc80000004009 */
[C---:B------:R-:W-:Y:S01]  /*0160*/  FADD R5, R0.reuse, -12583039 ;  /* 0xcb40007f00057421 */ /* 0x040fe20000000000 */
[----:B------:R-:W-:-:S03]  /*0170*/  IMAD.SHL.U32 R0, R0, 0x800000, RZ ;  /* 0x0080000000007824 */ /* 0x000fc600078e00ff */
[----:B------:R-:W-:-:S04]  /*0180*/  FFMA R5, R6, -1.4426950216293334961, -R5 ;  /* 0xbfb8aa3b06057823 */ /* 0x000fc80000000805 */
[----:B------:R-:W-:-:S06]  /*0190*/  FFMA R5, R6, -1.925963033500011079e-08, R5 ;  /* 0xb2a5706006057823 */ /* 0x000fcc0000000005 */
[----:B------:R-:W0:Y:S02]  /*01a0*/  MUFU.EX2 R5, R5 ;  /* 0x0000000500057308 */ /* 0x000e240000000800 */
[----:B0-----:R-:W-:-:S04]  /*01b0*/  FFMA R0, R0, R5, 1 ;  /* 0x3f80000000007423 */ /* 0x001fc80000000005 */
[----:B------:R-:W-:-:S05]  /*01c0*/  VIADD R2, R0, 0x1800000 ;  /* 0x0180000000027836 */ /* 0x000fca0000000000 */
[----:B------:R-:W-:-:S04]  /*01d0*/  LOP3.LUT R2, R2, 0x7f800000, RZ, 0xc0, !PT ;  /* 0x7f80000002027812 */ /* 0x000fc800078ec0ff */
[----:B------:R-:W-:-:S13]  /*01e0*/  ISETP.GT.U32.AND P0, PT, R2, 0x1ffffff, PT ;  /* 0x01ffffff0200780c */ /* 0x000fda0003f04070 */
[----:B------:R-:W-:Y:S05]  /*01f0*/  @P0 BRA `(.L_x_51) ;  /* 0x0000000000100947 */ /* 0x000fea0003800000 */
[----:B------:R-:W-:-:S07]  /*0200*/  MOV R6, 0x220 ;  /* 0x0000022000067802 */ /* 0x000fce0000000f00 */
[----:B------:R-:W-:Y:S05]  /*0210*/  CALL.REL.NOINC `($__internal_2_$__cuda_sm20_rcp_rn_f32_slowpath) ;  /* 0x0000000000387944 */ /* 0x000fea0003c00000 */
[----:B------:R-:W-:Y:S01]  /*0220*/  MOV R2, R5 ;  /* 0x0000000500027202 */ /* 0x000fe20000000f00 */
[----:B------:R-:W-:Y:S06]  /*0230*/  BRA `(.L_x_52) ;  /* 0x0000000000107947 */ /* 0x000fec0003800000 */
.L_x_51:
[----:B------:R-:W0:Y:S02]  /*0240*/  MUFU.RCP R5, R0 ;  /* 0x0000000000057308 */ /* 0x000e240000001000 */
[----:B0-----:R-:W-:-:S04]  /*0250*/  FFMA R2, R0, R5, -1 ;  /* 0xbf80000000027423 */ /* 0x001fc80000000005 */
[----:B------:R-:W-:-:S04]  /*0260*/  FADD.FTZ R2, -R2, -RZ ;  /* 0x800000ff02027221 */ /* 0x000fc80000010100 */
[----:B------:R-:W-:-:S07]  /*0270*/  FFMA R2, R5, R2, R5 ;  /* 0x0000000205027223 */ /* 0x000fce0000000005 */
.L_x_52:
[----:B------:R-:W-:Y:S05]  /*0280*/  BSYNC.RECONVERGENT B0 ;  /* 0x0000000000007941 */ /* 0x000fea0003800200 */
.L_x_50:
[----:B------:R-:W0:Y:S01]  /*0290*/  LDCU.64 UR6, c[0x0][0x388] ;  /* 0x00007100ff0677ac */ /* 0x000e220008000a00 */
[----:B------:R-:W-:-:S04]  /*02a0*/  FADD R7, -R2, 1 ;  /* 0x3f80000002077421 */ /* 0x000fc80000000100 */
[----:B------:R-:W-:Y:S01]  /*02b0*/  FMUL R7, R7, R2 ;  /* 0x0000000207077220 */ /* 0x000fe20000400000 */
[----:B0-----:R-:W-:-:S04]  /*02c0*/  IADD3 R4, P0, PT, R4, UR6, RZ ;  /* 0x0000000604047c10 */ /* 0x001fc8000ff1e0ff */
[----:B------:R-:W-:-:S05]  /*02d0*/  IADD3.X R5, PT, PT, R3, UR7, RZ, P0, !PT ;  /* 0x0000000703057c10 */ /* 0x000fca00087fe4ff */
[----:B------:R-:W-:Y:S01]  /*02e0*/  STG.E desc[UR4][R4.64], R7 ;  /* 0x0000000704007986 */ /* 0x000fe2000c101904 */
[----:B------:R-:W-:Y:S05]  /*02f0*/  EXIT ;  /* 0x000000000000794d */ /* 0x000fea0003800000 */
        .weak           $__internal_2_$__cuda_sm20_rcp_rn_f32_slowpath
        .type           $__internal_2_$__cuda_sm20_rcp_rn_f32_slowpath,@function
        .size           $__internal_2_$__cuda_sm20_rcp_rn_f32_slowpath,(.L_x_110 - $__internal_2_$__cuda_sm20_rcp_rn_f32_slowpath)
$__internal_2_$__cuda_sm20_rcp_rn_f32_slowpath:
[----:B------:R-:W-:Y:S01]  /*0300*/  IMAD.SHL.U32 R2, R0, 0x2, RZ ;  /* 0x0000000200027824 */ /* 0x000fe200078e00ff */
[----:B------:R-:W-:Y:S04]  /*0310*/  BSSY.RECONVERGENT B1, `(.L_x_53) ;  /* 0x0000030000017945 */ /* 0x000fe80003800200 */
[----:B------:R-:W-:-:S04]  /*0320*/  SHF.R.U32.HI R2, RZ, 0x18, R2 ;  /* 0x00000018ff027819 */ /* 0x000fc80000011602 */
[----:B------:R-:W-:-:S13]  /*0330*/  ISETP.NE.U32.AND P0, PT, R2, RZ, PT ;  /* 0x000000ff0200720c */ /* 0x000fda0003f05070 */
[----:B------:R-:W-:Y:S05]  /*0340*/  @P0 BRA `(.L_x_54) ;  /* 0x0000000000280947 */ /* 0x000fea0003800000 */
[----:B------:R-:W-:-:S05]  /*0350*/  IMAD.SHL.U32 R2, R0, 0x2, RZ ;  /* 0x0000000200027824 */ /* 0x000fca00078e00ff */
[----:B------:R-:W-:-:S13]  /*0360*/  ISETP.NE.AND P0, PT, R2, RZ, PT ;  /* 0x000000ff0200720c */ /* 0x000fda0003f05270 */
[----:B------:R-:W-:Y:S01]  /*0370*/  @P0 FFMA R7, R0, 1.84467440737095516160e+19, RZ ;  /* 0x5f80000000070823 */ /* 0x000fe200000000ff */
[----:B------:R-:W-:Y:S08]  /*0380*/  @!P0 MUFU.RCP R5, R0 ;  /* 0x0000000000058308 */ /* 0x000ff00000001000 */
[----:B------:R-:W0:Y:S02]  /*0390*/  @P0 MUFU.RCP R2, R7 ;  /* 0x0000000700020308 */ /* 0x000e240000001000 */
[----:B0-----:R-:W-:-:S04]  /*03a0*/  @P0 FFMA R8, R7, R2, -1 ;  /* 0xbf80000007080423 */ /* 0x001fc80000000002 */
[----:B------:R-:W-:-:S04]  /*03b0*/  @P0 FADD.FTZ R9, -R8, -RZ ;  /* 0x800000ff08090221 */ /* 0x000fc80000010100 */
[----:B------:R-:W-:-:S04]  /*03c0*/  @P0 FFMA R2, R2, R9, R2 ;  /* 0x0000000902020223 */ /* 0x000fc80000000002 */
[----:B------:R-:W-:Y:S01]  /*03d0*/  @P0 FFMA R5, R2, 1.84467440737095516160e+19, RZ ;  /* 0x5f80000002050823 */ /* 0x000fe200000000ff */
[----:B------:R-:W-:Y:S06]  /*03e0*/  BRA `(.L_x_55) ;  /* 0x0000000000887947 */ /* 0x000fec0003800000 */
.L_x_54:
[----:B------:R-:W-:-:S05]  /*03f0*/  VIADD R5, R2, 0xffffff03 ;  /* 0xffffff0302057836 */ /* 0x000fca0000000000 */
[----:B------:R-:W-:-:S13]  /*0400*/  ISETP.GT.U32.AND P0, PT, R5, 0x1, PT ;  /* 0x000000010500780c */ /* 0x000fda0003f04070 */
[----:B------:R-:W-:Y:S05]  /*0410*/  @P0 BRA `(.L_x_56) ;  /* 0x0000000000780947 */ /* 0x000fea0003800000 */
[----:B------:R-:W-:Y:S01]  /*0420*/  LOP3.LUT R7, R0, 0x7fffff, RZ, 0xc0, !PT ;  /* 0x007fffff00077812 */ /* 0x000fe200078ec0ff */
[----:B------:R-:W-:-:S03]  /*0430*/  HFMA2 R12, -RZ, RZ, 0, 1.78813934326171875e-07 ;  /* 0x00000003ff0c7431 */ /* 0x000fc600000001ff */
[----:B------:R-:W-:-:S04]  /*0440*/  LOP3.LUT R7, R7, 0x3f800000, RZ, 0xfc, !PT ;  /* 0x3f80000007077812 */ /* 0x000fc800078efcff */
[----:B------:R-:W0:Y:S01]  /*0450*/  MUFU.RCP R8, R7 ;  /* 0x0000000700087308 */ /* 0x000e220000001000 */
[----:B------:R-:W-:Y:S01]  /*0460*/  SHF.L.U32 R11, R12, R5, RZ ;  /* 0x000000050c0b7219 */ /* 0x000fe200000006ff */
[----:B0-----:R-:W-:-:S04]  /*0470*/  FFMA R9, R7, R8, -1 ;  /* 0xbf80000007097423 */ /* 0x001fc80000000008 */
[----:B------:R-:W-:-:S04]  /*0480*/  FADD.FTZ R9, -R9, -RZ ;  /* 0x800000ff09097221 */ /* 0x000fc80000010100 */
[CCC-:B------:R-:W-:Y:S01]  /*0490*/  FFMA.RM R10, R8.reuse, R9.reuse, R8.reuse ;  /* 0x00000009080a7223 */ /* 0x1c0fe20000004008 */
[----:B------:R-:W-:-:S04]  /*04a0*/  FFMA.RP R9, R8, R9, R8 ;  /* 0x0000000908097223 */ /* 0x000fc80000008008 */
[C---:B------:R-:W-:Y:S02]  /*04b0*/  LOP3.LUT R8, R10.reuse, 0x7fffff, RZ, 0xc0, !PT ;  /* 0x007fffff0a087812 */ /* 0x040fe400078ec0ff */
[----:B------:R-:W-:Y:S02]  /*04c0*/  FSETP.NEU.FTZ.AND P0, PT, R10, R9, PT ;  /* 0x000000090a00720b */ /* 0x000fe40003f1d000 */
[----:B------:R-:W-:Y:S02]  /*04d0*/  LOP3.LUT R8, R8, 0x800000, RZ, 0xfc, !PT ;  /* 0x0080000008087812 */ /* 0x000fe400078efcff */
[----:B------:R-:W-:Y:S02]  /*04e0*/  SEL R9, RZ, 0xffffffff, !P0 ;  /* 0xffffffffff097807 */ /* 0x000fe40004000000 */
[----:B------:R-:W-:-:S03]  /*04f0*/  LOP3.LUT R10, R11, R8, RZ, 0xc0, !PT ;  /* 0x000000080b0a7212 */ /* 0x000fc600078ec0ff */
[----:B------:R-:W-:Y:S01]  /*0500*/  IMAD.MOV R9, RZ, RZ, -R9 ;  /* 0x000000ffff097224 */ /* 0x000fe200078e0a09 */
[----:B------:R-:W-:-:S04]  /*0510*/  SHF.R.U32.HI R10, RZ, R5, R10 ;  /* 0x00000005ff0a7219 */ /* 0x000fc8000001160a */
[----:B------:R-:W-:Y:S02]  /*0520*/  LOP3.LUT P1, RZ, R9, R5, R8, 0xf8, !PT ;  /* 0x0000000509ff7212 */ /* 0x000fe4000782f808 */
[C---:B------:R-:W-:Y:S02]  /*0530*/  LOP3.LUT P0, RZ, R10.reuse, 0x1, RZ, 0xc0, !PT ;  /* 0x000000010aff7812 */ /* 0x040fe4000780c0ff */
[----:B------:R-:W-:-:S04]  /*0540*/  LOP3.LUT P2, RZ, R10, 0x2, RZ, 0xc0, !PT ;  /* 0x000000020aff7812 */ /* 0x000fc8000784c0ff */
[----:B------:R-:W-:Y:S02]  /*0550*/  PLOP3.LUT P0, PT, P0, P1, P2, 0xe0, 0x0 ;  /* 0x000000000000781c */ /* 0x000fe40000703c20 */
[----:B------:R-:W-:Y:S02]  /*0560*/  LOP3.LUT P1, RZ, R0, 0x7fffff, RZ, 0xc0, !PT ;  /* 0x007fffff00ff7812 */ /* 0x000fe4000782c0ff */
[----:B------:R-:W-:-:S05]  /*0570*/  SEL R5, RZ, 0x1, !P0 ;  /* 0x00000001ff057807 */ /* 0x000fca0004000000 */
[----:B------:R-:W-:-:S05]  /*0580*/  IMAD.MOV R5, RZ, RZ, -R5 ;  /* 0x000000ffff057224 */ /* 0x000fca00078e0a05 */
[----:B------:R-:W-:Y:S01]  /*0590*/  ISETP.GE.AND P0, PT, R5, RZ, PT ;  /* 0x000000ff0500720c */ /* 0x000fe20003f06270 */
[----:B------:R-:W-:-:S05]  /*05a0*/  VIADD R5, R2, 0xffffff04 ;  /* 0xffffff0402057836 */ /* 0x000fca0000000000 */
[----:B------:R-:W-:-:S07]  /*05b0*/  SHF.R.U32.HI R5, RZ, R5, R8 ;  /* 0x00000005ff057219 */ /* 0x000fce0000011608 */
[----:B------:R-:W-:-:S05]  /*05c0*/  @!P0 IADD3 R5, PT, PT, R5, 0x1, RZ ;  /* 0x0000000105058810 */ /* 0x000fca0007ffe0ff */
[----:B------:R-:W-:-:S05]  /*05d0*/  @!P1 IMAD.SHL.U32 R5, R5, 0x2, RZ ;  /* 0x0000000205059824 */ /* 0x000fca00078e00ff */
[----:B------:R-:W-:Y:S01]  /*05e0*/  LOP3.LUT R5, R5, 0x80000000, R0, 0xf8, !PT ;  /* 0x8000000005057812 */ /* 0x000fe200078ef800 */
[----:B------:R-:W-:Y:S06]  /*05f0*/  BRA `(.L_x_55) ;  /* 0x0000000000047947 */ /* 0x000fec0003800000 */
.L_x_56:
[----:B------:R0:W1:Y:S02]  /*0600*/  MUFU.RCP R5, R0 ;  /* 0x0000000000057308 */ /* 0x0000640000001000 */
.L_x_55:
[----:B------:R-:W-:Y:S05]  /*0610*/  BSYNC.RECONVERGENT B1 ;  /* 0x0000000000017941 */ /* 0x000fea0003800200 */
.L_x_53:
[----:B------:R-:W-:-:S04]  /*0620*/  IMAD.MOV.U32 R7, RZ, RZ, 0x0 ;  /* 0x00000000ff077424 */ /* 0x000fc800078e00ff */
[----:B01----:R-:W-:Y:S05]  /*0630*/  RET.REL.NODEC R6 `(_Z18sigmoid_derivativePfS_m) ;  /* 0xfffffff806707950 */ /* 0x003fea0003c3ffff */
.L_x_57:
        /* <DEDUP_REMOVED lines=12> */
.L_x_110:


//--------------------- .text._Z14sigmoid_kernelPfS_m --------------------------
	.section	.text._Z14sigmoid_kernelPfS_m,"ax",@progbits
	.align	128
        .global         _Z14sigmoid_kernelPfS_m
        .type           _Z14sigmoid_kernelPfS_m,@function
        .size           _Z14sigmoid_kernelPfS_m,(.L_x_111 - _Z14sigmoid_kernelPfS_m)
        .other          _Z14sigmoid_kernelPfS_m,@"STO_CUDA_ENTRY STV_DEFAULT"
_Z14sigmoid_kernelPfS_m:
.text._Z14sigmoid_kernelPfS_m:
        /* <DEDUP_REMOVED lines=33> */
[----:B------:R-:W-:Y:S05]  /*0210*/  CALL.REL.NOINC `($__internal_3_$__cuda_sm20_rcp_rn_f32_slowpath) ;  /* 0x0000000000307944 */ /* 0x000fea0003c00000 */
[----:B------:R-:W-:Y:S01]  /*0220*/  IMAD.MOV.U32 R7, RZ, RZ, R5 ;  /* 0x000000ffff077224 */ /* 0x000fe200078e0005 */
[----:B------:R-:W-:Y:S06]  /*0230*/  BRA `(.L_x_60) ;  /* 0x0000000000107947 */ /* 0x000fec0003800000 */
.L_x_59:
[----:B------:R-:W0:Y:S02]  /*0240*/  MUFU.RCP R7, R0 ;  /* 0x0000000000077308 */ /* 0x000e240000001000 */
[----:B0-----:R-:W-:-:S04]  /*0250*/  FFMA R2, R0, R7, -1 ;  /* 0xbf80000000027423 */ /* 0x001fc80000000007 */
[----:B------:R-:W-:-:S04]  /*0260*/  FADD.FTZ R2, -R2, -RZ ;  /* 0x800000ff02027221 */ /* 0x000fc80000010100 */
[----:B------:R-:W-:-:S07]  /*0270*/  FFMA R7, R7, R2, R7 ;  /* 0x0000000207077223 */ /* 0x000fce0000000007 */
.L_x_60:
[----:B------:R-:W-:Y:S05]  /*0280*/  BSYNC.RECONVERGENT B0 ;  /* 0x0000000000007941 */ /* 0x000fea0003800200 */
.L_x_58:
[----:B------:R-:W0:Y:S02]  /*0290*/  LDCU.64 UR6, c[0x0][0x388] ;  /* 0x00007100ff0677ac */ /* 0x000e240008000a00 */
[----:B0-----:R-:W-:-:S04]  /*02a0*/  IADD3 R4, P0, PT, R4, UR6, RZ ;  /* 0x0000000604047c10 */ /* 0x001fc8000ff1e0ff */
[----:B------:R-:W-:-:S05]  /*02b0*/  IADD3.X R5, PT, PT, R3, UR7, RZ, P0, !PT ;  /* 0x0000000703057c10 */ /* 0x000fca00087fe4ff */
[----:B------:R-:W-:Y:S01]  /*02c0*/  STG.E desc[UR4][R4.64], R7 ;  /* 0x0000000704007986 */ /* 0x000fe2000c101904 */
[----:B------:R-:W-:Y:S05]  /*02d0*/  EXIT ;  /* 0x000000000000794d */ /* 0x000fea0003800000 */
        .weak           $__internal_3_$__cuda_sm20_rcp_rn_f32_slowpath
        .type           $__internal_3_$__cuda_sm20_rcp_rn_f32_slowpath,@function
        .size           $__internal_3_$__cuda_sm20_rcp_rn_f32_slowpath,(.L_x_111 - $__internal_3_$__cuda_sm20_rcp_rn_f32_slowpath)
$__internal_3_$__cuda_sm20_rcp_rn_f32_slowpath:
        /* <DEDUP_REMOVED lines=15> */
.L_x_62:
[----:B------:R-:W-:-:S04]  /*03d0*/  IADD3 R5, PT, PT, R2, -0xfd, RZ ;  /* 0xffffff0302057810 */ /* 0x000fc80007ffe0ff */
[----:B------:R-:W-:-:S13]  /*03e0*/  ISETP.GT.U32.AND P0, PT, R5, 0x1, PT ;  /* 0x000000010500780c */ /* 0x000fda0003f04070 */
[----:B------:R-:W-:Y:S05]  /*03f0*/  @P0 BRA `(.L_x_64) ;  /* 0x0000000000780947 */ /* 0x000fea0003800000 */
[----:B------:R-:W-:Y:S01]  /*0400*/  LOP3.LUT R7, R0, 0x7fffff, RZ, 0xc0, !PT ;  /* 0x007fffff00077812 */ /* 0x000fe200078ec0ff */
[----:B------:R-:W-:-:S03]  /*0410*/  IMAD.MOV.U32 R12, RZ, RZ, 0x3 ;  /* 0x00000003ff0c7424 */ /* 0x000fc600078e00ff */
[----:B------:R-:W-:Y:S02]  /*0420*/  LOP3.LUT R7, R7, 0x3f800000, RZ, 0xfc, !PT ;  /* 0x3f80000007077812 */ /* 0x000fe400078efcff */
[----:B------:R-:W-:Y:S02]  /*0430*/  SHF.L.U32 R11, R12, R5, RZ ;  /* 0x000000050c0b7219 */ /* 0x000fe400000006ff */
[----:B------:R-:W0:Y:S02]  /*0440*/  MUFU.RCP R8, R7 ;  /* 0x0000000700087308 */ /* 0x000e240000001000 */
        /* <DEDUP_REMOVED lines=25> */
.L_x_64:
[----:B------:R0:W1:Y:S02]  /*05e0*/  MUFU.RCP R5, R0 ;  /* 0x0000000000057308 */ /* 0x0000640000001000 */
.L_x_63:
[----:B------:R-:W-:Y:S05]  /*05f0*/  BSYNC.RECONVERGENT B1 ;  /* 0x0000000000017941 */ /* 0x000fea0003800200 */
.L_x_61:
[----:B------:R-:W-:-:S04]  /*0600*/  IMAD.MOV.U32 R7, RZ, RZ, 0x0 ;  /* 0x00000000ff077424 */ /* 0x000fc800078e00ff */
[----:B01----:R-:W-:Y:S05]  /*0610*/  RET.REL.NODEC R6 `(_Z14sigmoid_kernelPfS_m) ;  /* 0xfffffff806787950 */ /* 0x003fea0003c3ffff */
.L_x_65:
        /* <DEDUP_REMOVED lines=14> */
.L_x_111:


//--------------------- .text._Z11relu_kernel6TensorS_ --------------------------
	.section	.text._Z11relu_kernel6TensorS_,"ax",@progbits
	.align	128
        .global         _Z11relu_kernel6TensorS_
        .type           _Z11relu_kernel6TensorS_,@function
        .size           _Z11relu_kernel6TensorS_,(.L_x_125 - _Z11relu_kernel6TensorS_)
        .other          _Z11relu_kernel6TensorS_,@"STO_CUDA_ENTRY STV_DEFAULT"
_Z11relu_kernel6TensorS_:
.text._Z11relu_kernel6TensorS_:
        /* <DEDUP_REMOVED lines=35> */
[----:B--2---:R-:W-:-:S04]  /*0230*/  FSETP.GEU.AND P0, PT, R2, RZ, PT ;  /* 0x000000ff0200720b */ /* 0x004fc80003f0e000 */
[----:B------:R-:W-:-:S05]  /*0240*/  FSEL R7, R2, RZ, P0 ;  /* 0x000000ff02077208 */ /* 0x000fca0000000000 */
[----:B------:R-:W-:Y:S01]  /*0250*/  STG.E desc[UR4][R4.64], R7 ;  /* 0x0000000704007986 */ /* 0x000fe2000c101904 */
[----:B------:R-:W-:Y:S05]  /*0260*/  EXIT ;  /* 0x000000000000794d */ /* 0x000fea0003800000 */
.L_x_66:
        /* <DEDUP_REMOVED lines=9> */
.L_x_125:


//--------------------- .text._Z9transform6TensorS_S_ --------------------------
	.section	.text._Z9transform6TensorS_S_,"ax",@progbits
	.align	128
        .global         _Z9transform6TensorS_S_
        .type           _Z9transform6TensorS_S_,@function
        .size           _Z9transform6TensorS_S_,(.L_x_112 - _Z9transform6TensorS_S_)
        .other          _Z9transform6TensorS_S_,@"STO_CUDA_ENTRY STV_DEFAULT"
_Z9transform6TensorS_S_:
.text._Z9transform6TensorS_S_:
[----:B------:R-:W-:Y:S01]  /*0000*/  LDC R1, c[0x0][0x37c] ;  /* 0x0000df00ff017b82 */ /* 0x000fe20000000800 */
[----:B------:R-:W0:Y:S07]  /*0010*/  S2R R5, SR_TID.Y ;  /* 0x0000000000057919 */ /* 0x000e2e0000002200 */
[----:B------:R-:W1:Y:S01]  /*0020*/  LDC R8, c[0x0][0x360] ;  /* 0x0000d800ff087b82 */ /* 0x000e620000000800 */
[----:B------:R-:W2:Y:S01]  /*0030*/  LDCU.64 UR6, c[0x0][0x3b0] ;  /* 0x00007600ff0677ac */ /* 0x000ea20008000a00 */
[----:B------:R-:W-:Y:S01]  /*0040*/  MOV R2, 0x400 ;  /* 0x0000040000027802 */ /* 0x000fe20000000f00 */
[----:B------:R-:W1:Y:S01]  /*0050*/  S2R R9, SR_TID.X ;  /* 0x0000000000097919 */ /* 0x000e620000002100 */
[----:B------:R-:W-:Y:S01]  /*0060*/  BSSY.RECONVERGENT B0, `(.L_x_67) ;  /* 0x0000128000007945 */ /* 0x000fe20003800200 */
[----:B------:R-:W3:Y:S01]  /*0070*/  LDCU.64 UR12, c[0x0][0x3f0] ;  /* 0x00007e00ff0c77ac */ /* 0x000ee20008000a00 */
[----:B------:R-:W4:Y:S02]  /*0080*/  S2R R3, SR_CgaCtaId ;  /* 0x0000000000037919 */ /* 0x000f240000008800 */
[----:B------:R-:W0:Y:S01]  /*0090*/  S2UR UR5, SR_CTAID.Y ;  /* 0x00000000000579c3 */ /* 0x000e220000002600 */
[----:B------:R-:W0:Y:S01]  /*00a0*/  LDCU.64 UR10, c[0x0][0x358] ;  /* 0x00006b00ff0a77ac */ /* 0x000e220008000a00 */
[----:B------:R-:W5:Y:S06]  /*00b0*/  S2R R11, SR_TID.Z ;  /* 0x00000000000b7919 */ /* 0x000f6c0000002300 */
[----:B------:R-:W0:Y:S08]  /*00c0*/  LDC R0, c[0x0][0x364] ;  /* 0x0000d900ff007b82 */ /* 0x000e300000000800 */
[----:B------:R-:W1:Y:S08]  /*00d0*/  S2UR UR4, SR_CTAID.X ;  /* 0x00000000000479c3 */ /* 0x000e700000002500 */
[----:B------:R-:W5:Y:S01]  /*00e0*/  S2UR UR8, SR_CTAID.Z ;  /* 0x00000000000879c3 */ /* 0x000f620000002700 */
[----:B----4-:R-:W-:Y:S01]  /*00f0*/  LEA R3, R3, R2, 0x18 ;  /* 0x0000000203037211 */ /* 0x010fe200078ec0ff */
[----:B0-----:R-:W-:-:S06]  /*0100*/  IMAD R0, R0, UR5, R5 ;  /* 0x0000000500007c24 */ /* 0x001fcc000f8e0205 */
[----:B------:R-:W5:Y:S01]  /*0110*/  LDC R10, c[0x0][0x368] ;  /* 0x0000da00ff0a7b82 */ /* 0x000f620000000800 */
[----:B--2---:R-:W-:Y:S01]  /*0120*/  ISETP.GE.U32.AND P0, PT, R0, UR6, PT ;  /* 0x0000000600007c0c */ /* 0x004fe2000bf06070 */
[----:B-1----:R-:W-:-:S03]  /*0130*/  IMAD R8, R8, UR4, R9 ;  /* 0x0000000408087c24 */ /* 0x002fc6000f8e0209 */
[----:B------:R-:W-:Y:S01]  /*0140*/  ISETP.GE.U32.AND.EX P0, PT, RZ, UR7, PT, P0 ;  /* 0x00000007ff007c0c */ /* 0x000fe2000bf06100 */
[----:B------:R-:W0:Y:S01]  /*0150*/  LDCU.64 UR6, c[0x0][0x3b8] ;  /* 0x00007700ff0677ac */ /* 0x000e220008000a00 */
[C---:B------:R-:W-:Y:S01]  /*0160*/  IMAD R3, R8.reuse, 0x24, R3 ;  /* 0x0000002408037824 */ /* 0x040fe200078e0203 */
[----:B---3--:R-:W-:Y:S01]  /*0170*/  ISETP.GE.U32.AND P1, PT, R8, UR12, PT ;  /* 0x0000000c08007c0c */ /* 0x008fe2000bf26070 */
[----:B------:R-:W-:Y:S01]  /*0180*/  UMOV UR4, URZ ;  /* 0x000000ff00047c82 */ /* 0x000fe20008000000 */
[----:B------:R-:W-:-:S04]  /*0190*/  SHF.R.S32.HI R9, RZ, 0x1f, R8 ;  /* 0x0000001fff097819 */ /* 0x000fc80000011408 */
[----:B------:R-:W-:Y:S01]  /*01a0*/  ISETP.GE.U32.OR.EX P0, PT, R9, UR13, P0, P1 ;  /* 0x0000000d09007c0c */ /* 0x000fe20008706510 */
[----:B-----5:R-:W-:-:S12]  /*01b0*/  IMAD R10, R10, UR8, R11 ;  /* 0x000000080a0a7c24 */ /* 0x020fd8000f8e020b */
[----:B0-----:R-:W-:Y:S05]  /*01c0*/  @P0 BRA `(.L_x_68) ;  /* 0x0000001000440947 */ /* 0x001fea0003800000 */
[----:B------:R-:W0:Y:S01]  /*01d0*/  LDCU.64 UR8, c[0x0][0x3f8] ;  /* 0x00007f00ff0877ac */ /* 0x000e220008000a00 */
[----:B------:R-:W-:Y:S01]  /*01e0*/  HFMA2 R4, -RZ, RZ, 0, 0 ;  /* 0x00000000ff047431 */ /* 0x000fe200000001ff */
[----:B0-----:R-:W-:-:S04]  /*01f0*/  UISETP.NE.U32.AND UP0, UPT, UR8, URZ, UPT ;  /* 0x000000ff0800728c */ /* 0x001fc8000bf05070 */
[----:B------:R-:W-:-:S09]  /*0200*/  UISETP.NE.AND.EX UP0, UPT, UR9, URZ, UPT, UP0 ;  /* 0x000000ff0900728c */ /* 0x000fd2000bf05300 */
[----:B------:R-:W-:Y:S05]  /*0210*/  BRA.U !UP0, `(.L_x_69) ;  /* 0x0000000d08a07547 */ /* 0x000fea000b800000 */
[----:B------:R-:W-:Y:S01]  /*0220*/  UISETP.GE.U32.AND UP1, UPT, UR8, 0x8, UPT ;  /* 0x000000080800788c */ /* 0x000fe2000bf26070 */
[----:B------:R-:W-:Y:S01]  /*0230*/  CS2R R4, SRZ ;  /* 0x0000000000047805 */ /* 0x000fe2000001ff00 */
[----:B------:R-:W-:Y:S01]  /*0240*/  ULOP3.LUT UR12, UR8, 0x7, URZ, 0xc0, !UPT ;  /* 0x00000007080c7892 */ /* 0x000fe2000f8ec0ff */
[----:B------:R-:W-:Y:S01]  /*0250*/  IMAD.MOV.U32 R6, RZ, RZ, RZ ;  /* 0x000000ffff067224 */ /* 0x000fe200078e00ff */
[----:B------:R-:W-:Y:S02]  /*0260*/  UISETP.GE.U32.AND.EX UP1, UPT, UR9, URZ, UPT, UP1 ;  /* 0x000000ff0900728c */ /* 0x000fe4000bf26110 */
[----:B------:R-:W-:-:S04]  /*0270*/  UISETP.NE.U32.AND UP0, UPT, UR12, URZ, UPT ;  /* 0x000000ff0c00728c */ /* 0x000fc8000bf05070 */
[----:B------:R-:W-:-:S03]  /*0280*/  UISETP.NE.AND.EX UP0, UPT, URZ, URZ, UPT, UP0 ;  /* 0x000000ffff00728c */ /* 0x000fc6000bf05300 */
[----:B------:R-:W-:Y:S08]  /*0290*/  BRA.U !UP1, `(.L_x_70) ;  /* 0x0000000509307547 */ /* 0x000ff0000b800000 */
[----:B------:R-:W0:Y:S01]  /*02a0*/  LDC.64 R14, c[0x0][0x380] ;  /* 0x0000e000ff0e7b82 */ /* 0x000e220000000a00 */
[----:B------:R-:W0:Y:S01]  /*02b0*/  LDCU.128 UR16, c[0x0][0x3a0] ;  /* 0x00007400ff1077ac */ /* 0x000e220008000c00 */
[----:B------:R-:W-:Y:S02]  /*02c0*/  SHF.L.U32 R4, R0, 0x2, RZ ;  /* 0x0000000200047819 */ /* 0x000fe400000006ff */
[----:B------:R-:W-:Y:S01]  /*02d0*/  SHF.R.U32.HI R5, RZ, 0x1e, R0 ;  /* 0x0000001eff057819 */ /* 0x000fe20000011600 */
[----:B------:R-:W1:Y:S03]  /*02e0*/  LDCU.64 UR14, c[0x0][0x3c8] ;  /* 0x00007900ff0e77ac */ /* 0x000e660008000a00 */
[----:B------:R-:W2:Y:S01]  /*02f0*/  LDC.64 R16, c[0x0][0x3e8] ;  /* 0x0000fa00ff107b82 */ /* 0x000ea20000000a00 */
[----:B------:R-:W-:-:S06]  /*0300*/  ULOP3.LUT UR5, UR8, 0xfffffff8, URZ, 0xc0, !UPT ;  /* 0xfffffff808057892 */ /* 0x000fcc000f8ec0ff */
[----:B------:R-:W-:Y:S01]  /*0310*/  IMAD.U32 R26, RZ, RZ, UR5 ;  /* 0x00000005ff1a7e24 */ /* 0x000fe2000f8e00ff */
[----:B------:R-:W3:Y:S01]  /*0320*/  LDC R6, c[0x0][0x3fc] ;  /* 0x0000ff00ff067b82 */ /* 0x000ee20000000800 */
[----:B-1----:R-:W-:Y:S02]  /*0330*/  IMAD R19, R9, UR14, RZ ;  /* 0x0000000e09137c24 */ /* 0x002fe4000f8e02ff */
[----:B0-----:R-:W-:Y:S02]  /*0340*/  IMAD R7, R15, UR18, RZ ;  /* 0x000000120f077c24 */ /* 0x001fe4000f8e02ff */
[----:B------:R-:W-:-:S04]  /*0350*/  IMAD.WIDE.U32 R12, R14, UR18, RZ ;  /* 0x000000120e0c7c25 */ /* 0x000fc8000f8e00ff */
[----:B------:R-:W-:Y:S02]  /*0360*/  IMAD R7, R14, UR19, R7 ;  /* 0x000000130e077c24 */ /* 0x000fe4000f8e0207 */
[----:B------:R-:W-:Y:S02]  /*0370*/  IMAD R19, R8, UR15, R19 ;  /* 0x0000000f08137c24 */ /* 0x000fe4000f8e0213 */
[----:B------:R-:W-:Y:S02]  /*0380*/  IMAD.IADD R7, R13, 0x1, R7 ;  /* 0x000000010d077824 */ /* 0x000fe400078e0207 */
[----:B------:R-:W-:-:S04]  /*0390*/  IMAD.WIDE.U32 R12, R10, R12, R4 ;  /* 0x0000000c0a0c7225 */ /* 0x000fc800078e0004 */
[----:B--2---:R-:W-:-:S04]  /*03a0*/  IMAD.WIDE.U32 R4, R8, UR14, R16 ;  /* 0x0000000e08047c25 */ /* 0x004fc8000f8e0010 */
[----:B------:R-:W-:Y:S01]  /*03b0*/  IMAD R17, R7, R10, RZ ;  /* 0x0000000a07117224 */ /* 0x000fe200078e02ff */
[----:B------:R-:W-:Y:S02]  /*03c0*/  IADD3 R7, P0, PT, R12, UR16, RZ ;  /* 0x000000100c077c10 */ /* 0x000fe4000ff1e0ff */
[----:B------:R-:W-:Y:S01]  /*03d0*/  IADD3 R22, P1, PT, R4, 0x10, RZ ;  /* 0x0000001004167810 */ /* 0x000fe20007f3e0ff */
[----:B------:R-:W-:Y:S01]  /*03e0*/  IMAD.MOV.U32 R4, RZ, RZ, RZ ;  /* 0x000000ffff047224 */ /* 0x000fe200078e00ff */
[----:B------:R-:W-:Y:S02]  /*03f0*/  IADD3.X R2, PT, PT, R13, UR17, R17, P0, !PT ;  /* 0x000000110d027c10 */ /* 0x000fe400087fe411 */
[----:B------:R-:W-:Y:S02]  /*0400*/  IADD3.X R17, PT, PT, R5, R19, RZ, P1, !PT ;  /* 0x0000001305117210 */ /* 0x000fe40000ffe4ff */
[----:B------:R-:W-:Y:S02]  /*0410*/  MOV R5, UR5 ;  /* 0x0000000500057c02 */ /* 0x000fe40008000f00 */
[----:B------:R-:W-:-:S02]  /*0420*/  SHF.L.U64.HI R13, R14, 0x3, R15 ;  /* 0x000000030e0d7819 */ /* 0x000fc4000001020f */
[----:B---3--:R-:W-:-:S07]  /*0430*/  MOV R12, R6 ;  /* 0x00000006000c7202 */ /* 0x008fce0000000f00 */
.L_x_71:
[----:B------:R-:W-:Y:S01]  /*0440*/  IMAD.MOV.U32 R16, RZ, RZ, R22 ;  /* 0x000000ffff107224 */ /* 0x000fe200078e0016 */
[----:B------:R-:W-:Y:S01]  /*0450*/  MOV R22, R7 ;  /* 0x0000000700167202 */ /* 0x000fe20000000f00 */
[----:B------:R-:W-:-:S03]  /*0460*/  IMAD.MOV.U32 R23, RZ, RZ, R2 ;  /* 0x000000ffff177224 */ /* 0x000fc600078e0002 */
[----:B------:R-:W2:Y:S04]  /*0470*/  LDG.E R27, desc[UR10][R16.64+-0x10] ;  /* 0xfffff00a101b7981 */ /* 0x000ea8000c1e1900 */
[----:B------:R-:W2:Y:S01]  /*0480*/  LDG.E R22, desc[UR10][R22.64] ;  /* 0x0000000a16167981 */ /* 0x000ea2000c1e1900 */
[----:B------:R-:W-:-:S03]  /*0490*/  IADD3 R28, P0, PT, R7, R14, RZ ;  /* 0x0000000e071c7210 */ /* 0x000fc60007f1e0ff */
[----:B------:R-:W3:Y:S01]  /*04a0*/  LDG.E R24, desc[UR10][R16.64+-0xc] ;  /* 0xfffff40a10187981 */ /* 0x000ee2000c1e1900 */
[----:B------:R-:W-:Y:S02]  /*04b0*/  IADD3.X R29, PT, PT, R2, R15, RZ, P0, !PT ;  /* 0x0000000f021d7210 */ /* 0x000fe400007fe4ff */
[-C--:B------:R-:W-:Y:S01]  /*04c0*/  IADD3 R18, P0, PT, R28, R14.reuse, RZ ;  /* 0x0000000e1c127210 */ /* 0x080fe20007f1e0ff */
[----:B------:R-:W4:Y:S04]  /*04d0*/  LDG.E R25, desc[UR10][R16.64+-0x8] ;  /* 0xfffff80a10197981 */ /* 0x000f28000c1e1900 */
[----:B------:R-:W-:Y:S01]  /*04e0*/  IMAD.X R19, R29, 0x1, R15, P0 ;  /* 0x000000011d137824 */ /* 0x000fe200000e060f */
[----:B------:R-:W3:Y:S01]  /*04f0*/  LDG.E R23, desc[UR10][R28.64] ;  /* 0x0000000a1c177981 */ /* 0x000ee2000c1e1900 */
[----:B------:R-:W-:-:S03]  /*0500*/  IADD3 R20, P0, PT, R18, R14, RZ ;  /* 0x0000000e12147210 */ /* 0x000fc60007f1e0ff */
[----:B------:R2:W4:Y:S01]  /*0510*/  LDG.E R18, desc[UR10][R18.64] ;  /* 0x0000000a12127981 */ /* 0x000522000c1e1900 */
[----:B------:R-:W-:-:S03]  /*0520*/  IADD3.X R21, PT, PT, R19, R15, RZ, P0, !PT ;  /* 0x0000000f13157210 */ /* 0x000fc600007fe4ff */
[----:B------:R-:W5:Y:S01]  /*0530*/  LDG.E R28, desc[UR10][R16.64+0x4] ;  /* 0x0000040a101c7981 */ /* 0x000f62000c1e1900 */
[----:B--2---:R-:W-:-:S03]  /*0540*/  FFMA R19, R27, R22, R4 ;  /* 0x000000161b137223 */ /* 0x004fc60000000004 */
[----:B------:R3:W2:Y:S04]  /*0550*/  LDG.E R27, desc[UR10][R20.64] ;  /* 0x0000000a141b7981 */ /* 0x0006a8000c1e1900 */
[----:B------:R-:W2:Y:S01]  /*0560*/  LDG.E R4, desc[UR10][R16.64+-0x4] ;  /* 0xfffffc0a10047981 */ /* 0x000ea2000c1e1900 */
[----:B------:R-:W-:Y:S01]  /*0570*/  IADD3 R22, P0, PT, R20, R14, RZ ;  /* 0x0000000e14167210 */ /* 0x000fe20007f1e0ff */
[----:B---3--:R-:W-:-:S04]  /*0580*/  FFMA R20, R24, R23, R19 ;  /* 0x0000001718147223 */ /* 0x008fc80000000013 */
[----:B------:R-:W-:Y:S01]  /*0590*/  IMAD.X R23, R21, 0x1, R15, P0 ;  /* 0x0000000115177824 */ /* 0x000fe200000e060f */
[----:B------:R-:W-:Y:S01]  /*05a0*/  IADD3 R24, P0, PT, R22, R14, RZ ;  /* 0x0000000e16187210 */ /* 0x000fe20007f1e0ff */
[----:B----4-:R-:W-:-:S03]  /*05b0*/  FFMA R29, R25, R18, R20 ;  /* 0x00000012191d7223 */ /* 0x010fc60000000014 */
[----:B------:R-:W-:Y:S01]  /*05c0*/  IADD3.X R25, PT, PT, R23, R15, RZ, P0, !PT ;  /* 0x0000000f17197210 */ /* 0x000fe200007fe4ff */
[----:B------:R-:W3:Y:S01]  /*05d0*/  LDG.E R22, desc[UR10][R22.64] ;  /* 0x0000000a16167981 */ /* 0x000ee2000c1e1900 */
[----:B------:R-:W-:-:S05]  /*05e0*/  IADD3 R18, P0, PT, R24, R14, RZ ;  /* 0x0000000e18127210 */ /* 0x000fca0007f1e0ff */
[----:B------:R-:W-:Y:S01]  /*05f0*/  IMAD.X R19, R25, 0x1, R15, P0 ;  /* 0x0000000119137824 */ /* 0x000fe200000e060f */
[----:B------:R-:W-:Y:S01]  /*0600*/  IADD3 R20, P0, PT, R18, R14, RZ ;  /* 0x0000000e12147210 */ /* 0x000fe20007f1e0ff */
[----:B------:R-:W5:Y:S03]  /*0610*/  LDG.E R25, desc[UR10][R24.64] ;  /* 0x0000000a18197981 */ /* 0x000f66000c1e1900 */
[----:B------:R-:W-:Y:S01]  /*0620*/  IADD3.X R21, PT, PT, R19, R15, RZ, P0, !PT ;  /* 0x0000000f13157210 */ /* 0x000fe200007fe4ff */
[----:B------:R-:W4:Y:S04]  /*0630*/  LDG.E R18, desc[UR10][R18.64] ;  /* 0x0000000a12127981 */ /* 0x000f28000c1e1900 */
[----:B------:R-:W4:Y:S04]  /*0640*/  LDG.E R20, desc[UR10][R20.64] ;  /* 0x0000000a14147981 */ /* 0x000f28000c1e1900 */
[----:B------:R0:W4:Y:S01]  /*0650*/  LDG.E R23, desc[UR10][R16.64+0xc] ;  /* 0x00000c0a10177981 */ /* 0x000122000c1e1900 */
[----:B--2---:R-:W-:-:S03]  /*0660*/  FFMA R27, R4, R27, R29 ;  /* 0x0000001b041b7223 */ /* 0x004fc6000000001d */
[----:B------:R-:W3:Y:S04]  /*0670*/  LDG.E R4, desc[UR10][R16.64] ;  /* 0x0000000a10047981 */ /* 0x000ee8000c1e1900 */
[----:B------:R-:W4:Y:S01]  /*0680*/  LDG.E R29, desc[UR10][R16.64+0x8] ;  /* 0x0000080a101d7981 */ /* 0x000f22000c1e1900 */
[----:B------:R-:W-:-:S04]  /*0690*/  IADD3 R26, P0, PT, R26, -0x8, RZ ;  /* 0xfffffff81a1a7810 */ /* 0x000fc80007f1e0ff */
[----:B------:R-:W-:Y:S02]  /*06a0*/  IADD3.X R12, PT, PT, R12, -0x1, RZ, P0, !PT ;  /* 0xffffffff0c0c7810 */ /* 0x000fe400007fe4ff */
[----:B------:R-:W-:-:S04]  /*06b0*/  ISETP.NE.U32.AND P0, PT, R26, RZ, PT ;  /* 0x000000ff1a00720c */ /* 0x000fc80003f05070 */
[----:B------:R-:W-:Y:S02]  /*06c0*/  ISETP.NE.AND.EX P0, PT, R12, RZ, PT, P0 ;  /* 0x000000ff0c00720c */ /* 0x000fe40003f05300 */
[----:B------:R-:W-:-:S04]  /*06d0*/  LEA R7, P1, R14, R7, 0x3 ;  /* 0x000000070e077211 */ /* 0x000fc800078218ff */
[----:B------:R-:W-:Y:S01]  /*06e0*/  IADD3.X R2, PT, PT, R2, R13, RZ, P1, !PT ;  /* 0x0000000d02027210 */ /* 0x000fe20000ffe4ff */
[----:B---3--:R-:W-:Y:S01]  /*06f0*/  FFMA R27, R4, R22, R27 ;  /* 0x00000016041b7223 */ /* 0x008fe2000000001b */
[----:B------:R-:W-:-:S03]  /*0700*/  IADD3 R22, P2, PT, R16, 0x20, RZ ;  /* 0x0000002010167810 */ /* 0x000fc60007f5e0ff */
[----:B-----5:R-:W-:-:S04]  /*0710*/  FFMA R28, R28, R25, R27 ;  /* 0x000000191c1c7223 */ /* 0x020fc8000000001b */
[----:B----4-:R-:W-:Y:S01]  /*0720*/  FFMA R18, R29, R18, R28 ;  /* 0x000000121d127223 */ /* 0x010fe2000000001c */
[----:B0-----:R-:W-:-:S03]  /*0730*/  IMAD.X R17, RZ, RZ, R17, P2 ;  /* 0x000000ffff117224 */ /* 0x001fc600010e0611 */
[----:B------:R-:W-:Y:S01]  /*0740*/  FFMA R4, R23, R20, R18 ;  /* 0x0000001417047223 */ /* 0x000fe20000000012 */
[----:B------:R-:W-:Y:S06]  /*0750*/  @P0 BRA `(.L_x_71) ;  /* 0xfffffffc00380947 */ /* 0x000fec000383ffff */
.L_x_70:
[----:B------:R-:W-:Y:S05]  /*0760*/  BRA.U !UP0, `(.L_x_69) ;  /* 0x00000009084c7547 */ /* 0x000fea000b800000 */
[----:B------:R-:W0:Y:S01]  /*0770*/  LDC.64 R12, c[0x0][0x3e8] ;  /* 0x0000fa00ff0c7b82 */ /* 0x000e220000000a00 */
[----:B------:R-:W1:Y:S01]  /*0780*/  LDCU.64 UR14, c[0x0][0x3c8] ;  /* 0x00007900ff0e77ac */ /* 0x000e620008000a00 */
[----:B------:R-:W2:Y:S01]  /*0790*/  LDCU.64 UR16, c[0x0][0x3a0] ;  /* 0x00007400ff1077ac */ /* 0x000ea20008000a00 */
[----:B------:R-:W-:Y:S02]  /*07a0*/  UISETP.GE.U32.AND UP1, UPT, UR12, 0x4, UPT ;  /* 0x000000040c00788c */ /* 0x000fe4000bf26070 */
[----:B------:R-:W-:Y:S02]  /*07b0*/  ULOP3.LUT UR9, UR8, 0x3, URZ, 0xc0, !UPT ;  /* 0x0000000308097892 */ /* 0x000fe4000f8ec0ff */
[----:B------:R-:W-:Y:S02]  /*07c0*/  UISETP.GE.U32.AND.EX UP1, UPT, URZ, URZ, UPT, UP1 ;  /* 0x000000ffff00728c */ /* 0x000fe4000bf26110 */
[----:B------:R-:W-:Y:S01]  /*07d0*/  UISETP.NE.U32.AND UP0, UPT, UR9, URZ, UPT ;  /* 0x000000ff0900728c */ /* 0x000fe2000bf05070 */
[----:B-1----:R-:W-:-:S03]  /*07e0*/  IMAD R7, R9, UR14, RZ ;  /* 0x0000000e09077c24 */ /* 0x002fc6000f8e02ff */
[----:B------:R-:W-:Y:S01]  /*07f0*/  UISETP.NE.AND.EX UP0, UPT, URZ, URZ, UPT, UP0 ;  /* 0x000000ffff00728c */ /* 0x000fe2000bf05300 */
[----:B------:R-:W-:Y:S01]  /*0800*/  IMAD R7, R8, UR15, R7 ;  /* 0x0000000f08077c24 */ /* 0x000fe2000f8e0207 */
[----:B--2---:R-:W-:Y:S01]  /*0810*/  LEA R14, P0, R0, UR16, 0x2 ;  /* 0x00000010000e7c11 */ /* 0x004fe2000f8010ff */
[----:B0-----:R-:W-:-:S03]  /*0820*/  IMAD.WIDE.U32 R12, R8, UR14, R12 ;  /* 0x0000000e080c7c25 */ /* 0x001fc6000f8e000c */
[----:B------:R-:W-:Y:S01]  /*0830*/  LEA.HI.X R15, R0, UR17, RZ, 0x2, P0 ;  /* 0x00000011000f7c11 */ /* 0x000fe200080f14ff */
[----:B------:R-:W-:Y:S01]  /*0840*/  IMAD.IADD R2, R13, 0x1, R7 ;  /* 0x000000010d027824 */ /* 0x000fe200078e0207 */
[----:B------:R-:W-:Y:S07]  /*0850*/  BRA.U !UP1, `(.L_x_72) ;  /* 0x0000000509207547 */ /* 0x000fee000b800000 */
[----:B------:R-:W0:Y:S01]  /*0860*/  LDCU.64 UR12, c[0x0][0x3a8] ;  /* 0x00007500ff0c77ac */ /* 0x000e220008000a00 */
[----:B------:R-:W-:Y:S01]  /*0870*/  MOV R16, R5 ;  /* 0x0000000500107202 */ /* 0x000fe20000000f00 */
[--C-:B------:R-:W-:Y:S01]  /*0880*/  IMAD.MOV.U32 R17, RZ, RZ, R6.reuse ;  /* 0x000000ffff117224 */ /* 0x100fe200078e0006 */
[C---:B------:R-:W-:Y:S01]  /*0890*/  IADD3 R18, P1, PT, R5.reuse, 0x1, RZ ;  /* 0x0000000105127810 */ /* 0x040fe20007f3e0ff */
[----:B------:R-:W1:Y:S01]  /*08a0*/  LDCU.64 UR14, c[0x0][0x380] ;  /* 0x00007000ff0e77ac */ /* 0x000e620008000a00 */
[C---:B------:R-:W-:Y:S02]  /*08b0*/  LEA R28, P0, R5.reuse, R12, 0x2 ;  /* 0x0000000c051c7211 */ /* 0x040fe400078010ff */
[----:B------:R-:W-:Y:S02]  /*08c0*/  SHF.L.U32 R27, R18, 0x2, RZ ;  /* 0x00000002121b7819 */ /* 0x000fe400000006ff */
[----:B------:R-:W-:Y:S02]  /*08d0*/  LEA.HI.X R29, R5, R2, R6, 0x2, P0 ;  /* 0x00000002051d7211 */ /* 0x000fe400000f1406 */
[----:B------:R-:W-:-:S04]  /*08e0*/  LOP3.LUT R27, R27, 0xfffffffc, RZ, 0xc0, !PT ;  /* 0xfffffffc1b1b7812 */ /* 0x000fc800078ec0ff */
[----:B------:R-:W-:Y:S01]  /*08f0*/  IADD3 R26, P0, PT, R27, R12, RZ ;  /* 0x0000000c1b1a7210 */ /* 0x000fe20007f1e0ff */
[----:B0-----:R-:W-:-:S04]  /*0900*/  IMAD.WIDE.U32 R20, R10, UR12, R16 ;  /* 0x0000000c0a147c25 */ /* 0x001fc8000f8e0010 */
[----:B------:R-:W-:Y:S02]  /*0910*/  IMAD.X R17, RZ, RZ, R6, P1 ;  /* 0x000000ffff117224 */ /* 0x000fe400008e0606 */
[----:B------:R-:W-:-:S03]  /*0920*/  IMAD R23, R10, UR13, RZ ;  /* 0x0000000d0a177c24 */ /* 0x000fc6000f8e02ff */
[----:B------:R-:W-:Y:S02]  /*0930*/  SHF.L.U64.HI R17, R18, 0x2, R17 ;  /* 0x0000000212117819 */ /* 0x000fe40000010211 */
[----:B------:R-:W-:Y:S02]  /*0940*/  IADD3 R7, PT, PT, R21, R23, RZ ;  /* 0x0000001715077210 */ /* 0x000fe40007ffe0ff */
[----:B------:R-:W-:Y:S02]  /*0950*/  LOP3.LUT R17, R17, 0x3, RZ, 0xc0, !PT ;  /* 0x0000000311117812 */ /* 0x000fe400078ec0ff */
[----:B------:R-:W-:Y:S01]  /*0960*/  IADD3 R16, P1, PT, R5, 0x2, RZ ;  /* 0x0000000205107810 */ /* 0x000fe20007f3e0ff */
[----:B-1----:R-:W-:Y:S01]  /*0970*/  IMAD R7, R7, UR14, RZ ;  /* 0x0000000e07077c24 */ /* 0x002fe2000f8e02ff */
[----:B------:R-:W-:Y:S01]  /*0980*/  IADD3.X R27, PT, PT, R17, R2, RZ, P0, !PT ;  /* 0x00000002111b7210 */ /* 0x000fe200007fe4ff */
[----:B------:R-:W-:Y:S01]  /*0990*/  IMAD.MOV.U32 R19, RZ, RZ, RZ ;  /* 0x000000ffff137224 */ /* 0x000fe200078e00ff */
[----:B------:R-:W-:Y:S01]  /*09a0*/  SHF.L.U32 R17, R16, 0x2, RZ ;  /* 0x0000000210117819 */ /* 0x000fe200000006ff */
[----:B------:R-:W-:-:S02]  /*09b0*/  IMAD R7, R20, UR15, R7 ;  /* 0x0000000f14077c24 */ /* 0x000fc4000f8e0207 */
[----:B------:R-:W-:Y:S01]  /*09c0*/  IMAD.WIDE.U32 R20, R20, UR14, R14 ;  /* 0x0000000e14147c25 */ /* 0x000fe2000f8e000e */
[----:B------:R-:W-:Y:S01]  /*09d0*/  LOP3.LUT R17, R17, 0xfffffffc, RZ, 0xc0, !PT ;  /* 0xfffffffc11117812 */ /* 0x000fe200078ec0ff */
[----:B------:R-:W2:Y:S02]  /*09e0*/  LDG.E R24, desc[UR10][R26.64] ;  /* 0x0000000a1a187981 */ /* 0x000ea4000c1e1900 */
[----:B------:R-:W-:-:S04]  /*09f0*/  IMAD.WIDE.U32 R18, R10, UR12, R18 ;  /* 0x0000000c0a127c25 */ /* 0x000fc8000f8e0012 */
[----:B------:R-:W-:Y:S02]  /*0a00*/  IMAD.IADD R21, R21, 0x1, R7 ;  /* 0x0000000115157824 */ /* 0x000fe400078e0207 */
[----:B------:R0:W3:Y:S01]  /*0a10*/  LDG.E R7, desc[UR10][R28.64] ;  /* 0x0000000a1c077981 */ /* 0x0000e2000c1e1900 */
[----:B------:R-:W-:-:S03]  /*0a20*/  IMAD.X R25, RZ, RZ, R6, P1 ;  /* 0x000000ffff197224 */ /* 0x000fc600008e0606 */
[----:B------:R-:W3:Y:S01]  /*0a30*/  LDG.E R26, desc[UR10][R20.64] ;  /* 0x0000000a141a7981 */ /* 0x000ee2000c1e1900 */
[----:B0-----:R-:W-:Y:S02]  /*0a40*/  IADD3 R28, P0, PT, R17, R12, RZ ;  /* 0x0000000c111c7210 */ /* 0x001fe40007f1e0ff */
[----:B------:R-:W-:-:S05]  /*0a50*/  IADD3 R17, PT, PT, R23, R19, RZ ;  /* 0x0000001317117210 */ /* 0x000fca0007ffe0ff */
[----:B------:R-:W-:-:S04]  /*0a60*/  IMAD R17, R17, UR14, RZ ;  /* 0x0000000e11117c24 */ /* 0x000fc8000f8e02ff */
[----:B------:R-:W-:Y:S02]  /*0a70*/  IMAD R27, R18, UR15, R17 ;  /* 0x0000000f121b7c24 */ /* 0x000fe4000f8e0211 */
[----:B------:R-:W-:Y:S01]  /*0a80*/  HFMA2 R17, -RZ, RZ, 0, 0 ;  /* 0x00000000ff117431 */ /* 0x000fe200000001ff */
[----:B------:R-:W-:Y:S01]  /*0a90*/  SHF.L.U64.HI R25, R16, 0x2, R25 ;  /* 0x0000000210197819 */ /* 0x000fe20000010219 */
[----:B------:R-:W-:-:S03]  /*0aa0*/  IMAD.WIDE.U32 R18, R18, UR14, R14 ;  /* 0x0000000e12127c25 */ /* 0x000fc6000f8e000e */
[----:B------:R-:W-:Y:S01]  /*0ab0*/  LOP3.LUT R25, R25, 0x3, RZ, 0xc0, !PT ;  /* 0x0000000319197812 */ /* 0x000fe200078ec0ff */
[----:B------:R-:W-:-:S04]  /*0ac0*/  IMAD.WIDE.U32 R16, R10, UR12, R16 ;  /* 0x0000000c0a107c25 */ /* 0x000fc8000f8e0010 */
[----:B------:R-:W-:Y:S01]  /*0ad0*/  IMAD.IADD R19, R19, 0x1, R27 ;  /* 0x0000000113137824 */ /* 0x000fe200078e021b */
[----:B------:R-:W-:Y:S01]  /*0ae0*/  IADD3 R17, PT, PT, R23, R17, RZ ;  /* 0x0000001117117210 */ /* 0x000fe20007ffe0ff */
[----:B------:R-:W-:-:S03]  /*0af0*/  IMAD.X R29, R25, 0x1, R2, P0 ;  /* 0x00000001191d7824 */ /* 0x000fc600000e0602 */
[----:B------:R0:W2:Y:S01]  /*0b00*/  LDG.E R27, desc[UR10][R18.64] ;  /* 0x0000000a121b7981 */ /* 0x0000a2000c1e1900 */
[----:B------:R-:W-:-:S03]  /*0b10*/  IMAD R17, R17, UR14, RZ ;  /* 0x0000000e11117c24 */ /* 0x000fc6000f8e02ff */
[----:B------:R1:W4:Y:S01]  /*0b20*/  LDG.E R25, desc[UR10][R28.64] ;  /* 0x0000000a1c197981 */ /* 0x000322000c1e1900 */
[----:B0-----:R-:W-:Y:S02]  /*0b30*/  IADD3 R18, P0, PT, R5, 0x3, RZ ;  /* 0x0000000305127810 */ /* 0x001fe40007f1e0ff */
[----:B------:R-:W-:Y:S01]  /*0b40*/  MOV R19, RZ ;  /* 0x000000ff00137202 */ /* 0x000fe20000000f00 */
[C---:B-1----:R-:W-:Y:S02]  /*0b50*/  IMAD R29, R16.reuse, UR15, R17 ;  /* 0x0000000f101d7c24 */ /* 0x042fe4000f8e0211 */
[----:B------:R-:W-:-:S04]  /*0b60*/  IMAD.WIDE.U32 R16, R16, UR14, R14 ;  /* 0x0000000e10107c25 */ /* 0x000fc8000f8e000e */
[----:B------:R-:W-:-:S04]  /*0b70*/  IMAD.WIDE.U32 R20, R10, UR12, R18 ;  /* 0x0000000c0a147c25 */ /* 0x000fc8000f8e0012 */
[----:B------:R-:W-:Y:S01]  /*0b80*/  IMAD.IADD R17, R17, 0x1, R29 ;  /* 0x0000000111117824 */ /* 0x000fe200078e021d */
[----:B------:R-:W-:Y:S01]  /*0b90*/  IADD3.X R29, PT, PT, RZ, R6, RZ, P0, !PT ;  /* 0x00000006ff1d7210 */ /* 0x000fe200007fe4ff */
[C---:B------:R-:W-:Y:S02]  /*0ba0*/  IMAD.SHL.U32 R19, R18.reuse, 0x4, RZ ;  /* 0x0000000412137824 */ /* 0x040fe400078e00ff */
[----:B------:R-:W-:Y:S01]  /*0bb0*/  IMAD.IADD R23, R23, 0x1, R21 ;  /* 0x0000000117177824 */ /* 0x000fe200078e0215 */
[----:B------:R-:W-:Y:S01]  /*0bc0*/  SHF.L.U64.HI R29, R18, 0x2, R29 ;  /* 0x00000002121d7819 */ /* 0x000fe2000001021d */
[----:B------:R-:W4:Y:S01]  /*0bd0*/  LDG.E R16, desc[UR10][R16.64] ;  /* 0x0000000a10107981 */ /* 0x000f22000c1e1900 */
[----:B------:R-:W-:Y:S01]  /*0be0*/  LOP3.LUT R19, R19, 0xfffffffc, RZ, 0xc0, !PT ;  /* 0xfffffffc13137812 */ /* 0x000fe200078ec0ff */
[----:B------:R-:W-:Y:S01]  /*0bf0*/  IMAD R21, R23, UR14, RZ ;  /* 0x0000000e17157c24 */ /* 0x000fe2000f8e02ff */
[----:B------:R-:W-:Y:S01]  /*0c00*/  LOP3.LUT R29, R29, 0x3, RZ, 0xc0, !PT ;  /* 0x000000031d1d7812 */ /* 0x000fe200078ec0ff */
[----:B------:R-:W-:Y:S01]  /*0c10*/  IMAD.WIDE.U32 R22, R20, UR14, R14 ;  /* 0x0000000e14167c25 */ /* 0x000fe2000f8e000e */
[----:B------:R-:W-:-:S03]  /*0c20*/  IADD3 R18, P0, PT, R19, R12, RZ ;  /* 0x0000000c13127210 */ /* 0x000fc60007f1e0ff */
[----:B------:R-:W-:Y:S01]  /*0c30*/  IMAD R21, R20, UR15, R21 ;  /* 0x0000000f14157c24 */ /* 0x000fe2000f8e0215 */
[----:B------:R-:W-:-:S03]  /*0c40*/  IADD3.X R19, PT, PT, R29, R2, RZ, P0, !PT ;  /* 0x000000021d137210 */ /* 0x000fc600007fe4ff */
[----:B------:R-:W-:-:S03]  /*0c50*/  IMAD.IADD R23, R23, 0x1, R21 ;  /* 0x0000000117177824 */ /* 0x000fc600078e0215 */
[----:B------:R-:W5:Y:S04]  /*0c60*/  LDG.E R19, desc[UR10][R18.64] ;  /* 0x0000000a12137981 */ /* 0x000f68000c1e1900 */
[----:B------:R-:W5:Y:S01]  /*0c70*/  LDG.E R22, desc[UR10][R22.64] ;  /* 0x0000000a16167981 */ /* 0x000f62000c1e1900 */
[----:B------:R-:W-:Y:S01]  /*0c80*/  IADD3 R5, PT, PT, R5, 0x4, RZ ;  /* 0x0000000405057810 */ /* 0x000fe20007ffe0ff */
[----:B------:R-:W-:Y:S02]  /*0c90*/  IMAD.MOV.U32 R6, RZ, RZ, RZ ;  /* 0x000000ffff067224 */ /* 0x000fe400078e00ff */
[----:B---3--:R-:W-:-:S04]  /*0ca0*/  FFMA R7, R7, R26, R4 ;  /* 0x0000001a07077223 */ /* 0x008fc80000000004 */
[----:B--2---:R-:W-:-:S04]  /*0cb0*/  FFMA R24, R24, R27, R7 ;  /* 0x0000001b18187223 */ /* 0x004fc80000000007 */
[----:B----4-:R-:W-:-:S04]  /*0cc0*/  FFMA R24, R25, R16, R24 ;  /* 0x0000001019187223 */ /* 0x010fc80000000018 */
[----:B-----5:R-:W-:-:S07]  /*0cd0*/  FFMA R4, R19, R22, R24 ;  /* 0x0000001613047223 */ /* 0x020fce0000000018 */
.L_x_72:
[----:B------:R-:W-:Y:S05]  /*0ce0*/  BRA.U !UP0, `(.L_x_69) ;  /* 0x0000000108ec7547 */ /* 0x000fea000b800000 */
[----:B------:R-:W-:Y:S02]  /*0cf0*/  UISETP.NE.U32.AND UP1, UPT, UR9, 0x1, UPT ;  /* 0x000000010900788c */ /* 0x000fe4000bf25070 */
[----:B------:R-:W-:Y:S02]  /*0d00*/  ULOP3.LUT UR5, UR8, 0x1, URZ, 0xc0, !UPT ;  /* 0x0000000108057892 */ /* 0x000fe4000f8ec0ff */
[----:B------:R-:W-:Y:S02]  /*0d10*/  UISETP.NE.AND.EX UP1, UPT, URZ, URZ, UPT, UP1 ;  /* 0x000000ffff00728c */ /* 0x000fe4000bf25310 */
[----:B------:R-:W-:-:S04]  /*0d20*/  UISETP.NE.U32.AND UP0, UPT, UR5, 0x1, UPT ;  /* 0x000000010500788c */ /* 0x000fc8000bf05070 */
[----:B------:R-:W-:-:S03]  /*0d30*/  UISETP.NE.U32.AND.EX UP0, UPT, URZ, URZ, UPT, UP0 ;  /* 0x000000ffff00728c */ /* 0x000fc6000bf05100 */
[----:B------:R-:W-:Y:S08]  /*0d40*/  BRA.U !UP1, `(.L_x_73) ;  /* 0x0000000109947547 */ /* 0x000ff0000b800000 */
[----:B------:R-:W0:Y:S01]  /*0d50*/  LDCU.64 UR8, c[0x0][0x3a8] ;  /* 0x00007500ff0877ac */ /* 0x000e220008000a00 */
[----:B------:R-:W-:Y:S01]  /*0d60*/  HFMA2 R21, -RZ, RZ, 0, 0 ;  /* 0x00000000ff157431 */ /* 0x000fe200000001ff */
[----:B------:R-:W-:Y:S01]  /*0d70*/  MOV R16, R5 ;  /* 0x0000000500107202 */ /* 0x000fe20000000f00 */
[----:B------:R-:W-:Y:S01]  /*0d80*/  IMAD.MOV.U32 R17, RZ, RZ, R6 ;  /* 0x000000ffff117224 */ /* 0x000fe200078e0006 */
[----:B------:R-:W1:Y:S01]  /*0d90*/  LDCU.64 UR12, c[0x0][0x380] ;  /* 0x00007000ff0c77ac */ /* 0x000e620008000a00 */
[----:B------:R-:W-:-:S05]  /*0da0*/  IADD3 R20, P0, PT, R5, 0x1, RZ ;  /* 0x0000000105147810 */ /* 0x000fca0007f1e0ff */
[----:B------:R-:W-:-:S05]  /*0db0*/  IMAD.SHL.U32 R27, R20, 0x4, RZ ;  /* 0x00000004141b7824 */ /* 0x000fca00078e00ff */
[----:B------:R-:W-:Y:S01]  /*0dc0*/  LOP3.LUT R27, R27, 0xfffffffc, RZ, 0xc0, !PT ;  /* 0xfffffffc1b1b7812 */ /* 0x000fe200078ec0ff */
[----:B0-----:R-:W-:-:S04]  /*0dd0*/  IMAD.WIDE.U32 R18, R10, UR8, R16 ;  /* 0x000000080a127c25 */ /* 0x001fc8000f8e0010 */
[C---:B------:R-:W-:Y:S02]  /*0de0*/  IMAD R7, R10.reuse, UR9, RZ ;  /* 0x000000090a077c24 */ /* 0x040fe4000f8e02ff */
[----:B------:R-:W-:-:S03]  /*0df0*/  IMAD.WIDE.U32 R22, R10, UR8, R20 ;  /* 0x000000080a167c25 */ /* 0x000fc6000f8e0014 */
[----:B------:R-:W-:Y:S01]  /*0e00*/  IADD3 R17, PT, PT, R19, R7, RZ ;  /* 0x0000000713117210 */ /* 0x000fe20007ffe0ff */
[--C-:B------:R-:W-:Y:S01]  /*0e10*/  IMAD.X R21, RZ, RZ, R6.reuse, P0 ;  /* 0x000000ffff157224 */ /* 0x100fe200000e0606 */
[----:B------:R-:W-:Y:S02]  /*0e20*/  LEA R16, P0, R5, R12, 0x2 ;  /* 0x0000000c05107211 */ /* 0x000fe400078010ff */
[----:B------:R-:W-:Y:S01]  /*0e30*/  IADD3 R25, PT, PT, R7, R23, RZ ;  /* 0x0000001707197210 */ /* 0x000fe20007ffe0ff */
[----:B-1----:R-:W-:Y:S01]  /*0e40*/  IMAD R19, R17, UR12, RZ ;  /* 0x0000000c11137c24 */ /* 0x002fe2000f8e02ff */
[----:B------:R-:W-:Y:S01]  /*0e50*/  LEA.HI.X R17, R5, R2, R6, 0x2, P0 ;  /* 0x0000000205117211 */ /* 0x000fe200000f1406 */
[----:B------:R-:W-:Y:S01]  /*0e60*/  IMAD.WIDE.U32 R6, R18, UR12, R14 ;  /* 0x0000000c12067c25 */ /* 0x000fe2000f8e000e */
[----:B------:R-:W-:-:S03]  /*0e70*/  SHF.L.U64.HI R21, R20, 0x2, R21 ;  /* 0x0000000214157819 */ /* 0x000fc60000010215 */
[----:B------:R-:W-:Y:S01]  /*0e80*/  IMAD R25, R25, UR12, RZ ;  /* 0x0000000c19197c24 */ /* 0x000fe2000f8e02ff */
[----:B------:R-:W-:Y:S01]  /*0e90*/  LOP3.LUT R23, R21, 0x3, RZ, 0xc0, !PT ;  /* 0x0000000315177812 */ /* 0x000fe200078ec0ff */
[----:B------:R-:W-:Y:S01]  /*0ea0*/  IMAD R19, R18, UR13, R19 ;  /* 0x0000000d12137c24 */ /* 0x000fe2000f8e0213 */
[----:B------:R-:W-:Y:S01]  /*0eb0*/  IADD3 R18, P0, PT, R27, R12, RZ ;  /* 0x0000000c1b127210 */ /* 0x000fe20007f1e0ff */
[C---:B------:R-:W-:Y:S01]  /*0ec0*/  IMAD R27, R22.reuse, UR13, R25 ;  /* 0x0000000d161b7c24 */ /* 0x040fe2000f8e0219 */
[----:B------:R-:W-:Y:S01]  /*0ed0*/  MOV R24, R6 ;  /* 0x0000000600187202 */ /* 0x000fe20000000f00 */
[----:B------:R-:W-:Y:S01]  /*0ee0*/  IMAD.WIDE.U32 R20, R22, UR12, R14 ;  /* 0x0000000c16147c25 */ /* 0x000fe2000f8e000e */
[----:B------:R-:W2:Y:S03]  /*0ef0*/  LDG.E R17, desc[UR10][R16.64] ;  /* 0x0000000a10117981 */ /* 0x000ea6000c1e1900 */
[----:B------:R-:W-:Y:S01]  /*0f00*/  IMAD.IADD R25, R7, 0x1, R19 ;  /* 0x0000000107197824 */ /* 0x000fe200078e0213 */
[----:B------:R-:W-:Y:S01]  /*0f10*/  IADD3.X R19, PT, PT, R23, R2, RZ, P0, !PT ;  /* 0x0000000217137210 */ /* 0x000fe200007fe4ff */
[----:B------:R-:W-:-:S03]  /*0f20*/  IMAD.IADD R21, R21, 0x1, R27 ;  /* 0x0000000115157824 */ /* 0x000fc600078e021b */
[----:B------:R-:W2:Y:S04]  /*0f30*/  LDG.E R24, desc[UR10][R24.64] ;  /* 0x0000000a18187981 */ /* 0x000ea8000c1e1900 */
[----:B------:R-:W3:Y:S04]  /*0f40*/  LDG.E R19, desc[UR10][R18.64] ;  /* 0x0000000a12137981 */ /* 0x000ee8000c1e1900 */
[----:B------:R-:W3:Y:S01]  /*0f50*/  LDG.E R20, desc[UR10][R20.64] ;  /* 0x0000000a14147981 */ /* 0x000ee2000c1e1900 */
[----:B------:R-:W-:Y:S02]  /*0f60*/  HFMA2 R6, -RZ, RZ, 0, 0 ;  /* 0x00000000ff067431 */ /* 0x000fe400000001ff */
[----:B------:R-:W-:-:S02]  /*0f70*/  VIADD R5, R5, 0x2 ;  /* 0x0000000205057836 */ /* 0x000fc40000000000 */
[----:B--2---:R-:W-:-:S04]  /*0f80*/  FFMA R4, R17, R24, R4 ;  /* 0x0000001811047223 */ /* 0x004fc80000000004 */
[----:B---3--:R-:W-:-:S07]  /*0f90*/  FFMA R4, R19, R20, R4 ;  /* 0x0000001413047223 */ /* 0x008fce0000000004 */
.L_x_73:
[----:B------:R-:W-:Y:S05]  /*0fa0*/  BRA.U UP0, `(.L_x_69) ;  /* 0x00000001003c7547 */ /* 0x000fea000b800000 */
[----:B------:R-:W0:Y:S01]  /*0fb0*/  LDCU.64 UR8, c[0x0][0x3a8] ;  /* 0x00007500ff0877ac */ /* 0x000e220008000a00 */
[----:B------:R-:W-:Y:S01]  /*0fc0*/  MOV R17, R6 ;  /* 0x0000000600117202 */ /* 0x000fe20000000f00 */
[----:B------:R-:W-:Y:S01]  /*0fd0*/  IMAD.MOV.U32 R16, RZ, RZ, R5 ;  /* 0x000000ffff107224 */ /* 0x000fe200078e0005 */
[C---:B------:R-:W-:Y:S01]  /*0fe0*/  LEA R12, P0, R5.reuse, R12, 0x2 ;  /* 0x0000000c050c7211 */ /* 0x040fe200078010ff */
[----:B------:R-:W1:Y:S03]  /*0ff0*/  LDCU.64 UR12, c[0x0][0x380] ;  /* 0x00007000ff0c77ac */ /* 0x000e660008000a00 */
[----:B------:R-:W-:-:S06]  /*1000*/  LEA.HI.X R13, R5, R2, R6, 0x2, P0 ;  /* 0x00000002050d7211 */ /* 0x000fcc00000f1406 */
[----:B------:R-:W2:Y:S01]  /*1010*/  LDG.E R13, desc[UR10][R12.64] ;  /* 0x0000000a0c0d7981 */ /* 0x000ea2000c1e1900 */
[----:B0-----:R-:W-:-:S04]  /*1020*/  IMAD.WIDE.U32 R16, R10, UR8, R16 ;  /* 0x000000080a107c25 */ /* 0x001fc8000f8e0010 */
[----:B------:R-:W-:Y:S02]  /*1030*/  IMAD R7, R10, UR9, R17 ;  /* 0x000000090a077c24 */ /* 0x000fe4000f8e0211 */
[----:B-1----:R-:W-:-:S04]  /*1040*/  IMAD.WIDE.U32 R14, R16, UR12, R14 ;  /* 0x0000000c100e7c25 */ /* 0x002fc8000f8e000e */
[----:B------:R-:W-:-:S04]  /*1050*/  IMAD R7, R7, UR12, RZ ;  /* 0x0000000c07077c24 */ /* 0x000fc8000f8e02ff */
[----:B------:R-:W-:-:S04]  /*1060*/  IMAD R7, R16, UR13, R7 ;  /* 0x0000000d10077c24 */ /* 0x000fc8000f8e0207 */
[----:B------:R-:W-:-:S05]  /*1070*/  IMAD.IADD R15, R15, 0x1, R7 ;  /* 0x000000010f0f7824 */ /* 0x000fca00078e0207 */
[----:B------:R-:W2:Y:S02]  /*1080*/  LDG.E R14, desc[UR10][R14.64] ;  /* 0x0000000a0e0e7981 */ /* 0x000ea4000c1e1900 */
[----:B--2---:R-:W-:-:S07]  /*1090*/  FFMA R4, R13, R14, R4 ;  /* 0x0000000e0d047223 */ /* 0x004fce0000000004 */
.L_x_69:
[----:B------:R-:W0:Y:S02]  /*10a0*/  LDCU UR5, c[0x0][0x3bc] ;  /* 0x00007780ff0577ac */ /* 0x000e240008000800 */
[----:B0-----:R-:W-:-:S09]  /*10b0*/  UISETP.NE.U32.AND UP0, UPT, UR5, URZ, UPT ;  /* 0x000000ff0500728c */ /* 0x001fd2000bf05070 */
[----:B------:R-:W-:Y:S05]  /*10c0*/  BRA.U UP0, `(.L_x_74) ;  /* 0x0000000100587547 */ /* 0x000fea000b800000 */
[----:B------:R-:W0:Y:S02]  /*10d0*/  LDCU UR5, c[0x0][0x3b8] ;  /* 0x00007700ff0577ac */ /* 0x000e240008000800 */
[----:B0-----:R-:W0:Y:S01]  /*10e0*/  I2F.U32.RP R2, UR5 ;  /* 0x0000000500027d06 */ /* 0x001e220008209000 */
[----:B------:R-:W-:-:S07]  /*10f0*/  ISETP.NE.U32.AND P2, PT, RZ, UR5, PT ;  /* 0x00000005ff007c0c */ /* 0x000fce000bf45070 */
[----:B0-----:R-:W0:Y:S02]  /*1100*/  MUFU.RCP R2, R2 ;  /* 0x0000000200027308 */ /* 0x001e240000001000 */
[----:B0-----:R-:W-:-:S06]  /*1110*/  IADD3 R6, PT, PT, R2, 0xffffffe, RZ ;  /* 0x0ffffffe02067810 */ /* 0x001fcc0007ffe0ff */
[----:B------:R0:W1:Y:S02]  /*1120*/  F2I.FTZ.U32.TRUNC.NTZ R7, R6 ;  /* 0x0000000600077305 */ /* 0x000064000021f000 */
[----:B0-----:R-:W-:Y:S02]  /*1130*/  HFMA2 R6, -RZ, RZ, 0, 0 ;  /* 0x00000000ff067431 */ /* 0x001fe400000001ff */
[----:B-1----:R-:W-:-:S04]  /*1140*/  IMAD.MOV R5, RZ, RZ, -R7 ;  /* 0x000000ffff057224 */ /* 0x002fc800078e0a07 */
[----:B------:R-:W-:-:S04]  /*1150*/  IMAD R5, R5, UR5, RZ ;  /* 0x0000000505057c24 */ /* 0x000fc8000f8e02ff */
[----:B------:R-:W-:-:S06]  /*1160*/  IMAD.HI.U32 R7, R7, R5, R6 ;  /* 0x0000000507077227 */ /* 0x000fcc00078e0006 */
[----:B------:R-:W-:-:S04]  /*1170*/  IMAD.HI.U32 R7, R7, R10, RZ ;  /* 0x0000000a07077227 */ /* 0x000fc800078e00ff */
[----:B------:R-:W-:-:S04]  /*1180*/  IMAD.MOV R5, RZ, RZ, -R7 ;  /* 0x000000ffff057224 */ /* 0x000fc800078e0a07 */
[----:B------:R-:W-:-:S05]  /*1190*/  IMAD R5, R5, UR5, R10 ;  /* 0x0000000505057c24 */ /* 0x000fca000f8e020a */
[----:B------:R-:W-:-:S13]  /*11a0*/  ISETP.GE.U32.AND P0, PT, R5, UR5, PT ;  /* 0x0000000505007c0c */ /* 0x000fda000bf06070 */
[----:B------:R-:W-:Y:S01]  /*11b0*/  @P0 IADD3 R5, PT, PT, R5, -UR5, RZ ;  /* 0x8000000505050c10 */ /* 0x000fe2000fffe0ff */
[----:B------:R-:W-:-:S03]  /*11c0*/  @P0 VIADD R7, R7, 0x1 ;  /* 0x0000000107070836 */ /* 0x000fc60000000000 */
[----:B------:R-:W-:-:S13]  /*11d0*/  ISETP.GE.U32.AND P1, PT, R5, UR5, PT ;  /* 0x0000000505007c0c */ /* 0x000fda000bf26070 */
[----:B------:R-:W-:Y:S02]  /*11e0*/  @P1 IADD3 R7, PT, PT, R7, 0x1, RZ ;  /* 0x0000000107071810 */ /* 0x000fe40007ffe0ff */
[----:B------:R-:W-:-:S05]  /*11f0*/  @!P2 LOP3.LUT R7, RZ, UR5, RZ, 0x33, !PT ;  /* 0x00000005ff07ac12 */ /* 0x000fca000f8e33ff */
[----:B------:R-:W-:-:S04]  /*1200*/  IMAD.MOV R5, RZ, RZ, -R7 ;  /* 0x000000ffff057224 */ /* 0x000fc800078e0a07 */
[----:B------:R-:W-:Y:S01]  /*1210*/  IMAD R5, R5, UR5, R10 ;  /* 0x0000000505057c24 */ /* 0x000fe2000f8e020a */
[----:B------:R-:W-:Y:S06]  /*1220*/  BRA `(.L_x_75) ;  /* 0x00000000001c7947 */ /* 0x000fec0003800000 */
.L_x_74:
[----:B------:R-:W-:Y:S02]  /*1230*/  MOV R5, R10 ;  /* 0x0000000a00057202 */ /* 0x000fe40000000f00 */
[----:B------:R-:W-:-:S07]  /*1240*/  MOV R2, 0x1260 ;  /* 0x0000126000027802 */ /* 0x000fce0000000f00 */
[----:B------:R-:W-:Y:S05]  /*1250*/  CALL.REL.NOINC `($__internal_4_$__cuda_sm20_div_u64) ;  /* 0x0000001000887944 */ /* 0x000fea0003c00000 */
[----:B------:R-:W0:Y:S01]  /*1260*/  LDCU UR5, c[0x0][0x3b8] ;  /* 0x00007700ff0577ac */ /* 0x000e220008000800 */
[----:B------:R-:W-:Y:S01]  /*1270*/  IMAD.MOV R5, RZ, RZ, -R15 ;  /* 0x000000ffff057224 */ /* 0x000fe200078e0a0f */
[----:B------:R-:W-:-:S03]  /*1280*/  MOV R7, R15 ;  /* 0x0000000f00077202 */ /* 0x000fc60000000f00 */
[----:B0-----:R-:W-:-:S07]  /*1290*/  IMAD R5, R5, UR5, R10 ;  /* 0x0000000505057c24 */ /* 0x001fce000f8e020a */
.L_x_75:
[----:B------:R-:W-:-:S04]  /*12a0*/  IMAD R2, R0, 0xc, R3 ;  /* 0x0000000c00027824 */ /* 0x000fc800078e0203 */
[----:B------:R-:W-:-:S04]  /*12b0*/  IMAD R2, R5, 0xc, R2 ;  /* 0x0000000c05027824 */ /* 0x000fc800078e0202 */
[----:B------:R-:W-:-:S05]  /*12c0*/  IMAD R7, R7, 0x4, R2 ;  /* 0x0000000407077824 */ /* 0x000fca00078e0202 */
[----:B------:R0:W-:Y:S02]  /*12d0*/  STS [R7], R4 ;  /* 0x0000000407007388 */ /* 0x0001e40000000800 */
.L_x_68:
[----:B------:R-:W-:Y:S05]  /*12e0*/  BSYNC.RECONVERGENT B0 ;  /* 0x0000000000007941 */ /* 0x000fea0003800200 */
.L_x_67:
[----:B------:R-:W1:Y:S01]  /*12f0*/  LDCU.64 UR8, c[0x0][0x3f0] ;  /* 0x00007e00ff0877ac */ /* 0x000e620008000a00 */
[----:B------:R-:W-:-:S04]  /*1300*/  ISETP.GT.U32.AND P0, PT, R8, R0, PT ;  /* 0x000000000800720c */ /* 0x000fc80003f04070 */
[----:B------:R-:W-:-:S04]  /*1310*/  ISETP.GT.U32.AND.EX P0, PT, R9, RZ, PT, P0 ;  /* 0x000000ff0900720c */ /* 0x000fc80003f04100 */
[----:B------:R-:W-:Y:S02]  /*1320*/  SEL R2, R8, R0, P0 ;  /* 0x0000000008027207 */ /* 0x000fe40000000000 */
[----:B0-----:R-:W-:Y:S02]  /*1330*/  SEL R4, R9, RZ, P0 ;  /* 0x000000ff09047207 */ /* 0x001fe40000000000 */
[----:B-1----:R-:W-:-:S04]  /*1340*/  ISETP.GE.U32.AND P0, PT, R2, UR8, PT ;  /* 0x0000000802007c0c */ /* 0x002fc8000bf06070 */
[----:B------:R-:W-:-:S13]  /*1350*/  ISETP.GE.U32.AND.EX P0, PT, R4, UR9, PT, P0 ;  /* 0x0000000904007c0c */ /* 0x000fda000bf06100 */
[----:B------:R-:W-:Y:S05]  /*1360*/  @P0 EXIT ;  /* 0x000000000000094d */ /* 0x000fea0003800000 */
[----:B------:R-:W0:Y:S01]  /*1370*/  LDCU.64 UR8, c[0x0][0x3b0] ;  /* 0x00007600ff0877ac */ /* 0x000e220008000a00 */
[----:B------:R-:W-:Y:S01]  /*1380*/  HFMA2 R19, -RZ, RZ, 0, 0 ;  /* 0x00000000ff137431 */ /* 0x000fe200000001ff */
[----:B0-----:R-:W-:-:S04]  /*1390*/  UISETP.NE.U32.AND UP0, UPT, UR8, URZ, UPT ;  /* 0x000000ff0800728c */ /* 0x001fc8000bf05070 */
[----:B------:R-:W-:-:S09]  /*13a0*/  UISETP.NE.AND.EX UP0, UPT, UR9, URZ, UPT, UP0 ;  /* 0x000000ff0900728c */ /* 0x000fd2000bf05300 */
[----:B------:R-:W-:Y:S05]  /*13b0*/  BRA.U !UP0, `(.L_x_76) ;  /* 0x0000000d083c7547 */ /* 0x000fea000b800000 */
[----:B------:R-:W0:Y:S02]  /*13c0*/  LDCU UR5, c[0x0][0x3bc] ;  /* 0x00007780ff0577ac */ /* 0x000e240008000800 */
[----:B0-----:R-:W-:-:S09]  /*13d0*/  UISETP.NE.U32.AND UP0, UPT, UR5, URZ, UPT ;  /* 0x000000ff0500728c */ /* 0x001fd2000bf05070 */
[----:B------:R-:W-:Y:S05]  /*13e0*/  BRA.U UP0, `(.L_x_77) ;  /* 0x0000000100587547 */ /* 0x000fea000b800000 */
[----:B------:R-:W0:Y:S02]  /*13f0*/  LDCU UR5, c[0x0][0x3b8] ;  /* 0x00007700ff0577ac */ /* 0x000e240008000800 */
[----:B0-----:R-:W0:Y:S01]  /*1400*/  I2F.U32.RP R2, UR5 ;  /* 0x0000000500027d06 */ /* 0x001e220008209000 */
[----:B------:R-:W-:-:S07]  /*1410*/  ISETP.NE.U32.AND P2, PT, RZ, UR5, PT ;  /* 0x00000005ff007c0c */ /* 0x000fce000bf45070 */
[----:B0-----:R-:W0:Y:S02]  /*1420*/  MUFU.RCP R2, R2 ;  /* 0x0000000200027308 */ /* 0x001e240000001000 */
[----:B0-----:R-:W-:-:S06]  /*1430*/  VIADD R4, R2, 0xffffffe ;  /* 0x0ffffffe02047836 */ /* 0x001fcc0000000000 */
[----:B------:R0:W1:Y:S02]  /*1440*/  F2I.FTZ.U32.TRUNC.NTZ R5, R4 ;  /* 0x0000000400057305 */ /* 0x000064000021f000 */
[----:B0-----:R-:W-:Y:S02]  /*1450*/  MOV R4, RZ ;  /* 0x000000ff00047202 */ /* 0x001fe40000000f00 */
[----:B-1----:R-:W-:-:S05]  /*1460*/  IADD3 R7, PT, PT, RZ, -R5, RZ ;  /* 0x80000005ff077210 */ /* 0x002fca0007ffe0ff */
[----:B------:R-:W-:-:S04]  /*1470*/  IMAD R7, R7, UR5, RZ ;  /* 0x0000000507077c24 */ /* 0x000fc8000f8e02ff */
[----:B------:R-:W-:-:S06]  /*1480*/  IMAD.HI.U32 R7, R5, R7, R4 ;  /* 0x0000000705077227 */ /* 0x000fcc00078e0004 */
[----:B------:R-:W-:-:S04]  /*1490*/  IMAD.HI.U32 R15, R7, R10, RZ ;  /* 0x0000000a070f7227 */ /* 0x000fc800078e00ff */
[----:B------:R-:W-:-:S04]  /*14a0*/  IMAD.MOV R5, RZ, RZ, -R15 ;  /* 0x000000ffff057224 */ /* 0x000fc800078e0a0f */
[----:B------:R-:W-:-:S05]  /*14b0*/  IMAD R5, R5, UR5, R10 ;  /* 0x0000000505057c24 */ /* 0x000fca000f8e020a */
[----:B------:R-:W-:-:S13]  /*14c0*/  ISETP.GE.U32.AND P0, PT, R5, UR5, PT ;  /* 0x0000000505007c0c */ /* 0x000fda000bf06070 */
[----:B------:R-:W-:Y:S02]  /*14d0*/  @P0 IADD3 R5, PT, PT, R5, -UR5, RZ ;  /* 0x8000000505050c10 */ /* 0x000fe4000fffe0ff */
[----:B------:R-:W-:Y:S02]  /*14e0*/  @P0 IADD3 R15, PT, PT, R15, 0x1, RZ ;  /* 0x000000010f0f0810 */ /* 0x000fe40007ffe0ff */
[----:B------:R-:W-:-:S13]  /*14f0*/  ISETP.GE.U32.AND P1, PT, R5, UR5, PT ;  /* 0x0000000505007c0c */ /* 0x000fda000bf26070 */
[----:B------:R-:W-:Y:S01]  /*1500*/  @P1 VIADD R15, R15, 0x1 ;  /* 0x000000010f0f1836 */ /* 0x000fe20000000000 */
[----:B------:R-:W-:-:S04]  /*1510*/  @!P2 LOP3.LUT R15, RZ, UR5, RZ, 0x33, !PT ;  /* 0x00000005ff0fac12 */ /* 0x000fc8000f8e33ff */
[----:B------:R-:W-:-:S05]  /*1520*/  IADD3 R5, PT, PT, -R15, RZ, RZ ;  /* 0x000000ff0f057210 */ /* 0x000fca0007ffe1ff */
[----:B------:R-:W-:Y:S01]  /*1530*/  IMAD R6, R5, UR5, R10 ;  /* 0x0000000505067c24 */ /* 0x000fe2000f8e020a */
[----:B------:R-:W-:Y:S06]  /*1540*/  BRA `(.L_x_78) ;  /* 0x0000000000187947 */ /* 0x000fec0003800000 */
.L_x_77:
[----:B------:R-:W-:Y:S02]  /*1550*/  MOV R5, R10 ;  /* 0x0000000a00057202 */ /* 0x000fe40000000f00 */
[----:B------:R-:W-:-:S07]  /*1560*/  MOV R2, 0x1580 ;  /* 0x0000158000027802 */ /* 0x000fce0000000f00 */
[----:B------:R-:W-:Y:S05]  /*1570*/  CALL.REL.NOINC `($__internal_4_$__cuda_sm20_div_u64) ;  /* 0x0000000c00c07944 */ /* 0x000fea0003c00000 */
[----:B------:R-:W0:Y:S01]  /*1580*/  LDCU UR5, c[0x0][0x3b8] ;  /* 0x00007700ff0577ac */ /* 0x000e220008000800 */
[----:B------:R-:W-:-:S04]  /*1590*/  IMAD.MOV R5, RZ, RZ, -R15 ;  /* 0x000000ffff057224 */ /* 0x000fc800078e0a0f */
[----:B0-----:R-:W-:-:S07]  /*15a0*/  IMAD R6, R5, UR5, R10 ;  /* 0x0000000505067c24 */ /* 0x001fce000f8e020a */
.L_x_78:
[----:B------:R-:W0:Y:S01]  /*15b0*/  LDCU.64 UR8, c[0x0][0x3b0] ;  /* 0x00007600ff0877ac */ /* 0x000e220008000a00 */
[----:B------:R-:W1:Y:S01]  /*15c0*/  LDC.64 R4, c[0x0][0x3e8] ;  /* 0x0000fa00ff047b82 */ /* 0x000e620000000a00 */
[----:B------:R-:W-:Y:S02]  /*15d0*/  IMAD R6, R6, 0xc, R3 ;  /* 0x0000000c06067824 */ /* 0x000fe400078e0203 */
[----:B------:R-:W-:Y:S01]  /*15e0*/  HFMA2 R19, -RZ, RZ, 0, 0 ;  /* 0x00000000ff137431 */ /* 0x000fe200000001ff */
[----:B------:R-:W1:Y:S01]  /*15f0*/  LDCU.64 UR14, c[0x0][0x3c8] ;  /* 0x00007900ff0e77ac */ /* 0x000e620008000a00 */
[----:B------:R-:W-:Y:S02]  /*1600*/  CS2R R16, SRZ ;  /* 0x0000000000107805 */ /* 0x000fe4000001ff00 */
[----:B------:R-:W-:Y:S01]  /*1610*/  LEA R15, R15, R6, 0x2 ;  /* 0x000000060f0f7211 */ /* 0x000fe200078e10ff */
[----:B0-----:R-:W-:Y:S02]  /*1620*/  UISETP.GE.U32.AND UP1, UPT, UR8, 0x10, UPT ;  /* 0x000000100800788c */ /* 0x001fe4000bf26070 */
[----:B------:R-:W-:-:S02]  /*1630*/  ULOP3.LUT UR12, UR8, 0xf, URZ, 0xc0, !UPT ;  /* 0x0000000f080c7892 */ /* 0x000fc4000f8ec0ff */
[----:B------:R-:W-:Y:S02]  /*1640*/  UISETP.GE.U32.AND.EX UP1, UPT, UR9, URZ, UPT, UP1 ;  /* 0x000000ff0900728c */ /* 0x000fe4000bf26110 */
[----:B------:R-:W-:Y:S01]  /*1650*/  UISETP.NE.U32.AND UP0, UPT, UR12, URZ, UPT ;  /* 0x000000ff0c00728c */ /* 0x000fe2000bf05070 */
[----:B-1----:R-:W-:-:S03]  /*1660*/  IMAD.WIDE.U32 R2, R0, UR14, R4 ;  /* 0x0000000e00027c25 */ /* 0x002fc6000f8e0004 */
[----:B------:R-:W-:Y:S01]  /*1670*/  UISETP.NE.AND.EX UP0, UPT, URZ, URZ, UPT, UP0 ;  /* 0x000000ffff00728c */ /* 0x000fe2000bf05300 */
[----:B------:R-:W-:Y:S02]  /*1680*/  IMAD R14, R0, UR15, R3 ;  /* 0x0000000f000e7c24 */ /* 0x000fe4000f8e0203 */
[----:B------:R-:W-:Y:S08]  /*1690*/  BRA.U !UP1, `(.L_x_79) ;  /* 0x0000000509287547 */ /* 0x000ff0000b800000 */
[----:B------:R-:W0:Y:S01]  /*16a0*/  LDC R17, c[0x0][0x3b4] ;  /* 0x0000ed00ff117b82 */ /* 0x000e220000000800 */
[----:B------:R-:W-:Y:S01]  /*16b0*/  ULOP3.LUT UR5, UR8, 0xfffffff0, URZ, 0xc0, !UPT ;  /* 0xfffffff008057892 */ /* 0x000fe2000f8ec0ff */
[----:B------:R-:W-:Y:S01]  /*16c0*/  IMAD.MOV.U32 R19, RZ, RZ, RZ ;  /* 0x000000ffff137224 */ /* 0x000fe200078e00ff */
[----:B------:R-:W-:Y:S01]  /*16d0*/  MOV R12, RZ ;  /* 0x000000ff000c7202 */ /* 0x000fe20000000f00 */
[----:B------:R-:W-:Y:S01]  /*16e0*/  IMAD.MOV.U32 R6, RZ, RZ, R2 ;  /* 0x000000ffff067224 */ /* 0x000fe200078e0002 */
[----:B------:R-:W-:Y:S02]  /*16f0*/  MOV R7, RZ ;  /* 0x000000ff00077202 */ /* 0x000fe40000000f00 */
[----:B------:R-:W-:Y:S02]  /*1700*/  MOV R13, R14 ;  /* 0x0000000e000d7202 */ /* 0x000fe40000000f00 */
[----:B------:R-:W-:-:S07]  /*1710*/  MOV R16, UR5 ;  /* 0x0000000500107c02 */ /* 0x000fce0008000f00 */
.L_x_80:
[----:B------:R-:W-:Y:S01]  /*1720*/  IMAD.MOV.U32 R20, RZ, RZ, R6 ;  /* 0x000000ffff147224 */ /* 0x000fe200078e0006 */
[----:B------:R-:W-:-:S05]  /*1730*/  MOV R21, R13 ;  /* 0x0000000d00157202 */ /* 0x000fca0000000f00 */
[----:B------:R-:W2:Y:S01]  /*1740*/  LDG.E R20, desc[UR10][R20.64] ;  /* 0x0000000a14147981 */ /* 0x000ea2000c1e1900 */
[C---:B------:R-:W-:Y:S02]  /*1750*/  SHF.L.U32 R5, R12.reuse, 0x2, RZ ;  /* 0x000000020c057819 */ /* 0x040fe400000006ff */
[----:B------:R-:W-:Y:S02]  /*1760*/  SHF.L.U64.HI R23, R12, 0x2, R7 ;  /* 0x000000020c177819 */ /* 0x000fe40000010207 */
[----:B------:R-:W-:Y:S02]  /*1770*/  LOP3.LUT R5, R5, 0xffffffc0, RZ, 0xc0, !PT ;  /* 0xffffffc005057812 */ /* 0x000fe400078ec0ff */
[----:B------:R-:W-:Y:S02]  /*1780*/  LOP3.LUT R23, R23, 0x3, RZ, 0xc0, !PT ;  /* 0x0000000317177812 */ /* 0x000fe400078ec0ff */
[----:B------:R-:W-:-:S05]  /*1790*/  IADD3 R4, P0, PT, R5, R2, RZ ;  /* 0x0000000205047210 */ /* 0x000fca0007f1e0ff */
[----:B------:R-:W-:-:S05]  /*17a0*/  IMAD.X R5, R23, 0x1, R14, P0 ;  /* 0x0000000117057824 */ /* 0x000fca00000e060e */
[----:B------:R-:W3:Y:S04]  /*17b0*/  LDG.E R26, desc[UR10][R4.64+0x4] ;  /* 0x0000040a041a7981 */ /* 0x000ee8000c1e1900 */
[----:B------:R-:W4:Y:S04]  /*17c0*/  LDG.E R25, desc[UR10][R4.64+0x8] ;  /* 0x0000080a04197981 */ /* 0x000f28000c1e1900 */
[----:B------:R-:W5:Y:S01]  /*17d0*/  LDG.E R24, desc[UR10][R4.64+0xc] ;  /* 0x00000c0a04187981 */ /* 0x000f62000c1e1900 */
[----:B------:R-:W-:-:S03]  /*17e0*/  IMAD R18, R12, 0xc, R15 ;  /* 0x0000000c0c127824 */ /* 0x000fc600078e020f */
[----:B------:R-:W5:Y:S04]  /*17f0*/  LDG.E R23, desc[UR10][R4.64+0x10] ;  /* 0x0000100a04177981 */ /* 0x000f68000c1e1900 */
[----:B------:R-:W2:Y:S04]  /*1800*/  LDS R28, [R18] ;  /* 0x00000000121c7984 */ /* 0x000ea80000000800 */
[----:B------:R-:W5:Y:S04]  /*1810*/  LDG.E R22, desc[UR10][R4.64+0x14] ;  /* 0x0000140a04167981 */ /* 0x000f68000c1e1900 */
[----:B------:R-:W5:Y:S04]  /*1820*/  LDG.E R21, desc[UR10][R4.64+0x18] ;  /* 0x0000180a04157981 */ /* 0x000f68000c1e1900 */
[----:B------:R-:W-:Y:S01]  /*1830*/  LDS R27, [R18+0x24] ;  /* 0x00002400121b7984 */ /* 0x000fe20000000800 */
[----:B--2---:R-:W-:-:S03]  /*1840*/  FFMA R19, R28, R20, R19 ;  /* 0x000000141c137223 */ /* 0x004fc60000000013 */
[----:B------:R-:W2:Y:S04]  /*1850*/  LDG.E R20, desc[UR10][R4.64+0x1c] ;  /* 0x00001c0a04147981 */ /* 0x000ea8000c1e1900 */
[----:B------:R-:W3:Y:S02]  /*1860*/  LDS R28, [R18+0xc] ;  /* 0x00000c00121c7984 */ /* 0x000ee40000000800 */
[----:B---3--:R-:W-:Y:S02]  /*1870*/  FFMA R26, R28, R26, R19 ;  /* 0x0000001a1c1a7223 */ /* 0x008fe40000000013 */
[----:B------:R-:W4:Y:S02]  /*1880*/  LDS R19, [R18+0x18] ;  /* 0x0000180012137984 */ /* 0x000f240000000800 */
[----:B----4-:R-:W-:-:S02]  /*1890*/  FFMA R28, R19, R25, R26 ;  /* 0x00000019131c7223 */ /* 0x010fc4000000001a */
[----:B------:R-:W3:Y:S02]  /*18a0*/  LDG.E R19, desc[UR10][R4.64+0x20] ;  /* 0x0000200a04137981 */ /* 0x000ee4000c1e1900 */
[----:B-----5:R-:W-:Y:S02]  /*18b0*/  FFMA R27, R27, R24, R28 ;  /* 0x000000181b1b7223 */ /* 0x020fe4000000001c */
[----:B------:R-:W1:Y:S04]  /*18c0*/  LDS R26, [R18+0x30] ;  /* 0x00003000121a7984 */ /* 0x000e680000000800 */
[----:B------:R-:W4:Y:S04]  /*18d0*/  LDS R25, [R18+0x3c] ;  /* 0x00003c0012197984 */ /* 0x000f280000000800 */
[----:B------:R-:W5:Y:S01]  /*18e0*/  LDG.E R24, desc[UR10][R4.64+0x24] ;  /* 0x0000240a04187981 */ /* 0x000f62000c1e1900 */
[----:B-1----:R-:W-:-:S03]  /*18f0*/  FFMA R28, R26, R23, R27 ;  /* 0x000000171a1c7223 */ /* 0x002fc6000000001b */
[----:B------:R-:W1:Y:S04]  /*1900*/  LDS R26, [R18+0x48] ;  /* 0x00004800121a7984 */ /* 0x000e680000000800 */
[----:B------:R-:W5:Y:S01]  /*1910*/  LDG.E R23, desc[UR10][R4.64+0x28] ;  /* 0x0000280a04177981 */ /* 0x000f62000c1e1900 */
[----:B----4-:R-:W-:-:S03]  /*1920*/  FFMA R25, R25, R22, R28 ;  /* 0x0000001619197223 */ /* 0x010fc6000000001c */
[----:B------:R-:W2:Y:S04]  /*1930*/  LDS R27, [R18+0x54] ;  /* 0x00005400121b7984 */ /* 0x000ea80000000800 */
[----:B------:R-:W4:Y:S01]  /*1940*/  LDG.E R22, desc[UR10][R4.64+0x2c] ;  /* 0x00002c0a04167981 */ /* 0x000f22000c1e1900 */
[----:B-1----:R-:W-:-:S03]  /*1950*/  FFMA R26, R26, R21, R25 ;  /* 0x000000151a1a7223 */ /* 0x002fc60000000019 */
[----:B------:R-:W4:Y:S04]  /*1960*/  LDG.E R25, desc[UR10][R4.64+0x30] ;  /* 0x0000300a04197981 */ /* 0x000f28000c1e1900 */
[----:B------:R-:W4:Y:S01]  /*1970*/  LDG.E R21, desc[UR10][R4.64+0x34] ;  /* 0x0000340a04157981 */ /* 0x000f22000c1e1900 */
[----:B--2---:R-:W-:-:S03]  /*1980*/  FFMA R28, R27, R20, R26 ;  /* 0x000000141b1c7223 */ /* 0x004fc6000000001a */
[----:B------:R-:W2:Y:S04]  /*1990*/  LDG.E R20, desc[UR10][R4.64+0x38] ;  /* 0x0000380a04147981 */ /* 0x000ea8000c1e1900 */
[----:B------:R1:W2:Y:S01]  /*19a0*/  LDG.E R26, desc[UR10][R4.64+0x3c] ;  /* 0x00003c0a041a7981 */ /* 0x0002a2000c1e1900 */
[----:B------:R-:W-:-:S03]  /*19b0*/  IADD3 R12, P0, PT, R12, 0x10, RZ ;  /* 0x000000100c0c7810 */ /* 0x000fc60007f1e0ff */
[----:B------:R-:W3:Y:S01]  /*19c0*/  LDS R27, [R18+0x60] ;  /* 0x00006000121b7984 */ /* 0x000ee20000000800 */
[----:B------:R-:W-:-:S03]  /*19d0*/  IADD3.X R7, PT, PT, RZ, R7, RZ, P0, !PT ;  /* 0x00000007ff077210 */ /* 0x000fc600007fe4ff */
[----:B-1----:R-:W-:Y:S01]  /*19e0*/  LDS R5, [R18+0xb4] ;  /* 0x0000b40012057984 */ /* 0x002fe20000000800 */
[----:B------:R-:W-:-:S04]  /*19f0*/  IADD3 R4, P1, PT, R12, -UR5, RZ ;  /* 0x800000050c047c10 */ /* 0x000fc8000ff3e0ff */
[----:B------:R-:W-:Y:S02]  /*1a00*/  ISETP.NE.U32.AND P0, PT, R4, RZ, PT ;  /* 0x000000ff0400720c */ /* 0x000fe40003f05070 */
[----:B------:R-:W-:Y:S02]  /*1a10*/  IADD3.X R4, PT, PT, R7, ~UR9, RZ, P1, !PT ;  /* 0x8000000907047c10 */ /* 0x000fe40008ffe4ff */
[----:B------:R-:W-:Y:S02]  /*1a20*/  IADD3 R6, P1, PT, R6, 0x40, RZ ;  /* 0x0000004006067810 */ /* 0x000fe40007f3e0ff */
[----:B------:R-:W-:Y:S02]  /*1a30*/  ISETP.NE.AND.EX P0, PT, R4, RZ, PT, P0 ;  /* 0x000000ff0400720c */ /* 0x000fe40003f05300 */
[----:B------:R-:W-:Y:S01]  /*1a40*/  IADD3.X R13, PT, PT, RZ, R13, RZ, P1, !PT ;  /* 0x0000000dff0d7210 */ /* 0x000fe20000ffe4ff */
[----:B---3--:R-:W-:Y:S02]  /*1a50*/  FFMA R19, R27, R19, R28 ;  /* 0x000000131b137223 */ /* 0x008fe4000000001c */
[----:B------:R-:W5:Y:S04]  /*1a60*/  LDS R28, [R18+0x6c] ;  /* 0x00006c00121c7984 */ /* 0x000f680000000800 */
[----:B------:R-:W1:Y:S01]  /*1a70*/  LDS R27, [R18+0x78] ;  /* 0x00007800121b7984 */ /* 0x000e620000000800 */
[----:B-----5:R-:W-:-:S03]  /*1a80*/  FFMA R28, R28, R24, R19 ;  /* 0x000000181c1c7223 */ /* 0x020fc60000000013 */
[----:B------:R-:W4:Y:S04]  /*1a90*/  LDS R19, [R18+0x84] ;  /* 0x0000840012137984 */ /* 0x000f280000000800 */
[----:B------:R-:W3:Y:S01]  /*1aa0*/  LDS R24, [R18+0x90] ;  /* 0x0000900012187984 */ /* 0x000ee20000000800 */
[----:B-1----:R-:W-:-:S03]  /*1ab0*/  FFMA R27, R27, R23, R28 ;  /* 0x000000171b1b7223 */ /* 0x002fc6000000001c */
[----:B------:R-:W1:Y:S04]  /*1ac0*/  LDS R28, [R18+0x9c] ;  /* 0x00009c00121c7984 */ /* 0x000e680000000800 */
[----:B------:R-:W2:Y:S01]  /*1ad0*/  LDS R23, [R18+0xa8] ;  /* 0x0000a80012177984 */ /* 0x000ea20000000800 */
[----:B----4-:R-:W-:-:S04]  /*1ae0*/  FFMA R19, R19, R22, R27 ;  /* 0x0000001613137223 */ /* 0x010fc8000000001b */
[----:B---3--:R-:W-:-:S04]  /*1af0*/  FFMA R19, R24, R25, R19 ;  /* 0x0000001918137223 */ /* 0x008fc80000000013 */
[----:B-1----:R-:W-:-:S04]  /*1b00*/  FFMA R28, R28, R21, R19 ;  /* 0x000000151c1c7223 */ /* 0x002fc80000000013 */
[----:B--2---:R-:W-:-:S04]  /*1b10*/  FFMA R20, R23, R20, R28 ;  /* 0x0000001417147223 */ /* 0x004fc8000000001c */
[----:B------:R-:W-:Y:S01]  /*1b20*/  FFMA R19, R5, R26, R20 ;  /* 0x0000001a05137223 */ /* 0x000fe20000000014 */
[----:B------:R-:W-:Y:S06]  /*1b30*/  @P0 BRA `(.L_x_80) ;  /* 0xfffffff800f80947 */ /* 0x000fec000383ffff */
.L_x_79:
[----:B------:R-:W-:Y:S05]  /*1b40*/  BRA.U !UP0, `(.L_x_76) ;  /* 0x0000000508587547 */ /* 0x000fea000b800000 */
[----:B------:R-:W-:Y:S02]  /*1b50*/  UISETP.GE.U32.AND UP1, UPT, UR12, 0x8, UPT ;  /* 0x000000080c00788c */ /* 0x000fe4000bf26070 */
[----:B------:R-:W-:Y:S02]  /*1b60*/  ULOP3.LUT UR5, UR8, 0x7, URZ, 0xc0, !UPT ;  /* 0x0000000708057892 */ /* 0x000fe4000f8ec0ff */
[----:B------:R-:W-:Y:S02]  /*1b70*/  UISETP.GE.U32.AND.EX UP1, UPT, URZ, URZ, UPT, UP1 ;  /* 0x000000ffff00728c */ /* 0x000fe4000bf26110 */
[----:B------:R-:W-:-:S04]  /*1b80*/  UISETP.NE.U32.AND UP0, UPT, UR5, URZ, UPT ;  /* 0x000000ff0500728c */ /* 0x000fc8000bf05070 */
[----:B------:R-:W-:-:S03]  /*1b90*/  UISETP.NE.AND.EX UP0, UPT, URZ, URZ, UPT, UP0 ;  /* 0x000000ffff00728c */ /* 0x000fc6000bf05300 */
[----:B------:R-:W-:Y:S08]  /*1ba0*/  BRA.U !UP1, `(.L_x_81) ;  /* 0x00000001098c7547 */ /* 0x000ff0000b800000 */
[C---:B------:R-:W-:Y:S01]  /*1bb0*/  IMAD.SHL.U32 R5, R16.reuse, 0x4, RZ ;  /* 0x0000000410057824 */ /* 0x040fe200078e00ff */
[----:B0-----:R-:W-:-:S04]  /*1bc0*/  SHF.L.U64.HI R7, R16, 0x2, R17 ;  /* 0x0000000210077819 */ /* 0x001fc80000010211 */
[----:B------:R-:W-:-:S04]  /*1bd0*/  IADD3 R28, P0, PT, R5, R2, RZ ;  /* 0x00000002051c7210 */ /* 0x000fc80007f1e0ff */
[----:B------:R-:W-:-:S05]  /*1be0*/  IADD3.X R29, PT, PT, R7, R14, RZ, P0, !PT ;  /* 0x0000000e071d7210 */ /* 0x000fca00007fe4ff */
[----:B------:R0:W2:Y:S01]  /*1bf0*/  LDG.E R28, desc[UR10][R28.64] ;  /* 0x0000000a1c1c7981 */ /* 0x0000a2000c1e1900 */
[----:B------:R-:W-:Y:S02]  /*1c00*/  LOP3.LUT R5, R5, 0xfffffffc, RZ, 0xc0, !PT ;  /* 0xfffffffc05057812 */ /* 0x000fe400078ec0ff */
[----:B------:R-:W-:Y:S02]  /*1c10*/  LOP3.LUT R7, R7, 0x3, RZ, 0xc0, !PT ;  /* 0x0000000307077812 */ /* 0x000fe400078ec0ff */
[----:B------:R-:W-:-:S04]  /*1c20*/  IADD3 R4, P0, PT, R5, R2, RZ ;  /* 0x0000000205047210 */ /* 0x000fc80007f1e0ff */
[----:B------:R-:W-:-:S05]  /*1c30*/  IADD3.X R5, PT, PT, R7, R14, RZ, P0, !PT ;  /* 0x0000000e07057210 */ /* 0x000fca00007fe4ff */
[----:B------:R-:W3:Y:S04]  /*1c40*/  LDG.E R18, desc[UR10][R4.64+0x4] ;  /* 0x0000040a04127981 */ /* 0x000ee8000c1e1900 */
[----:B------:R-:W4:Y:S04]  /*1c50*/  LDG.E R17, desc[UR10][R4.64+0x8] ;  /* 0x0000080a04117981 */ /* 0x000f28000c1e1900 */
[----:B------:R-:W5:Y:S04]  /*1c60*/  LDG.E R13, desc[UR10][R4.64+0xc] ;  /* 0x00000c0a040d7981 */ /* 0x000f68000c1e1900 */
[----:B------:R-:W5:Y:S04]  /*1c70*/  LDG.E R12, desc[UR10][R4.64+0x10] ;  /* 0x0000100a040c7981 */ /* 0x000f68000c1e1900 */
[----:B------:R-:W5:Y:S04]  /*1c80*/  LDG.E R7, desc[UR10][R4.64+0x14] ;  /* 0x0000140a04077981 */ /* 0x000f68000c1e1900 */
[----:B------:R-:W5:Y:S04]  /*1c90*/  LDG.E R6, desc[UR10][R4.64+0x18] ;  /* 0x0000180a04067981 */ /* 0x000f68000c1e1900 */
[----:B------:R-:W5:Y:S01]  /*1ca0*/  LDG.E R20, desc[UR10][R4.64+0x1c] ;  /* 0x00001c0a04147981 */ /* 0x000f62000c1e1900 */
[----:B------:R-:W-:-:S02]  /*1cb0*/  IMAD R25, R16, 0xc, R15 ;  /* 0x0000000c10197824 */ /* 0x000fc400078e020f */
[----:B------:R-:W-:-:S03]  /*1cc0*/  VIADD R16, R16, 0x8 ;  /* 0x0000000810107836 */ /* 0x000fc60000000000 */
[----:B------:R-:W2:Y:S04]  /*1cd0*/  LDS R23, [R25] ;  /* 0x0000000019177984 */ /* 0x000ea80000000800 */
[----:B0-----:R-:W3:Y:S04]  /*1ce0*/  LDS R29, [R25+0xc] ;  /* 0x00000c00191d7984 */ /* 0x001ee80000000800 */
[----:B------:R-:W4:Y:S04]  /*1cf0*/  LDS R26, [R25+0x18] ;  /* 0x00001800191a7984 */ /* 0x000f280000000800 */
[----:B------:R-:W5:Y:S04]  /*1d00*/  LDS R24, [R25+0x24] ;  /* 0x0000240019187984 */ /* 0x000f680000000800 */
[----:B------:R-:W0:Y:S04]  /*1d10*/  LDS R21, [R25+0x30] ;  /* 0x0000300019157984 */ /* 0x000e280000000800 */
[----:B------:R-:W1:Y:S01]  /*1d20*/  LDS R22, [R25+0x3c] ;  /* 0x00003c0019167984 */ /* 0x000e620000000800 */
[----:B--2---:R-:W-:-:S03]  /*1d30*/  FFMA R27, R23, R28, R19 ;  /* 0x0000001c171b7223 */ /* 0x004fc60000000013 */
[----:B------:R-:W2:Y:S04]  /*1d40*/  LDS R23, [R25+0x48] ;  /* 0x0000480019177984 */ /* 0x000ea80000000800 */
[----:B------:R-:W2:Y:S01]  /*1d50*/  LDS R19, [R25+0x54] ;  /* 0x0000540019137984 */ /* 0x000ea20000000800 */
[----:B---3--:R-:W-:-:S04]  /*1d60*/  FFMA R27, R29, R18, R27 ;  /* 0x000000121d1b7223 */ /* 0x008fc8000000001b */
[----:B----4-:R-:W-:-:S04]  /*1d70*/  FFMA R17, R26, R17, R27 ;  /* 0x000000111a117223 */ /* 0x010fc8000000001b */
[----:B-----5:R-:W-:Y:S01]  /*1d80*/  FFMA R24, R24, R13, R17 ;  /* 0x0000000d18187223 */ /* 0x020fe20000000011 */
[----:B------:R-:W-:-:S03]  /*1d90*/  HFMA2 R17, -RZ, RZ, 0, 0 ;  /* 0x00000000ff117431 */ /* 0x000fc600000001ff */
[----:B0-----:R-:W-:-:S04]  /*1da0*/  FFMA R21, R21, R12, R24 ;  /* 0x0000000c15157223 */ /* 0x001fc80000000018 */
[----:B-1----:R-:W-:-:S04]  /*1db0*/  FFMA R22, R22, R7, R21 ;  /* 0x0000000716167223 */ /* 0x002fc80000000015 */
[----:B--2---:R-:W-:-:S04]  /*1dc0*/  FFMA R6, R23, R6, R22 ;  /* 0x0000000617067223 */ /* 0x004fc80000000016 */
[----:B------:R-:W-:-:S07]  /*1dd0*/  FFMA R19, R19, R20, R6 ;  /* 0x0000001413137223 */ /* 0x000fce0000000006 */
.L_x_81:
        /* <DEDUP_REMOVED lines=8> */
[C---:B------:R-:W-:Y:S02]  /*1e60*/  SHF.L.U32 R7, R16.reuse, 0x2, RZ ;  /* 0x0000000210077819 */ /* 0x040fe400000006ff */
[----:B0-----:R-:W-:Y:S02]  /*1e70*/  SHF.L.U64.HI R17, R16, 0x2, R17 ;  /* 0x0000000210117819 */ /* 0x001fe40000010211 */
[CC--:B------:R-:W-:Y:S02]  /*1e80*/  IADD3 R6, P0, PT, R7.reuse, R2.reuse, RZ ;  /* 0x0000000207067210 */ /* 0x0c0fe40007f1e0ff */
[----:B------:R-:W-:Y:S02]  /*1e90*/  LOP3.LUT R5, R7, 0xfffffffc, RZ, 0xc0, !PT ;  /* 0xfffffffc07057812 */ /* 0x000fe400078ec0ff */
[C---:B------:R-:W-:Y:S01]  /*1ea0*/  LOP3.LUT R13, R17.reuse, 0x3, RZ, 0xc0, !PT ;  /* 0x00000003110d7812 */ /* 0x040fe200078ec0ff */
[----:B------:R-:W-:Y:S01]  /*1eb0*/  IMAD.X R7, R17, 0x1, R14, P0 ;  /* 0x0000000111077824 */ /* 0x000fe200000e060e */
[----:B------:R-:W-:-:S04]  /*1ec0*/  IADD3 R4, P1, PT, R5, R2, RZ ;  /* 0x0000000205047210 */ /* 0x000fc80007f3e0ff */
[----:B------:R-:W-:Y:S01]  /*1ed0*/  IADD3.X R5, PT, PT, R13, R14, RZ, P1, !PT ;  /* 0x0000000e0d057210 */ /* 0x000fe20000ffe4ff */
[----:B------:R-:W2:Y:S04]  /*1ee0*/  LDG.E R6, desc[UR10][R6.64] ;  /* 0x0000000a06067981 */ /* 0x000ea8000c1e1900 */
[----:B------:R-:W3:Y:S04]  /*1ef0*/  LDG.E R17, desc[UR10][R4.64+0x4] ;  /* 0x0000040a04117981 */ /* 0x000ee8000c1e1900 */
[----:B------:R-:W4:Y:S04]  /*1f00*/  LDG.E R21, desc[UR10][R4.64+0x8] ;  /* 0x0000080a04157981 */ /* 0x000f28000c1e1900 */
[----:B------:R-:W5:Y:S01]  /*1f10*/  LDG.E R23, desc[UR10][R4.64+0xc] ;  /* 0x00000c0a04177981 */ /* 0x000f62000c1e1900 */
[C---:B------:R-:W-:Y:S01]  /*1f20*/  IMAD R12, R16.reuse, 0xc, R15 ;  /* 0x0000000c100c7824 */ /* 0x040fe200078e020f */
[----:B------:R-:W-:-:S04]  /*1f30*/  IADD3 R16, PT, PT, R16, 0x4, RZ ;  /* 0x0000000410107810 */ /* 0x000fc80007ffe0ff */
[----:B------:R-:W2:Y:S04]  /*1f40*/  LDS R18, [R12] ;  /* 0x000000000c127984 */ /* 0x000ea80000000800 */
[----:B------:R-:W3:Y:S04]  /*1f50*/  LDS R13, [R12+0xc] ;  /* 0x00000c000c0d7984 */ /* 0x000ee80000000800 */
[----:B------:R-:W4:Y:S04]  /*1f60*/  LDS R20, [R12+0x18] ;  /* 0x000018000c147984 */ /* 0x000f280000000800 */
[----:B------:R-:W5:Y:S01]  /*1f70*/  LDS R22, [R12+0x24] ;  /* 0x000024000c167984 */ /* 0x000f620000000800 */
[----:B--2---:R-:W-:-:S04]  /*1f80*/  FFMA R18, R18, R6, R19 ;  /* 0x0000000612127223 */ /* 0x004fc80000000013 */
[----:B---3--:R-:W-:Y:S01]  /*1f90*/  FFMA R13, R13, R17, R18 ;  /* 0x000000110d0d7223 */ /* 0x008fe20000000012 */
[----:B------:R-:W-:-:S03]  /*1fa0*/  IMAD.MOV.U32 R17, RZ, RZ, RZ ;  /* 0x000000ffff117224 */ /* 0x000fc600078e00ff */
[----:B----4-:R-:W-:-:S04]  /*1fb0*/  FFMA R13, R20, R21, R13 ;  /* 0x00000015140d7223 */ /* 0x010fc8000000000d */
[----:B-----5:R-:W-:-:S07]  /*1fc0*/  FFMA R19, R22, R23, R13 ;  /* 0x0000001716137223 */ /* 0x020fce000000000d */
.L_x_82:
[----:B------:R-:W-:Y:S05]  /*1fd0*/  BRA.U !UP0, `(.L_x_76) ;  /* 0x0000000108347547 */ /* 0x000fea000b800000 */
.L_x_83:
[----:B------:R-:W-:-:S04]  /*1fe0*/  LEA R4, P0, R16, R2, 0x2 ;  /* 0x0000000210047211 */ /* 0x000fc800078010ff */
[----:B0-----:R-:W-:-:S05]  /*1ff0*/  LEA.HI.X R5, R16, R14, R17, 0x2, P0 ;  /* 0x0000000e10057211 */ /* 0x001fca00000f1411 */
[----:B------:R-:W2:Y:S01]  /*2000*/  LDG.E R4, desc[UR10][R4.64] ;  /* 0x0000000a04047981 */ /* 0x000ea2000c1e1900 */
[C---:B------:R-:W-:Y:S01]  /*2010*/  IMAD R6, R16.reuse, 0xc, R15 ;  /* 0x0000000c10067824 */ /* 0x040fe200078e020f */
[----:B------:R-:W-:Y:S01]  /*2020*/  UIADD3 UR8, UP0, UPT, UR8, -0x1, URZ ;  /* 0xffffffff08087890 */ /* 0x000fe2000ff1e0ff */
[----:B------:R-:W-:Y:S01]  /*2030*/  HFMA2 R17, -RZ, RZ, 0, 0 ;  /* 0x00000000ff117431 */ /* 0x000fe200000001ff */
[----:B------:R-:W-:Y:S02]  /*2040*/  IADD3 R16, PT, PT, R16, 0x1, RZ ;  /* 0x0000000110107810 */ /* 0x000fe40007ffe0ff */
[----:B------:R-:W-:Y:S01]  /*2050*/  UIADD3.X UR5, UPT, UPT, UR5, -0x1, URZ, UP0, !UPT ;  /* 0xffffffff05057890 */ /* 0x000fe200087fe4ff */
[----:B------:R-:W2:Y:S01]  /*2060*/  LDS R6, [R6] ;  /* 0x0000000006067984 */ /* 0x000ea20000000800 */
[----:B------:R-:W-:-:S04]  /*2070*/  UISETP.NE.U32.AND UP0, UPT, UR8, URZ, UPT ;  /* 0x000000ff0800728c */ /* 0x000fc8000bf05070 */
[----:B------:R-:W-:Y:S01]  /*2080*/  UISETP.NE.AND.EX UP0, UPT, UR5, URZ, UPT, UP0 ;  /* 0x000000ff0500728c */ /* 0x000fe2000bf05300 */
[----:B--2---:R-:W-:-:S08]  /*2090*/  FFMA R19, R6, R4, R19 ;  /* 0x0000000406137223 */ /* 0x004fd00000000013 */
[----:B------:R-:W-:Y:S05]  /*20a0*/  BRA.U UP0, `(.L_x_83) ;  /* 0xfffffffd00cc7547 */ /* 0x000fea000b83ffff */
.L_x_76:
[----:B------:R-:W1:Y:S02]  /*20b0*/  LDCU UR5, c[0x0][0x3bc] ;  /* 0x00007780ff0577ac */ /* 0x000e640008000800 */
[----:B-1----:R-:W-:-:S09]  /*20c0*/  UISETP.NE.U32.AND UP0, UPT, UR5, URZ, UPT ;  /* 0x000000ff0500728c */ /* 0x002fd2000bf05070 */
[----:B------:R-:W-:Y:S05]  /*20d0*/  BRA.U UP0, `(.L_x_84) ;  /* 0x0000000100607547 */ /* 0x000fea000b800000 */
[----:B------:R-:W1:Y:S02]  /*20e0*/  LDCU UR4, c[0x0][0x3b8] ;  /* 0x00007700ff0477ac */ /* 0x000e640008000800 */
[----:B-1----:R-:W1:Y:S01]  /*20f0*/  I2F.U32.RP R4, UR4 ;  /* 0x0000000400047d06 */ /* 0x002e620008209000 */
[----:B------:R-:W-:-:S07]  /*2100*/  ISETP.NE.U32.AND P2, PT, RZ, UR4, PT ;  /* 0x00000004ff007c0c */ /* 0x000fce000bf45070 */
[----:B-1----:R-:W1:Y:S02]  /*2110*/  MUFU.RCP R4, R4 ;  /* 0x0000000400047308 */ /* 0x002e640000001000 */
[----:B-1----:R-:W-:-:S06]  /*2120*/  VIADD R2, R4, 0xffffffe ;  /* 0x0ffffffe04027836 */ /* 0x002fcc0000000000 */
[----:B------:R1:W2:Y:S02]  /*2130*/  F2I.FTZ.U32.TRUNC.NTZ R3, R2 ;  /* 0x0000000200037305 */ /* 0x0002a4000021f000 */
[----:B-1----:R-:W-:Y:S02]  /*2140*/  MOV R2, RZ ;  /* 0x000000ff00027202 */ /* 0x002fe40000000f00 */
[----:B--2---:R-:W-:-:S05]  /*2150*/  IADD3 R5, PT, PT, RZ, -R3, RZ ;  /* 0x80000003ff057210 */ /* 0x004fca0007ffe0ff */
[----:B------:R-:W-:-:S04]  /*2160*/  IMAD R5, R5, UR4, RZ ;  /* 0x0000000405057c24 */ /* 0x000fc8000f8e02ff */
[----:B------:R-:W-:-:S06]  /*2170*/  IMAD.HI.U32 R5, R3, R5, R2 ;  /* 0x0000000503057227 */ /* 0x000fcc00078e0002 */
[----:B------:R-:W-:-:S04]  /*2180*/  IMAD.HI.U32 R2, R5, R10, RZ ;  /* 0x0000000a05027227 */ /* 0x000fc800078e00ff */
[----:B------:R-:W-:Y:S02]  /*2190*/  HFMA2 R5, -RZ, RZ, 0, 0 ;  /* 0x00000000ff057431 */ /* 0x000fe400000001ff */
        /* <DEDUP_REMOVED lines=9> */
[----:B------:R-:W-:Y:S02]  /*2230*/  IMAD R4, R3, UR4, R10 ;  /* 0x0000000403047c24 */ /* 0x000fe4000f8e020a */
[----:B------:R-:W-:Y:S01]  /*2240*/  IMAD.MOV.U32 R3, RZ, RZ, RZ ;  /* 0x000000ffff037224 */ /* 0x000fe200078e00ff */
[----:B------:R-:W-:Y:S06]  /*2250*/  BRA `(.L_x_85) ;  /* 0x0000000000387947 */ /* 0x000fec0003800000 */
.L_x_84:
[----:B------:R-:W-:Y:S02]  /*2260*/  MOV R5, R10 ;  /* 0x0000000a00057202 */ /* 0x000fe40000000f00 */
[----:B------:R-:W-:-:S07]  /*2270*/  MOV R2, 0x2290 ;  /* 0x0000229000027802 */ /* 0x000fce0000000f00 */
[----:B0-----:R-:W-:Y:S05]  /*2280*/  CALL.REL.NOINC `($__internal_4_$__cuda_sm20_div_u64) ;  /* 0x00000000007c7944 */ /* 0x001fea0003c00000 */
[----:B------:R-:W0:Y:S01]  /*2290*/  LDCU.64 UR4, c[0x0][0x3b8] ;  /* 0x00007700ff0477ac */ /* 0x000e220008000a00 */
[----:B------:R-:W-:Y:S01]  /*22a0*/  IADD3 R5, P0, PT, RZ, -R15, RZ ;  /* 0x8000000fff057210 */ /* 0x000fe20007f1e0ff */
[----:B------:R-:W-:Y:S01]  /*22b0*/  IMAD.MOV.U32 R11, RZ, RZ, RZ ;  /* 0x000000ffff0b7224 */ /* 0x000fe200078e00ff */
[-C--:B------:R-:W-:Y:S02]  /*22c0*/  MOV R3, R12.reuse ;  /* 0x0000000c00037202 */ /* 0x080fe40000000f00 */
[----:B------:R-:W-:-:S05]  /*22d0*/  IADD3.X R2, PT, PT, RZ, ~R12, RZ, P0, !PT ;  /* 0x8000000cff027210 */ /* 0x000fca00007fe4ff */
[----:B0-----:R-:W-:Y:S02]  /*22e0*/  IMAD R2, R2, UR4, RZ ;  /* 0x0000000402027c24 */ /* 0x001fe4000f8e02ff */
[----:B------:R-:W-:-:S04]  /*22f0*/  IMAD.WIDE.U32 R10, R5, UR4, R10 ;  /* 0x00000004050a7c25 */ /* 0x000fc8000f8e000a */
[----:B------:R-:W-:Y:S01]  /*2300*/  IMAD R5, R5, UR5, R2 ;  /* 0x0000000505057c24 */ /* 0x000fe2000f8e0202 */
[----:B------:R-:W-:Y:S01]  /*2310*/  MOV R4, R10 ;  /* 0x0000000a00047202 */ /* 0x000fe20000000f00 */
[----:B------:R-:W-:-:S03]  /*2320*/  IMAD.MOV.U32 R2, RZ, RZ, R15 ;  /* 0x000000ffff027224 */ /* 0x000fc600078e000f */
[----:B------:R-:W-:-:S07]  /*2330*/  IADD3 R5, PT, PT, R11, R5, RZ ;  /* 0x000000050b057210 */ /* 0x000fce0007ffe0ff */
.L_x_85:
[----:B------:R-:W1:Y:S01]  /*2340*/  LDCU.64 UR4, c[0x0][0x448] ;  /* 0x00008900ff0477ac */ /* 0x000e620008000a00 */
[----:B------:R-:W2:Y:S01]  /*2350*/  LDCU.64 UR6, c[0x0][0x438] ;  /* 0x00008700ff0677ac */ /* 0x000ea20008000a00 */
[----:B-1----:R-:W-:Y:S02]  /*2360*/  IMAD R3, R3, UR4, RZ ;  /* 0x0000000403037c24 */ /* 0x002fe4000f8e02ff */
[----:B------:R-:W-:-:S04]  /*2370*/  IMAD.WIDE.U32 R4, R2, UR4, R4 ;  /* 0x0000000402047c25 */ /* 0x000fc8000f8e0004 */
[----:B------:R-:W-:Y:S01]  /*2380*/  IMAD R7, R2, UR5, R3 ;  /* 0x0000000502077c24 */ /* 0x000fe2000f8e0203 */
[----:B------:R-:W1:Y:S01]  /*2390*/  LDCU.64 UR4, c[0x0][0x410] ;  /* 0x00008200ff0477ac */ /* 0x000e620008000a00 */
[----:B------:R-:W3:Y:S01]  /*23a0*/  LDC.64 R2, c[0x0][0x430] ;  /* 0x00010c00ff027b82 */ /* 0x000ee20000000a00 */
[----:B--2---:R-:W-:Y:S02]  /*23b0*/  IMAD.WIDE.U32 R8, R4, UR6, R8 ;  /* 0x0000000604087c25 */ /* 0x004fe4000f8e0008 */
[----:B------:R-:W-:-:S05]  /*23c0*/  IADD3 R5, PT, PT, R5, R7, RZ ;  /* 0x0000000705057210 */ /* 0x000fca0007ffe0ff */
[----:B------:R-:W-:-:S04]  /*23d0*/  IMAD R5, R5, UR6, RZ ;  /* 0x0000000605057c24 */ /* 0x000fc8000f8e02ff */
[----:B------:R-:W-:-:S04]  /*23e0*/  IMAD R5, R4, UR7, R5 ;  /* 0x0000000704057c24 */ /* 0x000fc8000f8e0205 */
[----:B------:R-:W-:-:S04]  /*23f0*/  IMAD.IADD R4, R9, 0x1, R5 ;  /* 0x0000000109047824 */ /* 0x000fc800078e0205 */
[----:B-1----:R-:W-:Y:S02]  /*2400*/  IMAD R5, R4, UR4, RZ ;  /* 0x0000000404057c24 */ /* 0x002fe4000f8e02ff */
[----:B---3--:R-:W-:-:S04]  /*2410*/  IMAD.WIDE.U32 R2, R8, UR4, R2 ;  /* 0x0000000408027c25 */ /* 0x008fc8000f8e0002 */
[----:B------:R-:W-:Y:S01]  /*2420*/  IMAD R5, R8, UR5, R5 ;  /* 0x0000000508057c24 */ /* 0x000fe2000f8e0205 */
[----:B------:R-:W-:-:S04]  /*2430*/  LEA R2, P0, R0, R2, 0x2 ;  /* 0x0000000200027211 */ /* 0x000fc800078010ff */
[----:B------:R-:W-:-:S04]  /*2440*/  IADD3 R3, PT, PT, R3, R5, RZ ;  /* 0x0000000503037210 */ /* 0x000fc80007ffe0ff */
[----:B------:R-:W-:-:S05]  /*2450*/  LEA.HI.X R3, R0, R3, RZ, 0x2, P0 ;  /* 0x0000000300037211 */ /* 0x000fca00000f14ff */
[----:B------:R-:W-:Y:S01]  /*2460*/  STG.E desc[UR10][R2.64], R19 ;  /* 0x0000001302007986 */ /* 0x000fe2000c10190a */
[----:B------:R-:W-:Y:S05]  /*2470*/  EXIT ;  /* 0x000000000000794d */ /* 0x000fea0003800000 */
        .weak           $__internal_4_$__cuda_sm20_div_u64
        .type           $__internal_4_$__cuda_sm20_div_u64,@function
        .size           $__internal_4_$__cuda_sm20_div_u64,(.L_x_112 - $__internal_4_$__cuda_sm20_div_u64)
$__internal_4_$__cuda_sm20_div_u64:
[----:B------:R-:W0:Y:S08]  /*2480*/  I2F.U64.RP R14, UR6 ;  /* 0x00000006000e7d12 */ /* 0x000e300008309000 */
[----:B0-----:R-:W0:Y:S02]  /*2490*/  MUFU.RCP R14, R14 ;  /* 0x0000000e000e7308 */ /* 0x001e240000001000 */
[----:B0-----:R-:W-:-:S06]  /*24a0*/  IADD3 R6, PT, PT, R14, 0x1ffffffe, RZ ;  /* 0x1ffffffe0e067810 */ /* 0x001fcc0007ffe0ff */
[----:B------:R-:W0:Y:S02]  /*24b0*/  F2I.U64.TRUNC R6, R6 ;  /* 0x0000000600067311 */ /* 0x000e24000020d800 */
[----:B0-----:R-:W-:-:S04]  /*24c0*/  IMAD.WIDE.U32 R12, R6, UR6, RZ ;  /* 0x00000006060c7c25 */ /* 0x001fc8000f8e00ff */
[----:B------:R-:W-:Y:S01]  /*24d0*/  IMAD R13, R6, UR7, R13 ;  /* 0x00000007060d7c24 */ /* 0x000fe2000f8e020d */
[----:B------:R-:W-:-:S03]  /*24e0*/  IADD3 R15, P0, PT, RZ, -R12, RZ ;  /* 0x8000000cff0f7210 */ /* 0x000fc60007f1e0ff */
[----:B------:R-:W-:Y:S02]  /*24f0*/  IMAD R13, R7, UR6, R13 ;  /* 0x00000006070d7c24 */ /* 0x000fe4000f8e020d */
[----:B------:R-:W-:-:S04]  /*2500*/  IMAD.HI.U32 R12, R6, R15, RZ ;  /* 0x0000000f060c7227 */ /* 0x000fc800078e00ff */
[----:B------:R-:W-:Y:S01]  /*2510*/  IMAD.X R17, RZ, RZ, ~R13, P0 ;  /* 0x000000ffff117224 */ /* 0x000fe200000e0e0d */
[----:B------:R-:W-:-:S03]  /*2520*/  MOV R13, R6 ;  /* 0x00000006000d7202 */ /* 0x000fc60000000f00 */
[-C--:B------:R-:W-:Y:S02]  /*2530*/  IMAD R21, R7, R17.reuse, RZ ;  /* 0x0000001107157224 */ /* 0x080fe400078e02ff */
[----:B------:R-:W-:-:S04]  /*2540*/  IMAD.WIDE.U32 R12, P0, R6, R17, R12 ;  /* 0x00000011060c7225 */ /* 0x000fc8000780000c */
[----:B------:R-:W-:-:S04]  /*2550*/  IMAD.HI.U32 R17, R7, R17, RZ ;  /* 0x0000001107117227 */ /* 0x000fc800078e00ff */
[----:B------:R-:W-:-:S05]  /*2560*/  IMAD.HI.U32 R12, P1, R7, R15, R12 ;  /* 0x0000000f070c7227 */ /* 0x000fca000782000c */
[----:B------:R-:W-:Y:S02]  /*2570*/  IADD3 R13, P2, PT, R21, R12, RZ ;  /* 0x0000000c150d7210 */ /* 0x000fe40007f5e0ff */
[----:B------:R-:W-:-:S03]  /*2580*/  IADD3.X R12, PT, PT, R17, R7, RZ, P0, !PT ;  /* 0x00000007110c7210 */ /* 0x000fc600007fe4ff */
[----:B------:R-:W-:Y:S01]  /*2590*/  IMAD.WIDE.U32 R6, R13, UR6, RZ ;  /* 0x000000060d067c25 */ /* 0x000fe2000f8e00ff */
[----:B------:R-:W-:-:S03]  /*25a0*/  IADD3.X R15, PT, PT, RZ, RZ, R12, P2, P1 ;  /* 0x000000ffff0f7210 */ /* 0x000fc600017e240c */
[----:B------:R-:W-:Y:S01]  /*25b0*/  IMAD R12, R13, UR7, R7 ;  /* 0x000000070d0c7c24 */ /* 0x000fe2000f8e0207 */
[----:B------:R-:W-:-:S03]  /*25c0*/  IADD3 R7, P0, PT, RZ, -R6, RZ ;  /* 0x80000006ff077210 */ /* 0x000fc60007f1e0ff */
[----:B------:R-:W-:Y:S02]  /*25d0*/  IMAD R6, R15, UR6, R12 ;  /* 0x000000060f067c24 */ /* 0x000fe4000f8e020c */
[----:B------:R-:W-:-:S04]  /*25e0*/  IMAD.HI.U32 R12, R13, R7, RZ ;  /* 0x000000070d0c7227 */ /* 0x000fc800078e00ff */
[----:B------:R-:W-:-:S04]  /*25f0*/  IMAD.X R6, RZ, RZ, ~R6, P0 ;  /* 0x000000ffff067224 */ /* 0x000fc800000e0e06 */
[----:B------:R-:W-:-:S04]  /*2600*/  IMAD.WIDE.U32 R12, P0, R13, R6, R12 ;  /* 0x000000060d0c7225 */ /* 0x000fc8000780000c */
[C---:B------:R-:W-:Y:S02]  /*2610*/  IMAD R17, R15.reuse, R6, RZ ;  /* 0x000000060f117224 */ /* 0x040fe400078e02ff */
[----:B------:R-:W-:-:S04]  /*2620*/  IMAD.HI.U32 R12, P1, R15, R7, R12 ;  /* 0x000000070f0c7227 */ /* 0x000fc8000782000c */
[----:B------:R-:W-:Y:S02]  /*2630*/  HFMA2 R7, -RZ, RZ, 0, 0 ;  /* 0x00000000ff077431 */ /* 0x000fe400000001ff */
[----:B------:R-:W-:Y:S01]  /*2640*/  IMAD.HI.U32 R6, R15, R6, RZ ;  /* 0x000000060f067227 */ /* 0x000fe200078e00ff */
[----:B------:R-:W-:-:S04]  /*2650*/  IADD3 R12, P2, PT, R17, R12, RZ ;  /* 0x0000000c110c7210 */ /* 0x000fc80007f5e0ff */
[----:B------:R-:W-:Y:S01]  /*2660*/  IADD3.X R15, PT, PT, R6, R15, RZ, P0, !PT ;  /* 0x0000000f060f7210 */ /* 0x000fe200007fe4ff */
[----:B------:R-:W-:-:S03]  /*2670*/  IMAD.HI.U32 R6, R12, R5, RZ ;  /* 0x000000050c067227 */ /* 0x000fc600078e00ff */
[----:B------:R-:W-:Y:S01]  /*2680*/  IADD3.X R15, PT, PT, RZ, RZ, R15, P2, P1 ;  /* 0x000000ffff0f7210 */ /* 0x000fe200017e240f */
[----:B------:R-:W-:-:S04]  /*2690*/  IMAD.WIDE.U32 R6, R12, UR4, R6 ;  /* 0x000000040c067c25 */ /* 0x000fc8000f8e0006 */
[C---:B------:R-:W-:Y:S02]  /*26a0*/  IMAD R13, R15.reuse, UR4, RZ ;  /* 0x000000040f0d7c24 */ /* 0x040fe4000f8e02ff */
[----:B------:R-:W-:-:S04]  /*26b0*/  IMAD.HI.U32 R6, P0, R15, R5, R6 ;  /* 0x000000050f067227 */ /* 0x000fc80007800006 */
[----:B------:R-:W-:Y:S01]  /*26c0*/  IMAD.HI.U32 R12, R15, UR4, RZ ;  /* 0x000000040f0c7c27 */ /* 0x000fe2000f8e00ff */
[----:B------:R-:W-:-:S03]  /*26d0*/  IADD3 R13, P1, PT, R13, R6, RZ ;  /* 0x000000060d0d7210 */ /* 0x000fc60007f3e0ff */
[----:B------:R-:W-:Y:S02]  /*26e0*/  IMAD.X R12, RZ, RZ, R12, P0 ;  /* 0x000000ffff0c7224 */ /* 0x000fe400000e060c */
[----:B------:R-:W-:-:S03]  /*26f0*/  IMAD.WIDE.U32 R6, R13, UR6, RZ ;  /* 0x000000060d067c25 */ /* 0x000fc6000f8e00ff */
[----:B------:R-:W-:Y:S01]  /*2700*/  IADD3.X R12, PT, PT, RZ, R12, RZ, P1, !PT ;  /* 0x0000000cff0c7210 */ /* 0x000fe20000ffe4ff */
[----:B------:R-:W-:Y:S01]  /*2710*/  IMAD R7, R13, UR7, R7 ;  /* 0x000000070d077c24 */ /* 0x000fe2000f8e0207 */
[----:B------:R-:W-:-:S03]  /*2720*/  IADD3 R16, P1, PT, -R6, R5, RZ ;  /* 0x0000000506107210 */ /* 0x000fc60007f3e1ff */
[----:B------:R-:W-:Y:S01]  /*2730*/  IMAD R7, R12, UR6, R7 ;  /* 0x000000060c077c24 */ /* 0x000fe2000f8e0207 */
[----:B------:R-:W-:-:S04]  /*2740*/  ISETP.GE.U32.AND P0, PT, R16, UR6, PT ;  /* 0x0000000610007c0c */ /* 0x000fc8000bf06070 */
[----:B------:R-:W-:Y:S02]  /*2750*/  IADD3.X R15, PT, PT, ~R7, UR4, RZ, P1, !PT ;  /* 0x00000004070f7c10 */ /* 0x000fe40008ffe5ff */
[----:B------:R-:W-:Y:S02]  /*2760*/  IADD3 R7, P2, PT, R16, -UR6, RZ ;  /* 0x8000000610077c10 */ /* 0x000fe4000ff5e0ff */
[----:B------:R-:W-:Y:S02]  /*2770*/  IADD3 R6, P1, PT, R13, 0x1, RZ ;  /* 0x000000010d067810 */ /* 0x000fe40007f3e0ff */
[C---:B------:R-:W-:Y:S02]  /*2780*/  ISETP.GE.U32.AND.EX P0, PT, R15.reuse, UR7, PT, P0 ;  /* 0x000000070f007c0c */ /* 0x040fe4000bf06100 */
[----:B------:R-:W-:Y:S02]  /*2790*/  IADD3.X R14, PT, PT, R15, ~UR7, RZ, P2, !PT ;  /* 0x800000070f0e7c10 */ /* 0x000fe400097fe4ff */
[----:B------:R-:W-:-:S02]  /*27a0*/  IADD3.X R5, PT, PT, RZ, R12, RZ, P1, !PT ;  /* 0x0000000cff057210 */ /* 0x000fc40000ffe4ff */
[----:B------:R-:W-:Y:S02]  /*27b0*/  SEL R7, R7, R16, P0 ;  /* 0x0000001007077207 */ /* 0x000fe40000000000 */
[----:B------:R-:W-:Y:S02]  /*27c0*/  SEL R6, R6, R13, P0 ;  /* 0x0000000d06067207 */ /* 0x000fe40000000000 */
[----:B------:R-:W-:Y:S02]  /*27d0*/  SEL R13, R14, R15, P0 ;  /* 0x0000000f0e0d7207 */ /* 0x000fe40000000000 */
[----:B------:R-:W-:Y:S02]  /*27e0*/  SEL R5, R5, R12, P0 ;  /* 0x0000000c05057207 */ /* 0x000fe40000000000 */
[----:B------:R-:W-:Y:S01]  /*27f0*/  ISETP.GE.U32.AND P0, PT, R7, UR6, PT ;  /* 0x0000000607007c0c */ /* 0x000fe2000bf06070 */
[----:B------:R-:W-:Y:S01]  /*2800*/  HFMA2 R7, -RZ, RZ, 0, 0 ;  /* 0x00000000ff077431 */ /* 0x000fe200000001ff */
[----:B------:R-:W-:-:S02]  /*2810*/  IADD3 R15, P2, PT, R6, 0x1, RZ ;  /* 0x00000001060f7810 */ /* 0x000fc40007f5e0ff */
[----:B------:R-:W-:Y:S02]  /*2820*/  ISETP.GE.U32.AND.EX P0, PT, R13, UR7, PT, P0 ;  /* 0x000000070d007c0c */ /* 0x000fe4000bf06100 */
[----:B------:R-:W-:Y:S01]  /*2830*/  ISETP.NE.U32.AND P1, PT, RZ, UR6, PT ;  /* 0x00000006ff007c0c */ /* 0x000fe2000bf25070 */
[----:B------:R-:W-:Y:S01]  /*2840*/  IMAD.X R12, RZ, RZ, R5, P2 ;  /* 0x000000ffff0c7224 */ /* 0x000fe200010e0605 */
[----:B------:R-:W-:Y:S02]  /*2850*/  SEL R15, R15, R6, P0 ;  /* 0x000000060f0f7207 */ /* 0x000fe40000000000 */
[----:B------:R-:W-:Y:S02]  /*2860*/  MOV R6, R2 ;  /* 0x0000000200067202 */ /* 0x000fe40000000f00 */
[----:B------:R-:W-:Y:S02]  /*2870*/  ISETP.NE.AND.EX P1, PT, RZ, UR7, PT, P1 ;  /* 0x00000007ff007c0c */ /* 0x000fe4000bf25310 */
[----:B------:R-:W-:-:S02]  /*2880*/  SEL R12, R12, R5, P0 ;  /* 0x000000050c0c7207 */ /* 0x000fc40000000000 */
[----:B------:R-:W-:Y:S02]  /*2890*/  SEL R15, R15, 0xffffffff, P1 ;  /* 0xffffffff0f0f7807 */ /* 0x000fe40000800000 */
[----:B------:R-:W-:Y:S01]  /*28a0*/  SEL R12, R12, 0xffffffff, P1 ;  /* 0xffffffff0c0c7807 */ /* 0x000fe20000800000 */
[----:B------:R-:W-:Y:S06]  /*28b0*/  RET.REL.NODEC R6 `(_Z9transform6TensorS_S_) ;  /* 0xffffffd406d07950 */ /* 0x000fec0003c3ffff */
.L_x_86:
        /* <DEDUP_REMOVED lines=12> */
.L_x_112:


//--------------------- .text._Z10matmulmatT6TensorS_S_ --------------------------
	.section	.text._Z10matmulmatT6TensorS_S_,"ax",@progbits
	.align	128
        .global         _Z10matmulmatT6TensorS_S_
        .type           _Z10matmulmatT6TensorS_S_,@function
        .size           _Z10matmulmatT6TensorS_S_,(.L_x_127 - _Z10matmulmatT6TensorS_S_)
        .other          _Z10matmulmatT6TensorS_S_,@"STO_CUDA_ENTRY STV_DEFAULT"
_Z10matmulmatT6TensorS_S_:
.text._Z10matmulmatT6TensorS_S_:
        /* <DEDUP_REMOVED lines=18> */
[----:B------:R-:W-:Y:S01]  /*0120*/  IMAD.MOV.U32 R26, RZ, RZ, RZ ;  /* 0x000000ffff1a7224 */ /* 0x000fe200078e00ff */
[----:B------:R-:W1:Y:S01]  /*0130*/  LDCU.64 UR18, c[0x0][0x358] ;  /* 0x00006b00ff1277ac */ /* 0x000e620008000a00 */
[----:B0-----:R-:W-:-:S04]  /*0140*/  UISETP.NE.U32.AND UP0, UPT, UR4, URZ, UPT ;  /* 0x000000ff0400728c */ /* 0x001fc8000bf05070 */
[----:B------:R-:W-:-:S09]  /*0150*/  UISETP.NE.AND.EX UP0, UPT, UR5, URZ, UPT, UP0 ;  /* 0x000000ff0500728c */ /* 0x000fd2000bf05300 */
[----:B-1----:R-:W-:Y:S05]  /*0160*/  BRA.U !UP0, `(.L_x_87) ;  /* 0x00000011080c7547 */ /* 0x002fea000b800000 */
[----:B------:R-:W-:Y:S01]  /*0170*/  UISETP.GE.U32.AND UP0, UPT, UR4, 0x10, UPT ;  /* 0x000000100400788c */ /* 0x000fe2000bf06070 */
[----:B------:R-:W-:Y:S01]  /*0180*/  IMAD.MOV.U32 R26, RZ, RZ, RZ ;  /* 0x000000ffff1a7224 */ /* 0x000fe200078e00ff */
[----:B------:R-:W-:Y:S02]  /*0190*/  ULOP3.LUT UR9, UR4, 0xf, URZ, 0xc0, !UPT ;  /* 0x0000000f04097892 */ /* 0x000fe4000f8ec0ff */
[----:B------:R-:W-:Y:S02]  /*01a0*/  UISETP.GE.U32.AND.EX UP0, UPT, UR5, URZ, UPT, UP0 ;  /* 0x000000ff0500728c */ /* 0x000fe4000bf06100 */
[----:B------:R-:W-:Y:S01]  /*01b0*/  UISETP.NE.U32.AND UP1, UPT, UR9, URZ, UPT ;  /* 0x000000ff0900728c */ /* 0x000fe2000bf25070 */
[----:B------:R-:W-:Y:S01]  /*01c0*/  UMOV UR5, URZ ;  /* 0x000000ff00057c82 */ /* 0x000fe20008000000 */
[----:B------:R-:W-:Y:S02]  /*01d0*/  UMOV UR6, URZ ;  /* 0x000000ff00067c82 */ /* 0x000fe40008000000 */
[----:B------:R-:W-:-:S03]  /*01e0*/  UISETP.NE.AND.EX UP1, UPT, URZ, URZ, UPT, UP1 ;  /* 0x000000ffff00728c */ /* 0x000fc6000bf25310 */
[----:B------:R-:W-:Y:S08]  /*01f0*/  BRA.U !UP0, `(.L_x_88) ;  /* 0x0000000508307547 */ /* 0x000ff0000b800000 */
[----:B------:R-:W0:Y:S01]  /*0200*/  LDC.64 R6, c[0x0][0x3a0] ;  /* 0x0000e800ff067b82 */ /* 0x000e220000000a00 */
[----:B------:R-:W1:Y:S01]  /*0210*/  LDCU.64 UR12, c[0x0][0x380] ;  /* 0x00007000ff0c77ac */ /* 0x000e620008000a00 */
[----:B------:R-:W-:Y:S01]  /*0220*/  IMAD.MOV.U32 R26, RZ, RZ, RZ ;  /* 0x000000ffff1a7224 */ /* 0x000fe200078e00ff */
[----:B------:R-:W2:Y:S05]  /*0230*/  LDCU.64 UR10, c[0x0][0x3c8] ;  /* 0x00007900ff0a77ac */ /* 0x000eaa0008000a00 */
[----:B------:R-:W2:Y:S01]  /*0240*/  LDC.64 R4, c[0x0][0x3e8] ;  /* 0x0000fa00ff047b82 */ /* 0x000ea20000000a00 */
[----:B------:R-:W3:Y:S01]  /*0250*/  LDCU UR6, c[0x0][0x3b4] ;  /* 0x00007680ff0677ac */ /* 0x000ee20008000800 */
[----:B------:R-:W-:Y:S01]  /*0260*/  ULOP3.LUT UR5, UR4, 0xfffffff0, URZ, 0xc0, !UPT ;  /* 0xfffffff004057892 */ /* 0x000fe2000f8ec0ff */
[----:B-1----:R-:W-:-:S06]  /*0270*/  IMAD R9, R3, UR12, RZ ;  /* 0x0000000c03097c24 */ /* 0x002fcc000f8e02ff */
[----:B------:R-:W-:Y:S01]  /*0280*/  UMOV UR7, UR5 ;  /* 0x0000000500077c82 */ /* 0x000fe20008000000 */
[C---:B------:R-:W-:Y:S02]  /*0290*/  IMAD R9, R2.reuse, UR13, R9 ;  /* 0x0000000d02097c24 */ /* 0x040fe4000f8e0209 */
[----:B0-----:R-:W-:Y:S01]  /*02a0*/  IMAD.WIDE.U32 R6, R2, UR12, R6 ;  /* 0x0000000c02067c25 */ /* 0x001fe2000f8e0006 */
[----:B---3--:R-:W-:Y:S02]  /*02b0*/  UMOV UR8, UR6 ;  /* 0x0000000600087c82 */ /* 0x008fe40008000000 */
[----:B------:R-:W-:Y:S01]  /*02c0*/  IADD3 R8, P1, PT, R6, 0x20, RZ ;  /* 0x0000002006087810 */ /* 0x000fe20007f3e0ff */
[----:B--2---:R-:W-:-:S03]  /*02d0*/  IMAD.WIDE.U32 R4, R0, UR10, R4 ;  /* 0x0000000a00047c25 */ /* 0x004fc6000f8e0004 */
[----:B------:R-:W-:Y:S01]  /*02e0*/  IADD3 R6, P0, PT, R4, 0x20, RZ ;  /* 0x0000002004067810 */ /* 0x000fe20007f1e0ff */
[----:B------:R-:W-:Y:S02]  /*02f0*/  IMAD R4, R0, UR11, R5 ;  /* 0x0000000b00047c24 */ /* 0x000fe4000f8e0205 */
[----:B------:R-:W-:Y:S02]  /*0300*/  IMAD.X R5, R7, 0x1, R9, P1 ;  /* 0x0000000107057824 */ /* 0x000fe400008e0609 */
[----:B------:R-:W-:-:S08]  /*0310*/  IMAD.X R7, RZ, RZ, R4, P0 ;  /* 0x000000ffff077224 */ /* 0x000fd000000e0604 */
.L_x_89:
[----:B------:R-:W-:Y:S01]  /*0320*/  IMAD.MOV.U32 R4, RZ, RZ, R8 ;  /* 0x000000ffff047224 */ /* 0x000fe200078e0008 */
[----:B------:R-:W2:Y:S04]  /*0330*/  LDG.E R14, desc[UR18][R6.64+-0x20] ;  /* 0xffffe012060e7981 */ /* 0x000ea8000c1e1900 */
[----:B------:R-:W2:Y:S04]  /*0340*/  LDG.E R15, desc[UR18][R4.64+-0x20] ;  /* 0xffffe012040f7981 */ /* 0x000ea8000c1e1900 */
[----:B------:R-:W3:Y:S04]  /*0350*/  LDG.E R25, desc[UR18][R4.64+-0x1c] ;  /* 0xffffe41204197981 */ /* 0x000ee8000c1e1900 */
[----:B------:R-:W3:Y:S04]  /*0360*/  LDG.E R24, desc[UR18][R6.64+-0x1c] ;  /* 0xffffe41206187981 */ /* 0x000ee8000c1e1900 */
[----:B------:R-:W4:Y:S04]  /*0370*/  LDG.E R19, desc[UR18][R4.64+-0x18] ;  /* 0xffffe81204137981 */ /* 0x000f28000c1e1900 */
[----:B------:R-:W4:Y:S04]  /*0380*/  LDG.E R18, desc[UR18][R6.64+-0x18] ;  /* 0xffffe81206127981 */ /* 0x000f28000c1e1900 */
[----:B------:R-:W5:Y:S04]  /*0390*/  LDG.E R20, desc[UR18][R4.64+-0x14] ;  /* 0xffffec1204147981 */ /* 0x000f68000c1e1900 */
        /* <DEDUP_REMOVED lines=10> */
[----:B------:R-:W5:Y:S01]  /*0440*/  LDG.E R17, desc[UR18][R6.64] ;  /* 0x0000001206117981 */ /* 0x000f62000c1e1900 */
[----:B--2---:R-:W-:-:S03]  /*0450*/  FFMA R14, R15, R14, R26 ;  /* 0x0000000e0f0e7223 */ /* 0x004fc6000000001a */
[----:B------:R-:W2:Y:S01]  /*0460*/  LDG.E R15, desc[UR18][R6.64+0x4] ;  /* 0x00000412060f7981 */ /* 0x000ea2000c1e1900 */
[----:B---3--:R-:W-:-:S03]  /*0470*/  FFMA R24, R25, R24, R14 ;  /* 0x0000001819187223 */ /* 0x008fc6000000000e */
[----:B------:R-:W2:Y:S01]  /*0480*/  LDG.E R14, desc[UR18][R4.64+0x4] ;  /* 0x00000412040e7981 */ /* 0x000ea2000c1e1900 */
[----:B----4-:R-:W-:-:S03]  /*0490*/  FFMA R25, R19, R18, R24 ;  /* 0x0000001213197223 */ /* 0x010fc60000000018 */
[----:B------:R-:W3:Y:S04]  /*04a0*/  LDG.E R18, desc[UR18][R4.64+0x8] ;  /* 0x0000081204127981 */ /* 0x000ee8000c1e1900 */
[----:B------:R-:W3:Y:S01]  /*04b0*/  LDG.E R19, desc[UR18][R6.64+0x8] ;  /* 0x0000081206137981 */ /* 0x000ee2000c1e1900 */
[----:B-----5:R-:W-:-:S03]  /*04c0*/  FFMA R25, R20, R21, R25 ;  /* 0x0000001514197223 */ /* 0x020fc60000000019 */
[----:B------:R-:W4:Y:S04]  /*04d0*/  LDG.E R20, desc[UR18][R4.64+0xc] ;  /* 0x00000c1204147981 */ /* 0x000f28000c1e1900 */
[----:B------:R-:W4:Y:S01]  /*04e0*/  LDG.E R21, desc[UR18][R6.64+0xc] ;  /* 0x00000c1206157981 */ /* 0x000f22000c1e1900 */
[----:B------:R-:W-:-:S03]  /*04f0*/  FFMA R25, R22, R23, R25 ;  /* 0x0000001716197223 */ /* 0x000fc60000000019 */
[----:B------:R-:W5:Y:S04]  /*0500*/  LDG.E R22, desc[UR18][R4.64+0x10] ;  /* 0x0000101204167981 */ /* 0x000f68000c1e1900 */
[----:B------:R-:W5:Y:S01]  /*0510*/  LDG.E R23, desc[UR18][R6.64+0x10] ;  /* 0x0000101206177981 */ /* 0x000f62000c1e1900 */
[----:B------:R-:W-:-:S03]  /*0520*/  FFMA R26, R12, R13, R25 ;  /* 0x0000000d0c1a7223 */ /* 0x000fc60000000019 */
[----:B------:R-:W5:Y:S04]  /*0530*/  LDG.E R24, desc[UR18][R4.64+0x14] ;  /* 0x0000141204187981 */ /* 0x000f68000c1e1900 */
[----:B------:R-:W5:Y:S04]  /*0540*/  LDG.E R25, desc[UR18][R6.64+0x14] ;  /* 0x0000141206197981 */ /* 0x000f68000c1e1900 */
[----:B------:R-:W5:Y:S01]  /*0550*/  LDG.E R12, desc[UR18][R4.64+0x18] ;  /* 0x00001812040c7981 */ /* 0x000f62000c1e1900 */
[----:B------:R-:W-:-:S03]  /*0560*/  FFMA R27, R11, R8, R26 ;  /* 0x000000080b1b7223 */ /* 0x000fc6000000001a */
[----:B------:R-:W5:Y:S04]  /*0570*/  LDG.E R13, desc[UR18][R6.64+0x18] ;  /* 0x00001812060d7981 */ /* 0x000f68000c1e1900 */
[----:B------:R-:W5:Y:S04]  /*0580*/  LDG.E R26, desc[UR18][R4.64+0x1c] ;  /* 0x00001c12041a7981 */ /* 0x000f68000c1e1900 */
[----:B------:R0:W5:Y:S01]  /*0590*/  LDG.E R11, desc[UR18][R6.64+0x1c] ;  /* 0x00001c12060b7981 */ /* 0x000162000c1e1900 */
[----:B------:R-:W-:-:S04]  /*05a0*/  FFMA R9, R10, R9, R27 ;  /* 0x000000090a097223 */ /* 0x000fc8000000001b */
[----:B------:R-:W-:Y:S01]  /*05b0*/  FFMA R9, R16, R17, R9 ;  /* 0x0000001110097223 */ /* 0x000fe20000000009 */
[----:B------:R-:W-:-:S04]  /*05c0*/  UIADD3 UR7, UP0, UPT, UR7, -0x10, URZ ;  /* 0xfffffff007077890 */ /* 0x000fc8000ff1e0ff */
[----:B------:R-:W-:Y:S02]  /*05d0*/  UIADD3.X UR8, UPT, UPT, UR8, -0x1, URZ, UP0, !UPT ;  /* 0xffffffff08087890 */ /* 0x000fe400087fe4ff */
[----:B------:R-:W-:-:S04]  /*05e0*/  UISETP.NE.U32.AND UP0, UPT, UR7, URZ, UPT ;  /* 0x000000ff0700728c */ /* 0x000fc8000bf05070 */
[----:B------:R-:W-:Y:S01]  /*05f0*/  UISETP.NE.AND.EX UP0, UPT, UR8, URZ, UPT, UP0 ;  /* 0x000000ff0800728c */ /* 0x000fe2000bf05300 */
[----:B0-----:R-:W-:Y:S02]  /*0600*/  IADD3 R6, P0, PT, R6, 0x40, RZ ;  /* 0x0000004006067810 */ /* 0x001fe40007f1e0ff */
[----:B------:R-:W-:-:S03]  /*0610*/  IADD3 R8, P1, PT, R4, 0x40, RZ ;  /* 0x0000004004087810 */ /* 0x000fc60007f3e0ff */
[----:B------:R-:W-:Y:S02]  /*0620*/  IMAD.X R7, RZ, RZ, R7, P0 ;  /* 0x000000ffff077224 */ /* 0x000fe400000e0607 */
[----:B------:R-:W-:Y:S02]  /*0630*/  IMAD.X R5, RZ, RZ, R5, P1 ;  /* 0x000000ffff057224 */ /* 0x000fe400008e0605 */
[----:B--2---:R-:W-:-:S04]  /*0640*/  FFMA R9, R14, R15, R9 ;  /* 0x0000000f0e097223 */ /* 0x004fc80000000009 */
[----:B---3--:R-:W-:-:S04]  /*0650*/  FFMA R9, R18, R19, R9 ;  /* 0x0000001312097223 */ /* 0x008fc80000000009 */
[----:B----4-:R-:W-:-:S04]  /*0660*/  FFMA R9, R20, R21, R9 ;  /* 0x0000001514097223 */ /* 0x010fc80000000009 */
[----:B-----5:R-:W-:-:S04]  /*0670*/  FFMA R9, R22, R23, R9 ;  /* 0x0000001716097223 */ /* 0x020fc80000000009 */
[----:B------:R-:W-:-:S04]  /*0680*/  FFMA R9, R24, R25, R9 ;  /* 0x0000001918097223 */ /* 0x000fc80000000009 */
[----:B------:R-:W-:-:S04]  /*0690*/  FFMA R9, R12, R13, R9 ;  /* 0x0000000d0c097223 */ /* 0x000fc80000000009 */
[----:B------:R-:W-:Y:S01]  /*06a0*/  FFMA R26, R26, R11, R9 ;  /* 0x0000000b1a1a7223 */ /* 0x000fe20000000009 */
[----:B------:R-:W-:Y:S06]  /*06b0*/  BRA.U UP0, `(.L_x_89) ;  /* 0xfffffffd00187547 */ /* 0x000fec000b83ffff */
.L_x_88:
[----:B------:R-:W-:Y:S05]  /*06c0*/  BRA.U !UP1, `(.L_x_87) ;  /* 0x0000000909b47547 */ /* 0x000fea000b800000 */
[----:B------:R-:W0:Y:S01]  /*06d0*/  LDC.64 R10, c[0x0][0x3a0] ;  /* 0x0000e800ff0a7b82 */ /* 0x000e220000000a00 */
[----:B------:R-:W1:Y:S01]  /*06e0*/  LDCU.64 UR10, c[0x0][0x380] ;  /* 0x00007000ff0a77ac */ /* 0x000e620008000a00 */
[----:B------:R-:W2:Y:S06]  /*06f0*/  LDCU.64 UR12, c[0x0][0x3c8] ;  /* 0x00007900ff0c77ac */ /* 0x000eac0008000a00 */
[----:B------:R-:W2:Y:S01]  /*0700*/  LDC.64 R12, c[0x0][0x3e8] ;  /* 0x0000fa00ff0c7b82 */ /* 0x000ea20000000a00 */
[----:B------:R-:W-:Y:S02]  /*0710*/  UISETP.GE.U32.AND UP1, UPT, UR9, 0x8, UPT ;  /* 0x000000080900788c */ /* 0x000fe4000bf26070 */
[----:B------:R-:W-:-:S02]  /*0720*/  ULOP3.LUT UR20, UR4, 0x7, URZ, 0xc0, !UPT ;  /* 0x0000000704147892 */ /* 0x000fc4000f8ec0ff */
[----:B------:R-:W-:Y:S02]  /*0730*/  UISETP.GE.U32.AND.EX UP1, UPT, URZ, URZ, UPT, UP1 ;  /* 0x000000ffff00728c */ /* 0x000fe4000bf26110 */
[----:B------:R-:W-:Y:S01]  /*0740*/  UISETP.NE.U32.AND UP0, UPT, UR20, URZ, UPT ;  /* 0x000000ff1400728c */ /* 0x000fe2000bf05070 */
[----:B-1----:R-:W-:-:S03]  /*0750*/  IMAD R5, R3, UR10, RZ ;  /* 0x0000000a03057c24 */ /* 0x002fc6000f8e02ff */
[----:B------:R-:W-:Y:S01]  /*0760*/  UISETP.NE.AND.EX UP0, UPT, URZ, URZ, UPT, UP0 ;  /* 0x000000ffff00728c */ /* 0x000fe2000bf05300 */
[C---:B------:R-:W-:Y:S02]  /*0770*/  IMAD R7, R2.reuse, UR11, R5 ;  /* 0x0000000b02077c24 */ /* 0x040fe4000f8e0205 */
[----:B0-----:R-:W-:-:S04]  /*0780*/  IMAD.WIDE.U32 R10, R2, UR10, R10 ;  /* 0x0000000a020a7c25 */ /* 0x001fc8000f8e000a */
[----:B------:R-:W-:Y:S02]  /*0790*/  IMAD.IADD R4, R11, 0x1, R7 ;  /* 0x000000010b047824 */ /* 0x000fe400078e0207 */
[----:B--2---:R-:W-:-:S04]  /*07a0*/  IMAD.WIDE.U32 R12, R0, UR12, R12 ;  /* 0x0000000c000c7c25 */ /* 0x004fc8000f8e000c */
[----:B------:R-:W-:Y:S01]  /*07b0*/  IMAD R5, R0, UR13, R13 ;  /* 0x0000000d00057c24 */ /* 0x000fe2000f8e020d */
[----:B------:R-:W-:Y:S06]  /*07c0*/  BRA.U !UP1, `(.L_x_90) ;  /* 0x0000000509607547 */ /* 0x000fec000b800000 */
[----:B------:R-:W-:Y:S02]  /*07d0*/  USHF.L.U32 UR11, UR5, 0x2, URZ ;  /* 0x00000002050b7899 */ /* 0x000fe400080006ff */
[----:B------:R-:W-:-:S04]  /*07e0*/  USHF.L.U64.HI UR17, UR5, 0x2, UR6 ;  /* 0x0000000205117899 */ /* 0x000fc80008010206 */
[----:B------:R-:W-:Y:S02]  /*07f0*/  IADD3 R6, P0, PT, R10, UR11, RZ ;  /* 0x0000000b0a067c10 */ /* 0x000fe4000ff1e0ff */
[----:B------:R-:W-:Y:S02]  /*0800*/  IADD3 R8, P1, PT, R12, UR11, RZ ;  /* 0x0000000b0c087c10 */ /* 0x000fe4000ff3e0ff */
[----:B------:R-:W-:Y:S02]  /*0810*/  IADD3.X R7, PT, PT, R4, UR17, RZ, P0, !PT ;  /* 0x0000001104077c10 */ /* 0x000fe400087fe4ff */
[----:B------:R-:W-:-:S03]  /*0820*/  IADD3.X R9, PT, PT, R5, UR17, RZ, P1, !PT ;  /* 0x0000001105097c10 */ /* 0x000fc60008ffe4ff */
[----:B------:R0:W2:Y:S04]  /*0830*/  LDG.E R29, desc[UR18][R6.64] ;  /* 0x00000012061d7981 */ /* 0x0000a8000c1e1900 */
[----:B------:R1:W2:Y:S01]  /*0840*/  LDG.E R23, desc[UR18][R8.64] ;  /* 0x0000001208177981 */ /* 0x0002a2000c1e1900 */
[----:B------:R-:W-:Y:S02]  /*0850*/  UIADD3 UR15, UP6, UPT, UR11, 0x4, URZ ;  /* 0x000000040b0f7890 */ /* 0x000fe4000ffde0ff */
[----:B------:R-:W-:Y:S02]  /*0860*/  UIADD3 UR10, UP5, UPT, UR11, 0x8, URZ ;  /* 0x000000080b0a7890 */ /* 0x000fe4000ffbe0ff */
[----:B------:R-:W-:Y:S02]  /*0870*/  UIADD3.X UR16, UPT, UPT, URZ, UR17, URZ, UP6, !UPT ;  /* 0x00000011ff107290 */ /* 0x000fe4000b7fe4ff */
[----:B------:R-:W-:-:S02]  /*0880*/  ULOP3.LUT UR15, UR15, 0xfffffffc, URZ, 0xc0, !UPT ;  /* 0xfffffffc0f0f7892 */ /* 0x000fc4000f8ec0ff */
[----:B------:R-:W-:Y:S02]  /*0890*/  ULOP3.LUT UR16, UR16, 0x3, URZ, 0xc0, !UPT ;  /* 0x0000000310107892 */ /* 0x000fe4000f8ec0ff */
[----:B------:R-:W-:Y:S02]  /*08a0*/  UIADD3.X UR14, UPT, UPT, URZ, UR17, URZ, UP5, !UPT ;  /* 0x00000011ff0e7290 */ /* 0x000fe4000affe4ff */
[----:B------:R-:W-:Y:S01]  /*08b0*/  ULOP3.LUT UR10, UR10, 0xfffffffc, URZ, 0xc0, !UPT ;  /* 0xfffffffc0a0a7892 */ /* 0x000fe2000f8ec0ff */
[----:B0-----:R-:W-:Y:S01]  /*08c0*/  IADD3 R6, P0, PT, R10, UR15, RZ ;  /* 0x0000000f0a067c10 */ /* 0x001fe2000ff1e0ff */
[----:B------:R-:W-:Y:S01]  /*08d0*/  UIADD3 UR12, UP4, UPT, UR11, 0xc, URZ ;  /* 0x0000000c0b0c7890 */ /* 0x000fe2000ff9e0ff */
[----:B-1----:R-:W-:Y:S01]  /*08e0*/  IADD3 R8, P1, PT, R12, UR15, RZ ;  /* 0x0000000f0c087c10 */ /* 0x002fe2000ff3e0ff */
[----:B------:R-:W-:Y:S01]  /*08f0*/  ULOP3.LUT UR14, UR14, 0x3, URZ, 0xc0, !UPT ;  /* 0x000000030e0e7892 */ /* 0x000fe2000f8ec0ff */
[----:B------:R-:W-:Y:S01]  /*0900*/  IADD3.X R7, PT, PT, R4, UR16, RZ, P0, !PT ;  /* 0x0000001004077c10 */ /* 0x000fe200087fe4ff */
[----:B------:R-:W-:Y:S01]  /*0910*/  UIADD3.X UR13, UPT, UPT, URZ, UR17, URZ, UP4, !UPT ;  /* 0x00000011ff0d7290 */ /* 0x000fe2000a7fe4ff */
[----:B------:R-:W-:Y:S01]  /*0920*/  IADD3 R24, P0, PT, R10, UR10, RZ ;  /* 0x0000000a0a187c10 */ /* 0x000fe2000ff1e0ff */
[----:B------:R-:W-:Y:S01]  /*0930*/  ULOP3.LUT UR12, UR12, 0xfffffffc, URZ, 0xc0, !UPT ;  /* 0xfffffffc0c0c7892 */ /* 0x000fe2000f8ec0ff */
[----:B------:R-:W-:Y:S01]  /*0940*/  IADD3.X R9, PT, PT, R5, UR16, RZ, P1, !PT ;  /* 0x0000001005097c10 */ /* 0x000fe20008ffe4ff */
[----:B------:R-:W-:Y:S01]  /*0950*/  UIADD3 UR8, UP3, UPT, UR11, 0x10, URZ ;  /* 0x000000100b087890 */ /* 0x000fe2000ff7e0ff */
[----:B------:R-:W-:Y:S01]  /*0960*/  IADD3.X R25, PT, PT, R4, UR14, RZ, P0, !PT ;  /* 0x0000000e04197c10 */ /* 0x000fe200087fe4ff */
[----:B------:R-:W-:Y:S01]  /*0970*/  UIADD3 UR9, UP2, UPT, UR11, 0x14, URZ ;  /* 0x000000140b097890 */ /* 0x000fe2000ff5e0ff */
[----:B------:R-:W3:Y:S01]  /*0980*/  LDG.E R7, desc[UR18][R6.64] ;  /* 0x0000001206077981 */ /* 0x000ee2000c1e1900 */
[----:B------:R-:W-:-:S02]  /*0990*/  UIADD3 UR7, UP1, UPT, UR11, 0x18, URZ ;  /* 0x000000180b077890 */ /* 0x000fc4000ff3e0ff */
[----:B------:R-:W-:Y:S02]  /*09a0*/  UIADD3 UR6, UP6, UPT, UR11, 0x1c, URZ ;  /* 0x0000001c0b067890 */ /* 0x000fe4000ffde0ff */
[----:B------:R-:W-:Y:S01]  /*09b0*/  ULOP3.LUT UR13, UR13, 0x3, URZ, 0xc0, !UPT ;  /* 0x000000030d0d7892 */ /* 0x000fe2000f8ec0ff */
[----:B------:R-:W-:Y:S01]  /*09c0*/  IADD3 R16, P1, PT, R12, UR10, RZ ;  /* 0x0000000a0c107c10 */ /* 0x000fe2000ff3e0ff */
[----:B------:R-:W-:Y:S01]  /*09d0*/  UIADD3.X UR11, UPT, UPT, URZ, UR17, URZ, UP3, !UPT ;  /* 0x00000011ff0b7290 */ /* 0x000fe20009ffe4ff */
[----:B------:R-:W-:Y:S01]  /*09e0*/  IADD3 R14, P0, PT, R10, UR12, RZ ;  /* 0x0000000c0a0e7c10 */ /* 0x000fe2000ff1e0ff */
[----:B------:R-:W-:Y:S01]  /*09f0*/  ULOP3.LUT UR8, UR8, 0xfffffffc, URZ, 0xc0, !UPT ;  /* 0xfffffffc08087892 */ /* 0x000fe2000f8ec0ff */
[C---:B------:R-:W-:Y:S01]  /*0a00*/  IADD3.X R17, PT, PT, R5.reuse, UR14, RZ, P1, !PT ;  /* 0x0000000e05117c10 */ /* 0x040fe20008ffe4ff */
[----:B------:R-:W-:Y:S01]  /*0a10*/  ULOP3.LUT UR11, UR11, 0x3, URZ, 0xc0, !UPT ;  /* 0x000000030b0b7892 */ /* 0x000fe2000f8ec0ff */
[----:B------:R-:W-:Y:S01]  /*0a20*/  IADD3.X R15, PT, PT, R4, UR13, RZ, P0, !PT ;  /* 0x0000000d040f7c10 */ /* 0x000fe200087fe4ff */
[----:B------:R-:W-:Y:S01]  /*0a30*/  UIADD3.X UR10, UPT, UPT, URZ, UR17, URZ, UP2, !UPT ;  /* 0x00000011ff0a7290 */ /* 0x000fe200097fe4ff */
[----:B------:R-:W-:Y:S01]  /*0a40*/  IADD3 R20, P1, PT, R12, UR12, RZ ;  /* 0x0000000c0c147c10 */ /* 0x000fe2000ff3e0ff */
[----:B------:R-:W-:Y:S01]  /*0a50*/  ULOP3.LUT UR9, UR9, 0xfffffffc, URZ, 0xc0, !UPT ;  /* 0xfffffffc09097892 */ /* 0x000fe2000f8ec0ff */
[----:B------:R-:W-:Y:S01]  /*0a60*/  IADD3 R18, P0, PT, R10, UR8, RZ ;  /* 0x000000080a127c10 */ /* 0x000fe2000ff1e0ff */
[----:B------:R-:W3:Y:S01]  /*0a70*/  LDG.E R8, desc[UR18][R8.64] ;  /* 0x0000001208087981 */ /* 0x000ee2000c1e1900 */
[----:B------:R-:W-:Y:S01]  /*0a80*/  ULOP3.LUT UR10, UR10, 0x3, URZ, 0xc0, !UPT ;  /* 0x000000030a0a7892 */ /* 0x000fe2000f8ec0ff */
[----:B------:R-:W-:-:S02]  /*0a90*/  IADD3.X R21, PT, PT, R5, UR13, RZ, P1, !PT ;  /* 0x0000000d05157c10 */ /* 0x000fc40008ffe4ff */
[----:B------:R-:W-:Y:S01]  /*0aa0*/  IADD3.X R19, PT, PT, R4, UR11, RZ, P0, !PT ;  /* 0x0000000b04137c10 */ /* 0x000fe200087fe4ff */
[----:B------:R0:W4:Y:S01]  /*0ab0*/  LDG.E R6, desc[UR18][R16.64] ;  /* 0x0000001210067981 */ /* 0x000122000c1e1900 */
[----:B------:R-:W-:-:S03]  /*0ac0*/  ULOP3.LUT UR7, UR7, 0xfffffffc, URZ, 0xc0, !UPT ;  /* 0xfffffffc07077892 */ /* 0x000fc6000f8ec0ff */
[----:B------:R-:W4:Y:S04]  /*0ad0*/  LDG.E R25, desc[UR18][R24.64] ;  /* 0x0000001218197981 */ /* 0x000f28000c1e1900 */
[----:B------:R1:W5:Y:S01]  /*0ae0*/  LDG.E R9, desc[UR18][R14.64] ;  /* 0x000000120e097981 */ /* 0x000362000c1e1900 */
[----:B0-----:R-:W-:Y:S01]  /*0af0*/  IADD3 R16, P1, PT, R12, UR8, RZ ;  /* 0x000000080c107c10 */ /* 0x001fe2000ff3e0ff */
[----:B------:R-:W-:Y:S02]  /*0b00*/  UIADD3.X UR8, UPT, UPT, URZ, UR17, URZ, UP1, !UPT ;  /* 0x00000011ff087290 */ /* 0x000fe40008ffe4ff */
[----:B------:R-:W5:Y:S04]  /*0b10*/  LDG.E R27, desc[UR18][R18.64] ;  /* 0x00000012121b7981 */ /* 0x000f68000c1e1900 */
[----:B------:R0:W5:Y:S01]  /*0b20*/  LDG.E R24, desc[UR18][R20.64] ;  /* 0x0000001214187981 */ /* 0x000162000c1e1900 */
[----:B-1----:R-:W-:-:S04]  /*0b30*/  IADD3 R14, P0, PT, R10, UR9, RZ ;  /* 0x000000090a0e7c10 */ /* 0x002fc8000ff1e0ff */
[----:B------:R-:W-:Y:S01]  /*0b40*/  IADD3.X R15, PT, PT, R4, UR10, RZ, P0, !PT ;  /* 0x0000000a040f7c10 */ /* 0x000fe200087fe4ff */
[----:B------:R-:W-:Y:S01]  /*0b50*/  ULOP3.LUT UR8, UR8, 0x3, URZ, 0xc0, !UPT ;  /* 0x0000000308087892 */ /* 0x000fe2000f8ec0ff */
[C---:B0-----:R-:W-:Y:S01]  /*0b60*/  IADD3 R20, P0, PT, R12.reuse, UR9, RZ ;  /* 0x000000090c147c10 */ /* 0x041fe2000ff1e0ff */
[----:B------:R-:W-:Y:S01]  /*0b70*/  ULOP3.LUT UR6, UR6, 0xfffffffc, URZ, 0xc0, !UPT ;  /* 0xfffffffc06067892 */ /* 0x000fe2000f8ec0ff */
[C---:B------:R-:W-:Y:S01]  /*0b80*/  IADD3.X R17, PT, PT, R5.reuse, UR11, RZ, P1, !PT ;  /* 0x0000000b05117c10 */ /* 0x040fe20008ffe4ff */
[----:B------:R0:W5:Y:S01]  /*0b90*/  LDG.E R28, desc[UR18][R14.64] ;  /* 0x000000120e1c7981 */ /* 0x000162000c1e1900 */
[C---:B------:R-:W-:Y:S02]  /*0ba0*/  IADD3.X R21, PT, PT, R5.reuse, UR10, RZ, P0, !PT ;  /* 0x0000000a05157c10 */ /* 0x040fe400087fe4ff */
[----:B------:R-:W-:Y:S01]  /*0bb0*/  IADD3 R18, P0, PT, R12, UR7, RZ ;  /* 0x000000070c127c10 */ /* 0x000fe2000ff1e0ff */
[----:B------:R-:W5:Y:S01]  /*0bc0*/  LDG.E R16, desc[UR18][R16.64] ;  /* 0x0000001210107981 */ /* 0x000f62000c1e1900 */
[C---:B------:R-:W-:Y:S01]  /*0bd0*/  IADD3 R22, P1, PT, R10.reuse, UR7, RZ ;  /* 0x000000070a167c10 */ /* 0x040fe2000ff3e0ff */
[----:B------:R-:W-:Y:S01]  /*0be0*/  UIADD3.X UR7, UPT, UPT, URZ, UR17, URZ, UP6, !UPT ;  /* 0x00000011ff077290 */ /* 0x000fe2000b7fe4ff */
[----:B------:R-:W-:Y:S01]  /*0bf0*/  IADD3.X R19, PT, PT, R5, UR8, RZ, P0, !PT ;  /* 0x0000000805137c10 */ /* 0x000fe200087fe4ff */
[----:B------:R-:W5:Y:S02]  /*0c00*/  LDG.E R21, desc[UR18][R20.64] ;  /* 0x0000001214157981 */ /* 0x000f64000c1e1900 */
[----:B------:R-:W-:Y:S01]  /*0c10*/  ULOP3.LUT UR7, UR7, 0x3, URZ, 0xc0, !UPT ;  /* 0x0000000307077892 */ /* 0x000fe2000f8ec0ff */
[----:B0-----:R-:W-:Y:S01]  /*0c20*/  IADD3 R14, P0, PT, R10, UR6, RZ ;  /* 0x000000060a0e7c10 */ /* 0x001fe2000ff1e0ff */
[----:B------:R0:W5:Y:S04]  /*0c30*/  LDG.E R17, desc[UR18][R18.64] ;  /* 0x0000001212117981 */ /* 0x000168000c1e1900 */
[----:B------:R-:W-:-:S05]  /*0c40*/  IADD3.X R15, PT, PT, R4, UR7, RZ, P0, !PT ;  /* 0x00000007040f7c10 */ /* 0x000fca00087fe4ff */
[----:B------:R-:W5:Y:S01]  /*0c50*/  LDG.E R14, desc[UR18][R14.64] ;  /* 0x000000120e0e7981 */ /* 0x000f62000c1e1900 */
[----:B--2---:R-:W-:Y:S01]  /*0c60*/  FFMA R26, R29, R23, R26 ;  /* 0x000000171d1a7223 */ /* 0x004fe2000000001a */
[----:B------:R-:W-:Y:S02]  /*0c70*/  IADD3.X R23, PT, PT, R4, UR8, RZ, P1, !PT ;  /* 0x0000000804177c10 */ /* 0x000fe40008ffe4ff */
[----:B0-----:R-:W-:-:S03]  /*0c80*/  IADD3 R18, P1, PT, R12, UR6, RZ ;  /* 0x000000060c127c10 */ /* 0x001fc6000ff3e0ff */
[----:B------:R-:W2:Y:S01]  /*0c90*/  LDG.E R22, desc[UR18][R22.64] ;  /* 0x0000001216167981 */ /* 0x000ea2000c1e1900 */
[----:B------:R-:W-:-:S05]  /*0ca0*/  IADD3.X R19, PT, PT, R5, UR7, RZ, P1, !PT ;  /* 0x0000000705137c10 */ /* 0x000fca0008ffe4ff */
[----:B------:R-:W2:Y:S01]  /*0cb0*/  LDG.E R29, desc[UR18][R18.64] ;  /* 0x00000012121d7981 */ /* 0x000ea2000c1e1900 */
[----:B------:R-:W-:Y:S01]  /*0cc0*/  UIADD3 UR5, UPT, UPT, UR5, 0x8, URZ ;  /* 0x0000000805057890 */ /* 0x000fe2000fffe0ff */
[----:B------:R-:W-:Y:S01]  /*0cd0*/  UMOV UR6, URZ ;  /* 0x000000ff00067c82 */ /* 0x000fe20008000000 */
[----:B---3--:R-:W-:-:S04]  /*0ce0*/  FFMA R8, R7, R8, R26 ;  /* 0x0000000807087223 */ /* 0x008fc8000000001a */
[----:B----4-:R-:W-:-:S04]  /*0cf0*/  FFMA R6, R25, R6, R8 ;  /* 0x0000000619067223 */ /* 0x010fc80000000008 */
[----:B-----5:R-:W-:-:S04]  /*0d00*/  FFMA R6, R9, R24, R6 ;  /* 0x0000001809067223 */ /* 0x020fc80000000006 */
[----:B------:R-:W-:-:S04]  /*0d10*/  FFMA R27, R27, R16, R6 ;  /* 0x000000101b1b7223 */ /* 0x000fc80000000006 */
[----:B------:R-:W-:-:S04]  /*0d20*/  FFMA R21, R28, R21, R27 ;  /* 0x000000151c157223 */ /* 0x000fc8000000001b */
[----:B--2---:R-:W-:-:S04]  /*0d30*/  FFMA R17, R22, R17, R21 ;  /* 0x0000001116117223 */ /* 0x004fc80000000015 */
[----:B------:R-:W-:-:S07]  /*0d40*/  FFMA R26, R14, R29, R17 ;  /* 0x0000001d0e1a7223 */ /* 0x000fce0000000011 */
.L_x_90:
        /* <DEDUP_REMOVED lines=8> */
[----:B------:R-:W-:Y:S02]  /*0dd0*/  USHF.L.U32 UR13, UR5, 0x2, URZ ;  /* 0x00000002050d7899 */ /* 0x000fe400080006ff */
[----:B------:R-:W-:Y:S02]  /*0de0*/  USHF.L.U64.HI UR6, UR5, 0x2, UR6 ;  /* 0x0000000205067899 */ /* 0x000fe40008010206 */
[----:B------:R-:W-:Y:S02]  /*0df0*/  UIADD3 UR8, UP0, UPT, UR13, 0x4, URZ ;  /* 0x000000040d087890 */ /* 0x000fe4000ff1e0ff */
[----:B------:R-:W-:Y:S02]  /*0e00*/  UIADD3 UR10, UP2, UPT, UR13, 0x8, URZ ;  /* 0x000000080d0a7890 */ /* 0x000fe4000ff5e0ff */
[----:B------:R-:W-:Y:S01]  /*0e10*/  IADD3 R8, P0, PT, R10, UR13, RZ ;  /* 0x0000000d0a087c10 */ /* 0x000fe2000ff1e0ff */
[----:B------:R-:W-:Y:S01]  /*0e20*/  UIADD3.X UR9, UPT, UPT, URZ, UR6, URZ, UP0, !UPT ;  /* 0x00000006ff097290 */ /* 0x000fe200087fe4ff */
[----:B------:R-:W-:Y:S01]  /*0e30*/  IADD3 R18, P1, PT, R12, UR13, RZ ;  /* 0x0000000d0c127c10 */ /* 0x000fe2000ff3e0ff */
[----:B------:R-:W-:Y:S01]  /*0e40*/  ULOP3.LUT UR8, UR8, 0xfffffffc, URZ, 0xc0, !UPT ;  /* 0xfffffffc08087892 */ /* 0x000fe2000f8ec0ff */
[----:B------:R-:W-:Y:S01]  /*0e50*/  IADD3.X R9, PT, PT, R4, UR6, RZ, P0, !PT ;  /* 0x0000000604097c10 */ /* 0x000fe200087fe4ff */
[----:B------:R-:W-:Y:S01]  /*0e60*/  ULOP3.LUT UR9, UR9, 0x3, URZ, 0xc0, !UPT ;  /* 0x0000000309097892 */ /* 0x000fe2000f8ec0ff */
[----:B------:R-:W-:Y:S01]  /*0e70*/  IADD3.X R19, PT, PT, R5, UR6, RZ, P1, !PT ;  /* 0x0000000605137c10 */ /* 0x000fe20008ffe4ff */
[----:B------:R-:W-:-:S02]  /*0e80*/  UIADD3 UR12, UP3, UPT, UR13, 0xc, URZ ;  /* 0x0000000c0d0c7890 */ /* 0x000fc4000ff7e0ff */
[----:B------:R-:W-:Y:S01]  /*0e90*/  UIADD3.X UR11, UPT, UPT, URZ, UR6, URZ, UP2, !UPT ;  /* 0x00000006ff0b7290 */ /* 0x000fe200097fe4ff */
[----:B------:R-:W-:Y:S01]  /*0ea0*/  IADD3 R22, P0, PT, R10, UR8, RZ ;  /* 0x000000080a167c10 */ /* 0x000fe2000ff1e0ff */
[----:B------:R-:W-:Y:S01]  /*0eb0*/  ULOP3.LUT UR10, UR10, 0xfffffffc, URZ, 0xc0, !UPT ;  /* 0xfffffffc0a0a7892 */ /* 0x000fe2000f8ec0ff */
[----:B------:R-:W-:Y:S01]  /*0ec0*/  IADD3 R16, P1, PT, R12, UR8, RZ ;  /* 0x000000080c107c10 */ /* 0x000fe2000ff3e0ff */
[----:B------:R-:W-:Y:S01]  /*0ed0*/  UIADD3.X UR6, UPT, UPT, URZ, UR6, URZ, UP3, !UPT ;  /* 0x00000006ff067290 */ /* 0x000fe20009ffe4ff */
[----:B------:R-:W-:Y:S01]  /*0ee0*/  IADD3.X R23, PT, PT, R4, UR9, RZ, P0, !PT ;  /* 0x0000000904177c10 */ /* 0x000fe200087fe4ff */
[----:B------:R-:W-:Y:S01]  /*0ef0*/  ULOP3.LUT UR12, UR12, 0xfffffffc, URZ, 0xc0, !UPT ;  /* 0xfffffffc0c0c7892 */ /* 0x000fe2000f8ec0ff */
[----:B------:R0:W2:Y:S01]  /*0f00*/  LDG.E R21, desc[UR18][R8.64] ;  /* 0x0000001208157981 */ /* 0x0000a2000c1e1900 */
[----:B------:R-:W-:Y:S01]  /*0f10*/  ULOP3.LUT UR11, UR11, 0x3, URZ, 0xc0, !UPT ;  /* 0x000000030b0b7892 */ /* 0x000fe2000f8ec0ff */
[C---:B------:R-:W-:Y:S01]  /*0f20*/  IADD3 R6, P0, PT, R10.reuse, UR10, RZ ;  /* 0x0000000a0a067c10 */ /* 0x040fe2000ff1e0ff */
[----:B------:R-:W-:Y:S01]  /*0f30*/  ULOP3.LUT UR6, UR6, 0x3, URZ, 0xc0, !UPT ;  /* 0x0000000306067892 */ /* 0x000fe2000f8ec0ff */
[----:B------:R-:W-:Y:S01]  /*0f40*/  IADD3.X R17, PT, PT, R5, UR9, RZ, P1, !PT ;  /* 0x0000000905117c10 */ /* 0x000fe20008ffe4ff */
[----:B------:R1:W2:Y:S01]  /*0f50*/  LDG.E R20, desc[UR18][R18.64] ;  /* 0x0000001212147981 */ /* 0x0002a2000c1e1900 */
[----:B------:R-:W-:-:S03]  /*0f60*/  IADD3 R14, P1, PT, R10, UR12, RZ ;  /* 0x0000000c0a0e7c10 */ /* 0x000fc6000ff3e0ff */
[----:B------:R-:W3:Y:S01]  /*0f70*/  LDG.E R23, desc[UR18][R22.64] ;  /* 0x0000001216177981 */ /* 0x000ee2000c1e1900 */
[----:B0-----:R-:W-:Y:S02]  /*0f80*/  IADD3 R8, P2, PT, R12, UR10, RZ ;  /* 0x0000000a0c087c10 */ /* 0x001fe4000ff5e0ff */
[----:B------:R-:W-:Y:S01]  /*0f90*/  IADD3.X R7, PT, PT, R4, UR11, RZ, P0, !PT ;  /* 0x0000000b04077c10 */ /* 0x000fe200087fe4ff */
[----:B------:R-:W3:Y:S01]  /*0fa0*/  LDG.E R16, desc[UR18][R16.64] ;  /* 0x0000001210107981 */ /* 0x000ee2000c1e1900 */
[C---:B------:R-:W-:Y:S02]  /*0fb0*/  IADD3.X R9, PT, PT, R5.reuse, UR11, RZ, P2, !PT ;  /* 0x0000000b05097c10 */ /* 0x040fe400097fe4ff */
[----:B-1----:R-:W-:Y:S02]  /*0fc0*/  IADD3 R18, P0, PT, R12, UR12, RZ ;  /* 0x0000000c0c127c10 */ /* 0x002fe4000ff1e0ff */
[----:B------:R-:W-:Y:S01]  /*0fd0*/  IADD3.X R15, PT, PT, R4, UR6, RZ, P1, !PT ;  /* 0x00000006040f7c10 */ /* 0x000fe20008ffe4ff */
[----:B------:R-:W4:Y:S01]  /*0fe0*/  LDG.E R7, desc[UR18][R6.64] ;  /* 0x0000001206077981 */ /* 0x000f22000c1e1900 */
[----:B------:R-:W-:-:S03]  /*0ff0*/  IADD3.X R19, PT, PT, R5, UR6, RZ, P0, !PT ;  /* 0x0000000605137c10 */ /* 0x000fc600087fe4ff */
        /* <DEDUP_REMOVED lines=9> */
.L_x_91:
[----:B------:R-:W-:Y:S05]  /*1090*/  BRA.U !UP1, `(.L_x_87) ;  /* 0x0000000109407547 */ /* 0x000fea000b800000 */
.L_x_92:
[----:B------:R-:W-:Y:S02]  /*10a0*/  USHF.L.U32 UR8, UR5, 0x2, URZ ;  /* 0x0000000205087899 */ /* 0x000fe400080006ff */
[----:B------:R-:W-:-:S04]  /*10b0*/  USHF.L.U64.HI UR6, UR5, 0x2, UR6 ;  /* 0x0000000205067899 */ /* 0x000fc80008010206 */
[----:B------:R-:W-:Y:S02]  /*10c0*/  IADD3 R6, P0, PT, R10, UR8, RZ ;  /* 0x000000080a067c10 */ /* 0x000fe4000ff1e0ff */
[----:B------:R-:W-:Y:S02]  /*10d0*/  IADD3 R8, P1, PT, R12, UR8, RZ ;  /* 0x000000080c087c10 */ /* 0x000fe4000ff3e0ff */
[----:B------:R-:W-:Y:S02]  /*10e0*/  IADD3.X R7, PT, PT, R4, UR6, RZ, P0, !PT ;  /* 0x0000000604077c10 */ /* 0x000fe400087fe4ff */
[----:B------:R-:W-:-:S04]  /*10f0*/  IADD3.X R9, PT, PT, R5, UR6, RZ, P1, !PT ;  /* 0x0000000605097c10 */ /* 0x000fc80008ffe4ff */
[----:B------:R-:W2:Y:S04]  /*1100*/  LDG.E R7, desc[UR18][R6.64] ;  /* 0x0000001206077981 */ /* 0x000ea8000c1e1900 */
[----:B------:R-:W2:Y:S01]  /*1110*/  LDG.E R8, desc[UR18][R8.64] ;  /* 0x0000001208087981 */ /* 0x000ea2000c1e1900 */
[----:B------:R-:W-:Y:S02]  /*1120*/  UIADD3 UR7, UP0, UPT, UR7, -0x1, URZ ;  /* 0xffffffff07077890 */ /* 0x000fe4000ff1e0ff */
[----:B------:R-:W-:Y:S02]  /*1130*/  UIADD3 UR5, UPT, UPT, UR5, 0x1, URZ ;  /* 0x0000000105057890 */ /* 0x000fe4000fffe0ff */
[----:B------:R-:W-:Y:S02]  /*1140*/  UIADD3.X UR4, UPT, UPT, UR4, -0x1, URZ, UP0, !UPT ;  /* 0xffffffff04047890 */ /* 0x000fe400087fe4ff */
[----:B------:R-:W-:Y:S01]  /*1150*/  UISETP.NE.U32.AND UP0, UPT, UR7, URZ, UPT ;  /* 0x000000ff0700728c */ /* 0x000fe2000bf05070 */
[----:B------:R-:W-:-:S03]  /*1160*/  UMOV UR6, URZ ;  /* 0x000000ff00067c82 */ /* 0x000fc60008000000 */
[----:B------:R-:W-:Y:S01]  /*1170*/  UISETP.NE.AND.EX UP0, UPT, UR4, URZ, UPT, UP0 ;  /* 0x000000ff0400728c */ /* 0x000fe2000bf05300 */
[----:B--2---:R-:W-:-:S08]  /*1180*/  FFMA R26, R7, R8, R26 ;  /* 0x00000008071a7223 */ /* 0x004fd0000000001a */
[----:B------:R-:W-:Y:S05]  /*1190*/  BRA.U UP0, `(.L_x_92) ;  /* 0xfffffffd00c07547 */ /* 0x000fea000b83ffff */
.L_x_87:
[----:B------:R-:W0:Y:S01]  /*11a0*/  LDC.64 R4, c[0x0][0x430] ;  /* 0x00010c00ff047b82 */ /* 0x000e220000000a00 */
[----:B------:R-:W1:Y:S02]  /*11b0*/  LDCU.64 UR4, c[0x0][0x410] ;  /* 0x00008200ff0477ac */ /* 0x000e640008000a00 */
[----:B-1----:R-:W-:-:S04]  /*11c0*/  IMAD R3, R3, UR4, RZ ;  /* 0x0000000403037c24 */ /* 0x002fc8000f8e02ff */
[C---:B------:R-:W-:Y:S02]  /*11d0*/  IMAD R3, R2.reuse, UR5, R3 ;  /* 0x0000000502037c24 */ /* 0x040fe4000f8e0203 */
[----:B0-----:R-:W-:-:S04]  /*11e0*/  IMAD.WIDE.U32 R4, R2, UR4, R4 ;  /* 0x0000000402047c25 */ /* 0x001fc8000f8e0004 */
[----:B------:R-:W-:Y:S01]  /*11f0*/  IMAD.IADD R5, R5, 0x1, R3 ;  /* 0x0000000105057824 */ /* 0x000fe200078e0203 */
[----:B------:R-:W-:-:S04]  /*1200*/  LEA R2, P0, R0, R4, 0x2 ;  /* 0x0000000400027211 */ /* 0x000fc800078010ff */
[----:B------:R-:W-:-:S05]  /*1210*/  LEA.HI.X R3, R0, R5, RZ, 0x2, P0 ;  /* 0x0000000500037211 */ /* 0x000fca00000f14ff */
[----:B------:R-:W-:Y:S01]  /*1220*/  STG.E desc[UR18][R2.64], R26 ;  /* 0x0000001a02007986 */ /* 0x000fe2000c101912 */
[----:B------:R-:W-:Y:S05]  /*1230*/  EXIT ;  /* 0x000000000000794d */ /* 0x000fea0003800000 */
.L_x_93:
        /* <DEDUP_REMOVED lines=12> */
.L_x_127:


//--------------------- .text._Z9matmulmat6TensorS_S_ --------------------------
	.section	.text._Z9matmulmat6TensorS_S_,"ax",@progbits
	.align	128
        .global         _Z9matmulmat6TensorS_S_
        .type           _Z9matmulmat6TensorS_S_,@function
        .size           _Z9matmulmat6TensorS_S_,(.L_x_128 - _Z9matmulmat6TensorS_S_)
        .other          _Z9matmulmat6TensorS_S_,@"STO_CUDA_ENTRY STV_DEFAULT"
_Z9matmulmat6TensorS_S_:
.text._Z9matmulmat6TensorS_S_:
        /* <DEDUP_REMOVED lines=23> */
[----:B------:R-:W0:Y:S01]  /*0170*/  LDCU.64 UR10, c[0x0][0x3e8] ;  /* 0x00007d00ff0a77ac */ /* 0x000e220008000a00 */
[----:B------:R-:W-:Y:S02]  /*0180*/  HFMA2 R5, -RZ, RZ, 0, 0 ;  /* 0x00000000ff057431 */ /* 0x000fe400000001ff */
[----:B------:R-:W-:Y:S01]  /*0190*/  IMAD.MOV.U32 R29, RZ, RZ, RZ ;  /* 0x000000ffff1d7224 */ /* 0x000fe200078e00ff */
[----:B------:R-:W-:Y:S01]  /*01a0*/  UISETP.GE.U32.AND UP1, UPT, UR4, 0x10, UPT ;  /* 0x000000100400788c */ /* 0x000fe2000bf26070 */
[----:B------:R-:W-:Y:S01]  /*01b0*/  IMAD.MOV.U32 R26, RZ, RZ, RZ ;  /* 0x000000ffff1a7224 */ /* 0x000fe200078e00ff */
[----:B------:R-:W-:Y:S02]  /*01c0*/  ULOP3.LUT UR9, UR4, 0xf, URZ, 0xc0, !UPT ;  /* 0x0000000f04097892 */ /* 0x000fe4000f8ec0ff */
[----:B------:R-:W-:Y:S02]  /*01d0*/  UISETP.GE.U32.AND.EX UP1, UPT, UR5, URZ, UPT, UP1 ;  /* 0x000000ff0500728c */ /* 0x000fe4000bf26110 */
[----:B------:R-:W-:-:S04]  /*01e0*/  UISETP.NE.U32.AND UP0, UPT, UR9, URZ, UPT ;  /* 0x000000ff0900728c */ /* 0x000fc8000bf05070 */
[----:B------:R-:W-:Y:S01]  /*01f0*/  UISETP.NE.AND.EX UP0, UPT, URZ, URZ, UPT, UP0 ;  /* 0x000000ffff00728c */ /* 0x000fe2000bf05300 */
[----:B0-----:R-:W-:-:S04]  /*0200*/  LEA R12, P0, R0, UR10, 0x2 ;  /* 0x0000000a000c7c11 */ /* 0x001fc8000f8010ff */
[----:B------:R-:W-:Y:S01]  /*0210*/  LEA.HI.X R13, R0, UR11, RZ, 0x2, P0 ;  /* 0x0000000b000d7c11 */ /* 0x000fe200080f14ff */
[----:B------:R-:W-:Y:S08]  /*0220*/  BRA.U !UP1, `(.L_x_95) ;  /* 0x0000000509b07547 */ /* 0x000ff0000b800000 */
[----:B------:R-:W0:Y:S01]  /*0230*/  LDC.64 R4, c[0x0][0x3a0] ;  /* 0x0000e800ff047b82 */ /* 0x000e220000000a00 */
[----:B------:R-:W1:Y:S01]  /*0240*/  LDCU.64 UR10, c[0x0][0x380] ;  /* 0x00007000ff0a77ac */ /* 0x000e620008000a00 */
[----:B------:R-:W-:Y:S01]  /*0250*/  MOV R29, RZ ;  /* 0x000000ff001d7202 */ /* 0x000fe20000000f00 */
[----:B------:R-:W-:-:S05]  /*0260*/  ULOP3.LUT UR5, UR4, 0xfffffff0, URZ, 0xc0, !UPT ;  /* 0xfffffff004057892 */ /* 0x000fca000f8ec0ff */
[----:B------:R-:W2:Y:S01]  /*0270*/  LDC.64 R8, c[0x0][0x3c8] ;  /* 0x0000f200ff087b82 */ /* 0x000ea20000000a00 */
[----:B------:R-:W-:-:S07]  /*0280*/  IMAD.U32 R20, RZ, RZ, UR5 ;  /* 0x00000005ff147e24 */ /* 0x000fce000f8e00ff */
[----:B------:R-:W3:Y:S01]  /*0290*/  LDC R26, c[0x0][0x3b4] ;  /* 0x0000ed00ff1a7b82 */ /* 0x000ee20000000800 */
[----:B-1----:R-:W-:-:S04]  /*02a0*/  IMAD R7, R3, UR10, RZ ;  /* 0x0000000a03077c24 */ /* 0x002fc8000f8e02ff */
[C---:B------:R-:W-:Y:S02]  /*02b0*/  IMAD R7, R2.reuse, UR11, R7 ;  /* 0x0000000b02077c24 */ /* 0x040fe4000f8e0207 */
[----:B0-----:R-:W-:-:S03]  /*02c0*/  IMAD.WIDE.U32 R4, R2, UR10, R4 ;  /* 0x0000000a02047c25 */ /* 0x001fc6000f8e0004 */
[----:B------:R-:W-:Y:S01]  /*02d0*/  IADD3 R16, P0, PT, R4, 0x20, RZ ;  /* 0x0000002004107810 */ /* 0x000fe20007f1e0ff */
[----:B------:R-:W-:Y:S01]  /*02e0*/  IMAD.MOV.U32 R4, RZ, RZ, R13 ;  /* 0x000000ffff047224 */ /* 0x000fe200078e000d */
[----:B--2---:R-:W-:-:S03]  /*02f0*/  SHF.L.U64.HI R21, R8, 0x4, R9 ;  /* 0x0000000408157819 */ /* 0x004fc60000010209 */
[----:B------:R-:W-:Y:S01]  /*0300*/  IMAD.X R17, R5, 0x1, R7, P0 ;  /* 0x0000000105117824 */ /* 0x000fe200000e0607 */
[----:B------:R-:W-:Y:S01]  /*0310*/  MOV R5, UR5 ;  /* 0x0000000500057c02 */ /* 0x000fe20008000f00 */
[----:B------:R-:W-:Y:S02]  /*0320*/  IMAD.MOV.U32 R7, RZ, RZ, R12 ;  /* 0x000000ffff077224 */ /* 0x000fe400078e000c */
[----:B---3--:R-:W-:-:S07]  /*0330*/  IMAD.MOV.U32 R6, RZ, RZ, R26 ;  /* 0x000000ffff067224 */ /* 0x008fce00078e001a */
.L_x_96:
[----:B------:R-:W-:Y:S01]  /*0340*/  MOV R19, R4 ;  /* 0x0000000400137202 */ /* 0x000fe20000000f00 */
[----:B------:R-:W-:Y:S01]  /*0350*/  IMAD.MOV.U32 R11, RZ, RZ, R17 ;  /* 0x000000ffff0b7224 */ /* 0x000fe200078e0011 */
[----:B------:R-:W-:Y:S01]  /*0360*/  MOV R10, R16 ;  /* 0x00000010000a7202 */ /* 0x000fe20000000f00 */
[----:B------:R-:W-:Y:S01]  /*0370*/  IMAD.MOV.U32 R18, RZ, RZ, R7 ;  /* 0x000000ffff127224 */ /* 0x000fe200078e0007 */
[----:B------:R-:W-:-:S03]  /*0380*/  IADD3 R22, P0, PT, R7, R8, RZ ;  /* 0x0000000807167210 */ /* 0x000fc60007f1e0ff */
[----:B------:R-:W2:Y:S04]  /*0390*/  LDG.E R28, desc[UR6][R10.64+-0x20] ;  /* 0xffffe0060a1c7981 */ /* 0x000ea8000c1e1900 */
[----:B------:R-:W2:Y:S01]  /*03a0*/  LDG.E R19, desc[UR6][R18.64] ;  /* 0x0000000612137981 */ /* 0x000ea2000c1e1900 */
[--C-:B------:R-:W-:Y:S01]  /*03b0*/  IMAD.X R23, R4, 0x1, R9.reuse, P0 ;  /* 0x0000000104177824 */ /* 0x100fe200000e0609 */
[----:B------:R-:W-:Y:S02]  /*03c0*/  IADD3 R16, P0, PT, R22, R8, RZ ;  /* 0x0000000816107210 */ /* 0x000fe40007f1e0ff */
[----:B------:R-:W3:Y:S04]  /*03d0*/  LDG.E R25, desc[UR6][R10.64+-0x1c] ;  /* 0xffffe4060a197981 */ /* 0x000ee8000c1e1900 */
[----:B------:R-:W3:Y:S01]  /*03e0*/  LDG.E R24, desc[UR6][R22.64] ;  /* 0x0000000616187981 */ /* 0x000ee2000c1e1900 */
[----:B------:R-:W-:-:S05]  /*03f0*/  IMAD.X R17, R23, 0x1, R9, P0 ;  /* 0x0000000117117824 */ /* 0x000fca00000e0609 */
[----:B------:R0:W4:Y:S04]  /*0400*/  LDG.E R18, desc[UR6][R16.64] ;  /* 0x0000000610127981 */ /* 0x000128000c1e1900 */
[----:B------:R-:W4:Y:S01]  /*0410*/  LDG.E R23, desc[UR6][R10.64+-0x18] ;  /* 0xffffe8060a177981 */ /* 0x000f22000c1e1900 */
[----:B------:R-:W-:-:S03]  /*0420*/  IADD3 R14, P0, PT, R16, R8, RZ ;  /* 0x00000008100e7210 */ /* 0x000fc60007f1e0ff */
[----:B------:R-:W5:Y:S01]  /*0430*/  LDG.E R22, desc[UR6][R10.64+-0x14] ;  /* 0xffffec060a167981 */ /* 0x000f62000c1e1900 */
[----:B------:R-:W-:Y:S01]  /*0440*/  IADD3.X R15, PT, PT, R17, R9, RZ, P0, !PT ;  /* 0x00000009110f7210 */ /* 0x000fe200007fe4ff */
[----:B--2---:R-:W-:Y:S01]  /*0450*/  FFMA R27, R28, R19, R29 ;  /* 0x000000131c1b7223 */ /* 0x004fe2000000001d */
[----:B------:R-:W-:-:S03]  /*0460*/  IADD3 R28, P0, PT, R14, R8, RZ ;  /* 0x000000080e1c7210 */ /* 0x000fc60007f1e0ff */
[----:B------:R1:W5:Y:S02]  /*0470*/  LDG.E R19, desc[UR6][R14.64] ;  /* 0x000000060e137981 */ /* 0x000364000c1e1900 */
[----:B------:R-:W-:Y:S01]  /*0480*/  IMAD.X R29, R15, 0x1, R9, P0 ;  /* 0x000000010f1d7824 */ /* 0x000fe200000e0609 */
[----:B0-----:R-:W-:Y:S01]  /*0490*/  IADD3 R16, P0, PT, R28, R8, RZ ;  /* 0x000000081c107210 */ /* 0x001fe20007f1e0ff */
[----:B---3--:R-:W-:Y:S02]  /*04a0*/  FFMA R25, R25, R24, R27 ;  /* 0x0000001819197223 */ /* 0x008fe4000000001b */
[----:B------:R-:W2:Y:S04]  /*04b0*/  LDG.E R27, desc[UR6][R10.64+-0x10] ;  /* 0xfffff0060a1b7981 */ /* 0x000ea8000c1e1900 */
[----:B------:R5:W2:Y:S01]  /*04c0*/  LDG.E R24, desc[UR6][R28.64] ;  /* 0x000000061c187981 */ /* 0x000aa2000c1e1900 */
[----:B------:R-:W-:-:S02]  /*04d0*/  IMAD.X R17, R29, 0x1, R9, P0 ;  /* 0x000000011d117824 */ /* 0x000fc400000e0609 */
[----:B----4-:R-:W-:-:S03]  /*04e0*/  FFMA R23, R23, R18, R25 ;  /* 0x0000001217177223 */ /* 0x010fc60000000019 */
[----:B------:R-:W3:Y:S04]  /*04f0*/  LDG.E R18, desc[UR6][R16.64] ;  /* 0x0000000610127981 */ /* 0x000ee8000c1e1900 */
[----:B------:R-:W3:Y:S01]  /*0500*/  LDG.E R25, desc[UR6][R10.64+-0xc] ;  /* 0xfffff4060a197981 */ /* 0x000ee2000c1e1900 */
[----:B-1----:R-:W-:-:S04]  /*0510*/  IADD3 R14, P0, PT, R16, R8, RZ ;  /* 0x00000008100e7210 */ /* 0x002fc80007f1e0ff */
[----:B------:R-:W-:-:S05]  /*0520*/  IADD3.X R15, PT, PT, R17, R9, RZ, P0, !PT ;  /* 0x00000009110f7210 */ /* 0x000fca00007fe4ff */
[----:B------:R0:W4:Y:S01]  /*0530*/  LDG.E R16, desc[UR6][R14.64] ;  /* 0x000000060e107981 */ /* 0x000122000c1e1900 */
[----:B-----5:R-:W-:Y:S01]  /*0540*/  FFMA R28, R22, R19, R23 ;  /* 0x00000013161c7223 */ /* 0x020fe20000000017 */
[----:B------:R-:W-:Y:S02]  /*0550*/  IADD3 R22, P0, PT, R14, R8, RZ ;  /* 0x000000080e167210 */ /* 0x000fe40007f1e0ff */
[----:B------:R-:W4:Y:S03]  /*0560*/  LDG.E R19, desc[UR6][R10.64+-0x8] ;  /* 0xfffff8060a137981 */ /* 0x000f26000c1e1900 */
[----:B------:R-:W-:-:S05]  /*0570*/  IMAD.X R23, R15, 0x1, R9, P0 ;  /* 0x000000010f177824 */ /* 0x000fca00000e0609 */
[----:B------:R4:W5:Y:S01]  /*0580*/  LDG.E R17, desc[UR6][R22.64] ;  /* 0x0000000616117981 */ /* 0x000962000c1e1900 */
[----:B--2---:R-:W-:Y:S01]  /*0590*/  FFMA R24, R27, R24, R28 ;  /* 0x000000181b187223 */ /* 0x004fe2000000001c */
[----:B------:R-:W-:Y:S02]  /*05a0*/  IADD3 R28, P0, PT, R22, R8, RZ ;  /* 0x00000008161c7210 */ /* 0x000fe40007f1e0ff */
[----:B------:R-:W5:Y:S03]  /*05b0*/  LDG.E R27, desc[UR6][R10.64+-0x4] ;  /* 0xfffffc060a1b7981 */ /* 0x000f66000c1e1900 */
[----:B------:R-:W-:Y:S02]  /*05c0*/  IMAD.X R29, R23, 0x1, R9, P0 ;  /* 0x00000001171d7824 */ /* 0x000fe400000e0609 */
[----:B---3--:R-:W-:-:S03]  /*05d0*/  FFMA R18, R25, R18, R24 ;  /* 0x0000001219127223 */ /* 0x008fc60000000018 */
[----:B------:R-:W2:Y:S04]  /*05e0*/  LDG.E R24, desc[UR6][R28.64] ;  /* 0x000000061c187981 */ /* 0x000ea8000c1e1900 */
[----:B------:R-:W2:Y:S01]  /*05f0*/  LDG.E R25, desc[UR6][R10.64] ;  /* 0x000000060a197981 */ /* 0x000ea2000c1e1900 */
[----:B0-----:R-:W-:-:S04]  /*0600*/  IADD3 R14, P0, PT, R28, R8, RZ ;  /* 0x000000081c0e7210 */ /* 0x001fc80007f1e0ff */
[----:B------:R-:W-:Y:S01]  /*0610*/  IADD3.X R15, PT, PT, R29, R9, RZ, P0, !PT ;  /* 0x000000091d0f7210 */ /* 0x000fe200007fe4ff */
[----:B------:R-:W3:Y:S01]  /*0620*/  LDG.E R28, desc[UR6][R10.64+0x8] ;  /* 0x000008060a1c7981 */ /* 0x000ee2000c1e1900 */
[----:B----4-:R-:W-:Y:S01]  /*0630*/  FFMA R22, R19, R16, R18 ;  /* 0x0000001013167223 */ /* 0x010fe20000000012 */
[-C--:B------:R-:W-:Y:S02]  /*0640*/  IADD3 R18, P0, PT, R14, R8.reuse, RZ ;  /* 0x000000080e127210 */ /* 0x080fe40007f1e0ff */
[----:B------:R5:W4:Y:S03]  /*0650*/  LDG.E R16, desc[UR6][R14.64] ;  /* 0x000000060e107981 */ /* 0x000b26000c1e1900 */
[--C-:B------:R-:W-:Y:S02]  /*0660*/  IMAD.X R19, R15, 0x1, R9.reuse, P0 ;  /* 0x000000010f137824 */ /* 0x100fe400000e0609 */
[----:B-----5:R-:W-:Y:S01]  /*0670*/  FFMA R14, R27, R17, R22 ;  /* 0x000000111b0e7223 */ /* 0x020fe20000000016 */
[----:B------:R-:W-:Y:S01]  /*0680*/  IADD3 R22, P0, PT, R18, R8, RZ ;  /* 0x0000000812167210 */ /* 0x000fe20007f1e0ff */
[----:B------:R-:W4:Y:S04]  /*0690*/  LDG.E R27, desc[UR6][R10.64+0x4] ;  /* 0x000004060a1b7981 */ /* 0x000f28000c1e1900 */
[----:B------:R-:W-:Y:S01]  /*06a0*/  IMAD.X R23, R19, 0x1, R9, P0 ;  /* 0x0000000113177824 */ /* 0x000fe200000e0609 */
[----:B------:R-:W3:Y:S01]  /*06b0*/  LDG.E R17, desc[UR6][R18.64] ;  /* 0x0000000612117981 */ /* 0x000ee2000c1e1900 */
[----:B--2---:R-:W-:-:S03]  /*06c0*/  FFMA R29, R25, R24, R14 ;  /* 0x00000018191d7223 */ /* 0x004fc6000000000e */
[----:B------:R0:W2:Y:S04]  /*06d0*/  LDG.E R24, desc[UR6][R22.64] ;  /* 0x0000000616187981 */ /* 0x0000a8000c1e1900 */
[----:B------:R-:W2:Y:S01]  /*06e0*/  LDG.E R25, desc[UR6][R10.64+0xc] ;  /* 0x00000c060a197981 */ /* 0x000ea2000c1e1900 */
[----:B------:R-:W-:-:S04]  /*06f0*/  IADD3 R14, P0, PT, R22, R8, RZ ;  /* 0x00000008160e7210 */ /* 0x000fc80007f1e0ff */
[----:B------:R-:W-:Y:S01]  /*0700*/  IADD3.X R15, PT, PT, R23, R9, RZ, P0, !PT ;  /* 0x00000009170f7210 */ /* 0x000fe200007fe4ff */
[----:B----4-:R-:W-:Y:S01]  /*0710*/  FFMA R27, R27, R16, R29 ;  /* 0x000000101b1b7223 */ /* 0x010fe2000000001d */
[-C--:B------:R-:W-:Y:S01]  /*0720*/  IADD3 R16, P0, PT, R14, R8.reuse, RZ ;  /* 0x000000080e107210 */ /* 0x080fe20007f1e0ff */
[----:B------:R-:W4:Y:S02]  /*0730*/  LDG.E R29, desc[UR6][R10.64+0x18] ;  /* 0x000018060a1d7981 */ /* 0x000f24000c1e1900 */
[----:B---3--:R-:W-:Y:S02]  /*0740*/  FFMA R28, R28, R17, R27 ;  /* 0x000000111c1c7223 */ /* 0x008fe4000000001b */
[--C-:B------:R-:W-:Y:S01]  /*0750*/  IMAD.X R17, R15, 0x1, R9.reuse, P0 ;  /* 0x000000010f117824 */ /* 0x100fe200000e0609 */
[-C--:B------:R-:W-:Y:S01]  /*0760*/  IADD3 R18, P0, PT, R16, R8.reuse, RZ ;  /* 0x0000000810127210 */ /* 0x080fe20007f1e0ff */
[----:B------:R-:W3:Y:S04]  /*0770*/  LDG.E R14, desc[UR6][R14.64] ;  /* 0x000000060e0e7981 */ /* 0x000ee8000c1e1900 */
[----:B------:R-:W-:Y:S01]  /*0780*/  IMAD.X R19, R17, 0x1, R9, P0 ;  /* 0x0000000111137824 */ /* 0x000fe200000e0609 */
[----:B0-----:R-:W-:Y:S01]  /*0790*/  IADD3 R22, P0, PT, R18, R8, RZ ;  /* 0x0000000812167210 */ /* 0x001fe20007f1e0ff */
[----:B------:R-:W5:Y:S01]  /*07a0*/  LDG.E R16, desc[UR6][R16.64] ;  /* 0x0000000610107981 */ /* 0x000f62000c1e1900 */
[----:B--2---:R-:W-:-:S03]  /*07b0*/  FFMA R25, R25, R24, R28 ;  /* 0x0000001819197223 */ /* 0x004fc6000000001c */
[----:B------:R-:W5:Y:S04]  /*07c0*/  LDG.E R27, desc[UR6][R10.64+0x14] ;  /* 0x000014060a1b7981 */ /* 0x000f68000c1e1900 */
[----:B------:R-:W3:Y:S01]  /*07d0*/  LDG.E R24, desc[UR6][R10.64+0x10] ;  /* 0x000010060a187981 */ /* 0x000ee2000c1e1900 */
[----:B------:R-:W-:-:S03]  /*07e0*/  IADD3.X R23, PT, PT, R19, R9, RZ, P0, !PT ;  /* 0x0000000913177210 */ /* 0x000fc600007fe4ff */
[----:B------:R-:W4:Y:S04]  /*07f0*/  LDG.E R18, desc[UR6][R18.64] ;  /* 0x0000000612127981 */ /* 0x000f28000c1e1900 */
[----:B------:R-:W2:Y:S04]  /*0800*/  LDG.E R22, desc[UR6][R22.64] ;  /* 0x0000000616167981 */ /* 0x000ea8000c1e1900 */
[----:B------:R-:W2:Y:S01]  /*0810*/  LDG.E R15, desc[UR6][R10.64+0x1c] ;  /* 0x00001c060a0f7981 */ /* 0x000ea2000c1e1900 */
[----:B------:R-:W-:-:S04]  /*0820*/  IADD3 R20, P0, PT, R20, -0x10, RZ ;  /* 0xfffffff014147810 */ /* 0x000fc80007f1e0ff */
[----:B------:R-:W-:Y:S02]  /*0830*/  IADD3.X R6, PT, PT, R6, -0x1, RZ, P0, !PT ;  /* 0xffffffff06067810 */ /* 0x000fe400007fe4ff */
[----:B------:R-:W-:-:S04]  /*0840*/  ISETP.NE.U32.AND P0, PT, R20, RZ, PT ;  /* 0x000000ff1400720c */ /* 0x000fc80003f05070 */
[----:B------:R-:W-:Y:S02]  /*0850*/  ISETP.NE.AND.EX P0, PT, R6, RZ, PT, P0 ;  /* 0x000000ff0600720c */ /* 0x000fe40003f05300 */
[----:B------:R-:W-:-:S05]  /*0860*/  LEA R7, P1, R8, R7, 0x4 ;  /* 0x0000000708077211 */ /* 0x000fca00078220ff */
[----:B------:R-:W-:Y:S02]  /*0870*/  IMAD.X R4, R4, 0x1, R21, P1 ;  /* 0x0000000104047824 */ /* 0x000fe400008e0615 */
[----:B---3--:R-:W-:-:S04]  /*0880*/  FFMA R14, R24, R14, R25 ;  /* 0x0000000e180e7223 */ /* 0x008fc80000000019 */
[----:B-----5:R-:W-:Y:S01]  /*0890*/  FFMA R14, R27, R16, R14 ;  /* 0x000000101b0e7223 */ /* 0x020fe2000000000e */
[----:B------:R-:W-:-:S03]  /*08a0*/  IADD3 R16, P2, PT, R10, 0x40, RZ ;  /* 0x000000400a107810 */ /* 0x000fc60007f5e0ff */
[----:B----4-:R-:W-:Y:S02]  /*08b0*/  FFMA R14, R29, R18, R14 ;  /* 0x000000121d0e7223 */ /* 0x010fe4000000000e */
[----:B------:R-:W-:Y:S02]  /*08c0*/  IMAD.X R17, RZ, RZ, R11, P2 ;  /* 0x000000ffff117224 */ /* 0x000fe400010e060b */
[----:B--2---:R-:W-:Y:S01]  /*08d0*/  FFMA R29, R15, R22, R14 ;  /* 0x000000160f1d7223 */ /* 0x004fe2000000000e */
[----:B------:R-:W-:Y:S06]  /*08e0*/  @P0 BRA `(.L_x_96) ;  /* 0xfffffff800940947 */ /* 0x000fec000383ffff */
.L_x_95:
[----:B------:R-:W-:Y:S05]  /*08f0*/  BRA.U !UP0, `(.L_x_94) ;  /* 0x0000000d080c7547 */ /* 0x000fea000b800000 */
[----:B------:R-:W0:Y:S01]  /*0900*/  LDC.64 R14, c[0x0][0x3a0] ;  /* 0x0000e800ff0e7b82 */ /* 0x000e220000000a00 */
[----:B------:R-:W1:Y:S01]  /*0910*/  LDCU.64 UR10, c[0x0][0x380] ;  /* 0x00007000ff0a77ac */ /* 0x000e620008000a00 */
[----:B------:R-:W-:Y:S02]  /*0920*/  UISETP.GE.U32.AND UP1, UPT, UR9, 0x8, UPT ;  /* 0x000000080900788c */ /* 0x000fe4000bf26070 */
[----:B------:R-:W-:Y:S02]  /*0930*/  ULOP3.LUT UR8, UR4, 0x7, URZ, 0xc0, !UPT ;  /* 0x0000000704087892 */ /* 0x000fe4000f8ec0ff */
[----:B------:R-:W-:Y:S02]  /*0940*/  UISETP.GE.U32.AND.EX UP1, UPT, URZ, URZ, UPT, UP1 ;  /* 0x000000ffff00728c */ /* 0x000fe4000bf26110 */
[----:B------:R-:W-:-:S04]  /*0950*/  UISETP.NE.U32.AND UP0, UPT, UR8, URZ, UPT ;  /* 0x000000ff0800728c */ /* 0x000fc8000bf05070 */
[----:B------:R-:W-:Y:S01]  /*0960*/  UISETP.NE.AND.EX UP0, UPT, URZ, URZ, UPT, UP0 ;  /* 0x000000ffff00728c */ /* 0x000fe2000bf05300 */
[----:B-1----:R-:W-:-:S04]  /*0970*/  IMAD R7, R3, UR10, RZ ;  /* 0x0000000a03077c24 */ /* 0x002fc8000f8e02ff */
[C---:B------:R-:W-:Y:S02]  /*0980*/  IMAD R7, R2.reuse, UR11, R7 ;  /* 0x0000000b02077c24 */ /* 0x040fe4000f8e0207 */
[----:B0-----:R-:W-:-:S05]  /*0990*/  IMAD.WIDE.U32 R14, R2, UR10, R14 ;  /* 0x0000000a020e7c25 */ /* 0x001fca000f8e000e */
[----:B------:R-:W-:Y:S01]  /*09a0*/  IADD3 R4, PT, PT, R15, R7, RZ ;  /* 0x000000070f047210 */ /* 0x000fe20007ffe0ff */
[----:B------:R-:W-:Y:S06]  /*09b0*/  BRA.U !UP1, `(.L_x_97) ;  /* 0x0000000509a07547 */ /* 0x000fec000b800000 */
[----:B------:R-:W0:Y:S01]  /*09c0*/  LDCU.64 UR10, c[0x0][0x3c8] ;  /* 0x00007900ff0a77ac */ /* 0x000e220008000a00 */
[----:B------:R-:W-:-:S04]  /*09d0*/  LEA R18, P0, R5, R14, 0x2 ;  /* 0x0000000e05127211 */ /* 0x000fc800078010ff */
[C---:B------:R-:W-:Y:S02]  /*09e0*/  LEA.HI.X R19, R5.reuse, R4, R26, 0x2, P0 ;  /* 0x0000000405137211 */ /* 0x040fe400000f141a */
[----:B------:R-:W-:-:S03]  /*09f0*/  IADD3 R17, P0, PT, R5, 0x1, RZ ;  /* 0x0000000105117810 */ /* 0x000fc60007f1e0ff */
[----:B------:R1:W2:Y:S01]  /*0a00*/  LDG.E R18, desc[UR6][R18.64] ;  /* 0x0000000612127981 */ /* 0x0002a2000c1e1900 */
[----:B0-----:R-:W-:Y:S02]  /*0a10*/  IMAD R8, R26, UR10, RZ ;  /* 0x0000000a1a087c24 */ /* 0x001fe4000f8e02ff */
[----:B------:R-:W-:-:S04]  /*0a20*/  IMAD.WIDE.U32 R6, R5, UR10, R12 ;  /* 0x0000000a05067c25 */ /* 0x000fc8000f8e000c */
[----:B------:R-:W-:Y:S02]  /*0a30*/  IMAD R11, R5, UR11, R8 ;  /* 0x0000000b050b7c24 */ /* 0x000fe4000f8e0208 */
[----:B------:R-:W-:Y:S02]  /*0a40*/  IMAD.MOV.U32 R10, RZ, RZ, R6 ;  /* 0x000000ffff0a7224 */ /* 0x000fe400078e0006 */
[----:B------:R-:W-:Y:S01]  /*0a50*/  IMAD.IADD R11, R7, 0x1, R11 ;  /* 0x00000001070b7824 */ /* 0x000fe200078e020b */
[----:B------:R-:W-:Y:S01]  /*0a60*/  IADD3.X R6, PT, PT, RZ, R26, RZ, P0, !PT ;  /* 0x0000001aff067210 */ /* 0x000fe200007fe4ff */
[----:B------:R-:W-:-:S03]  /*0a70*/  IMAD.SHL.U32 R23, R17, 0x4, RZ ;  /* 0x0000000411177824 */ /* 0x000fc600078e00ff */
[----:B------:R-:W2:Y:S01]  /*0a80*/  LDG.E R10, desc[UR6][R10.64] ;  /* 0x000000060a0a7981 */ /* 0x000ea2000c1e1900 */
[----:B------:R-:W-:Y:S02]  /*0a90*/  SHF.L.U64.HI R9, R17, 0x2, R6 ;  /* 0x0000000211097819 */ /* 0x000fe40000010206 */
[----:B------:R-:W-:Y:S01]  /*0aa0*/  LOP3.LUT R23, R23, 0xfffffffc, RZ, 0xc0, !PT ;  /* 0xfffffffc17177812 */ /* 0x000fe200078ec0ff */
[----:B------:R-:W-:Y:S01]  /*0ab0*/  IMAD.WIDE.U32 R6, R17, UR10, R12 ;  /* 0x0000000a11067c25 */ /* 0x000fe2000f8e000c */
[----:B------:R-:W-:Y:S02]  /*0ac0*/  LOP3.LUT R9, R9, 0x3, RZ, 0xc0, !PT ;  /* 0x0000000309097812 */ /* 0x000fe400078ec0ff */
[----:B------:R-:W-:Y:S01]  /*0ad0*/  IADD3 R22, P0, PT, R23, R14, RZ ;  /* 0x0000000e17167210 */ /* 0x000fe20007f1e0ff */
[----:B------:R-:W-:-:S04]  /*0ae0*/  IMAD R7, R17, UR11, R7 ;  /* 0x0000000b11077c24 */ /* 0x000fc8000f8e0207 */
[----:B------:R-:W-:Y:S01]  /*0af0*/  IMAD.X R23, R9, 0x1, R4, P0 ;  /* 0x0000000109177824 */ /* 0x000fe200000e0604 */
[----:B------:R-:W3:Y:S04]  /*0b00*/  LDG.E R6, desc[UR6][R6.64] ;  /* 0x0000000606067981 */ /* 0x000ee8000c1e1900 */
[----:B------:R0:W3:Y:S01]  /*0b10*/  LDG.E R16, desc[UR6][R22.64] ;  /* 0x0000000616107981 */ /* 0x0000e2000c1e1900 */
[C---:B-1----:R-:W-:Y:S02]  /*0b20*/  IADD3 R19, P2, PT, R5.reuse, 0x2, RZ ;  /* 0x0000000205137810 */ /* 0x042fe40007f5e0ff */
[----:B------:R-:W-:-:S03]  /*0b30*/  IADD3 R21, P0, PT, R5, 0x4, RZ ;  /* 0x0000000405157810 */ /* 0x000fc60007f1e0ff */
[----:B------:R-:W-:Y:S01]  /*0b40*/  IMAD.WIDE.U32 R8, R19, UR10, R12 ;  /* 0x0000000a13087c25 */ /* 0x000fe2000f8e000c */
[----:B------:R-:W-:-:S03]  /*0b50*/  IADD3 R17, P1, PT, R5, 0x3, RZ ;  /* 0x0000000305117810 */ /* 0x000fc60007f3e0ff */
[----:B------:R-:W-:Y:S01]  /*0b60*/  IMAD R9, R19, UR11, R9 ;  /* 0x0000000b13097c24 */ /* 0x000fe2000f8e0209 */
[----:B0-----:R-:W-:Y:S01]  /*0b70*/  IADD3 R23, P3, PT, R5, 0x5, RZ ;  /* 0x0000000505177810 */ /* 0x001fe20007f7e0ff */
[----:B------:R-:W-:-:S03]  /*0b80*/  IMAD.WIDE.U32 R24, R17, UR10, R12 ;  /* 0x0000000a11187c25 */ /* 0x000fc6000f8e000c */
[----:B------:R0:W4:Y:S01]  /*0b90*/  LDG.E R7, desc[UR6][R8.64] ;  /* 0x0000000608077981 */ /* 0x000122000c1e1900 */
[----:B------:R-:W-:Y:S01]  /*0ba0*/  IADD3.X R20, PT, PT, RZ, R26, RZ, P1, !PT ;  /* 0x0000001aff147210 */ /* 0x000fe20000ffe4ff */
[----:B------:R-:W-:Y:S02]  /*0bb0*/  IMAD R25, R17, UR11, R25 ;  /* 0x0000000b11197c24 */ /* 0x000fe4000f8e0219 */
[----:B0-----:R-:W-:Y:S01]  /*0bc0*/  IMAD.WIDE.U32 R8, R23, UR10, R12 ;  /* 0x0000000a17087c25 */ /* 0x001fe2000f8e000c */
[----:B------:R-:W-:-:S03]  /*0bd0*/  SHF.L.U64.HI R20, R17, 0x2, R20 ;  /* 0x0000000211147819 */ /* 0x000fc60000010214 */
[----:B------:R-:W5:Y:S01]  /*0be0*/  LDG.E R25, desc[UR6][R24.64] ;  /* 0x0000000618197981 */ /* 0x000f62000c1e1900 */
[----:B------:R-:W-:-:S06]  /*0bf0*/  IMAD R9, R23, UR11, R9 ;  /* 0x0000000b17097c24 */ /* 0x000fcc000f8e0209 */
[----:B------:R-:W5:Y:S01]  /*0c00*/  LDG.E R9, desc[UR6][R8.64] ;  /* 0x0000000608097981 */ /* 0x000f62000c1e1900 */
[----:B--2---:R-:W-:Y:S01]  /*0c10*/  FFMA R29, R18, R10, R29 ;  /* 0x0000000a121d7223 */ /* 0x004fe2000000001d */
[----:B------:R-:W-:Y:S01]  /*0c20*/  IADD3.X R18, PT, PT, RZ, R26, RZ, P2, !PT ;  /* 0x0000001aff127210 */ /* 0x000fe200017fe4ff */
[----:B------:R-:W-:-:S03]  /*0c30*/  IMAD.WIDE.U32 R10, R21, UR10, R12 ;  /* 0x0000000a150a7c25 */ /* 0x000fc6000f8e000c */
[C---:B------:R-:W-:Y:S01]  /*0c40*/  SHF.L.U64.HI R27, R19.reuse, 0x2, R18 ;  /* 0x00000002131b7819 */ /* 0x040fe20000010212 */
[----:B------:R-:W-:Y:S02]  /*0c50*/  IMAD.SHL.U32 R19, R19, 0x4, RZ ;  /* 0x0000000413137824 */ /* 0x000fe400078e00ff */
[----:B------:R-:W-:-:S03]  /*0c60*/  IMAD R11, R21, UR11, R11 ;  /* 0x0000000b150b7c24 */ /* 0x000fc6000f8e020b */
[----:B------:R-:W-:Y:S02]  /*0c70*/  LOP3.LUT R19, R19, 0xfffffffc, RZ, 0xc0, !PT ;  /* 0xfffffffc13137812 */ /* 0x000fe400078ec0ff */
[----:B------:R-:W-:Y:S01]  /*0c80*/  LOP3.LUT R27, R27, 0x3, RZ, 0xc0, !PT ;  /* 0x000000031b1b7812 */ /* 0x000fe200078ec0ff */
[----:B------:R0:W2:Y:S01]  /*0c90*/  LDG.E R11, desc[UR6][R10.64] ;  /* 0x000000060a0b7981 */ /* 0x0000a2000c1e1900 */
[----:B------:R-:W-:Y:S01]  /*0ca0*/  IADD3 R18, P2, PT, R19, R14, RZ ;  /* 0x0000000e13127210 */ /* 0x000fe20007f5e0ff */
[----:B---3--:R-:W-:Y:S01]  /*0cb0*/  FFMA R6, R16, R6, R29 ;  /* 0x0000000610067223 */ /* 0x008fe2000000001d */
[----:B------:R-:W-:Y:S01]  /*0cc0*/  IMAD.SHL.U32 R29, R17, 0x4, RZ ;  /* 0x00000004111d7824 */ /* 0x000fe200078e00ff */
[----:B------:R-:W-:Y:S01]  /*0cd0*/  IADD3.X R16, PT, PT, RZ, R26, RZ, P3, !PT ;  /* 0x0000001aff107210 */ /* 0x000fe20001ffe4ff */
[----:B------:R-:W-:Y:S02]  /*0ce0*/  IMAD.SHL.U32 R17, R21, 0x4, RZ ;  /* 0x0000000415117824 */ /* 0x000fe400078e00ff */
[----:B0-----:R-:W-:-:S02]  /*0cf0*/  IMAD.X R10, RZ, RZ, R26, P0 ;  /* 0x000000ffff0a7224 */ /* 0x001fc400000e061a */
[----:B------:R-:W-:Y:S01]  /*0d00*/  IMAD.X R19, R27, 0x1, R4, P2 ;  /* 0x000000011b137824 */ /* 0x000fe200010e0604 */
[----:B------:R-:W-:Y:S02]  /*0d10*/  LOP3.LUT R29, R29, 0xfffffffc, RZ, 0xc0, !PT ;  /* 0xfffffffc1d1d7812 */ /* 0x000fe400078ec0ff */
[----:B------:R-:W-:Y:S01]  /*0d20*/  SHF.L.U64.HI R10, R21, 0x2, R10 ;  /* 0x00000002150a7819 */ /* 0x000fe2000001020a */
[C---:B------:R-:W-:Y:S01]  /*0d30*/  IMAD.SHL.U32 R21, R23.reuse, 0x4, RZ ;  /* 0x0000000417157824 */ /* 0x040fe200078e00ff */
[----:B------:R-:W-:Y:S01]  /*0d40*/  SHF.L.U64.HI R8, R23, 0x2, R16 ;  /* 0x0000000217087819 */ /* 0x000fe20000010210 */
[----:B------:R0:W4:Y:S01]  /*0d50*/  LDG.E R27, desc[UR6][R18.64] ;  /* 0x00000006121b7981 */ /* 0x000122000c1e1900 */
[----:B------:R-:W-:-:S04]  /*0d60*/  LOP3.LUT R23, R17, 0xfffffffc, RZ, 0xc0, !PT ;  /* 0xfffffffc11177812 */ /* 0x000fc800078ec0ff */
[-C--:B------:R-:W-:Y:S02]  /*0d70*/  IADD3 R22, P1, PT, R23, R14.reuse, RZ ;  /* 0x0000000e17167210 */ /* 0x080fe40007f3e0ff */
[----:B0-----:R-:W-:Y:S02]  /*0d80*/  IADD3 R18, P0, PT, R29, R14, RZ ;  /* 0x0000000e1d127210 */ /* 0x001fe40007f1e0ff */
[----:B------:R-:W-:Y:S02]  /*0d90*/  LOP3.LUT R29, R10, 0x3, RZ, 0xc0, !PT ;  /* 0x000000030a1d7812 */ /* 0x000fe400078ec0ff */
[----:B------:R-:W-:-:S03]  /*0da0*/  LOP3.LUT R17, R20, 0x3, RZ, 0xc0, !PT ;  /* 0x0000000314117812 */ /* 0x000fc600078ec0ff */
[----:B------:R-:W-:Y:S01]  /*0db0*/  IMAD.X R23, R29, 0x1, R4, P1 ;  /* 0x000000011d177824 */ /* 0x000fe200008e0604 */
[----:B------:R-:W-:Y:S02]  /*0dc0*/  IADD3 R29, P1, PT, R5, 0x6, RZ ;  /* 0x00000006051d7810 */ /* 0x000fe40007f3e0ff */
[----:B------:R-:W-:Y:S02]  /*0dd0*/  IADD3.X R19, PT, PT, R17, R4, RZ, P0, !PT ;  /* 0x0000000411137210 */ /* 0x000fe400007fe4ff */
[----:B------:R-:W-:Y:S01]  /*0de0*/  LOP3.LUT R21, R21, 0xfffffffc, RZ, 0xc0, !PT ;  /* 0xfffffffc15157812 */ /* 0x000fe200078ec0ff */
[----:B------:R-:W-:Y:S01]  /*0df0*/  IMAD.X R16, RZ, RZ, R26, P1 ;  /* 0x000000ffff107224 */ /* 0x000fe200008e061a */
[----:B------:R-:W-:Y:S01]  /*0e00*/  SHF.L.U32 R28, R29, 0x2, RZ ;  /* 0x000000021d1c7819 */ /* 0x000fe200000006ff */
[----:B------:R0:W5:Y:S01]  /*0e10*/  LDG.E R24, desc[UR6][R18.64] ;  /* 0x0000000612187981 */ /* 0x000162000c1e1900 */
[----:B------:R-:W-:Y:S02]  /*0e20*/  LOP3.LUT R17, R8, 0x3, RZ, 0xc0, !PT ;  /* 0x0000000308117812 */ /* 0x000fe400078ec0ff */
[----:B------:R-:W-:Y:S01]  /*0e30*/  IADD3 R20, P0, PT, R21, R14, RZ ;  /* 0x0000000e15147210 */ /* 0x000fe20007f1e0ff */
[----:B------:R-:W2:Y:S01]  /*0e40*/  LDG.E R10, desc[UR6][R22.64] ;  /* 0x00000006160a7981 */ /* 0x000ea2000c1e1900 */
[----:B------:R-:W-:-:S02]  /*0e50*/  LOP3.LUT R28, R28, 0xfffffffc, RZ, 0xc0, !PT ;  /* 0xfffffffc1c1c7812 */ /* 0x000fc400078ec0ff */
[----:B------:R-:W-:Y:S02]  /*0e60*/  IADD3.X R21, PT, PT, R17, R4, RZ, P0, !PT ;  /* 0x0000000411157210 */ /* 0x000fe400007fe4ff */
[C---:B0-----:R-:W-:Y:S01]  /*0e70*/  SHF.L.U64.HI R19, R29.reuse, 0x2, R16 ;  /* 0x000000021d137819 */ /* 0x041fe20000010210 */
[----:B------:R-:W-:Y:S01]  /*0e80*/  IMAD.WIDE.U32 R16, R29, UR10, R12 ;  /* 0x0000000a1d107c25 */ /* 0x000fe2000f8e000c */
[----:B------:R-:W-:Y:S01]  /*0e90*/  IADD3 R18, P0, PT, R28, R14, RZ ;  /* 0x0000000e1c127210 */ /* 0x000fe20007f1e0ff */
[----:B------:R0:W3:Y:S01]  /*0ea0*/  LDG.E R8, desc[UR6][R20.64] ;  /* 0x0000000614087981 */ /* 0x0000e2000c1e1900 */
[----:B------:R-:W-:Y:S01]  /*0eb0*/  LOP3.LUT R19, R19, 0x3, RZ, 0xc0, !PT ;  /* 0x0000000313137812 */ /* 0x000fe200078ec0ff */
[----:B------:R-:W-:-:S04]  /*0ec0*/  IMAD R17, R29, UR11, R17 ;  /* 0x0000000b1d117c24 */ /* 0x000fc8000f8e0211 */
[----:B------:R-:W-:Y:S01]  /*0ed0*/  IMAD.X R19, R19, 0x1, R4, P0 ;  /* 0x0000000113137824 */ /* 0x000fe200000e0604 */
[----:B------:R-:W-:Y:S01]  /*0ee0*/  IADD3 R29, P0, PT, R5, 0x7, RZ ;  /* 0x00000007051d7810 */ /* 0x000fe20007f1e0ff */
[----:B------:R-:W3:Y:S03]  /*0ef0*/  LDG.E R16, desc[UR6][R16.64] ;  /* 0x0000000610107981 */ /* 0x000ee6000c1e1900 */
[----:B------:R-:W-:Y:S01]  /*0f00*/  IADD3.X R26, PT, PT, RZ, R26, RZ, P0, !PT ;  /* 0x0000001aff1a7210 */ /* 0x000fe200007fe4ff */
[C---:B0-----:R-:W-:Y:S01]  /*0f10*/  IMAD.SHL.U32 R21, R29.reuse, 0x4, RZ ;  /* 0x000000041d157824 */ /* 0x041fe200078e00ff */
[----:B------:R-:W3:Y:S02]  /*0f20*/  LDG.E R19, desc[UR6][R18.64] ;  /* 0x0000000612137981 */ /* 0x000ee4000c1e1900 */
[----:B------:R-:W-:Y:S02]  /*0f30*/  SHF.L.U64.HI R26, R29, 0x2, R26 ;  /* 0x000000021d1a7819 */ /* 0x000fe4000001021a */
[----:B------:R-:W-:Y:S01]  /*0f40*/  LOP3.LUT R21, R21, 0xfffffffc, RZ, 0xc0, !PT ;  /* 0xfffffffc15157812 */ /* 0x000fe200078ec0ff */
[----:B------:R-:W-:Y:S01]  /*0f50*/  IMAD.WIDE.U32 R22, R29, UR10, R12 ;  /* 0x0000000a1d167c25 */ /* 0x000fe2000f8e000c */
[----:B------:R-:W-:-:S02]  /*0f60*/  LOP3.LUT R26, R26, 0x3, RZ, 0xc0, !PT ;  /* 0x000000031a1a7812 */ /* 0x000fc400078ec0ff */
[----:B------:R-:W-:Y:S01]  /*0f70*/  IADD3 R20, P0, PT, R21, R14, RZ ;  /* 0x0000000e15147210 */ /* 0x000fe20007f1e0ff */
[----:B------:R-:W-:-:S03]  /*0f80*/  IMAD R23, R29, UR11, R23 ;  /* 0x0000000b1d177c24 */ /* 0x000fc6000f8e0217 */
[----:B------:R-:W-:Y:S02]  /*0f90*/  IADD3.X R21, PT, PT, R26, R4, RZ, P0, !PT ;  /* 0x000000041a157210 */ /* 0x000fe400007fe4ff */
[----:B------:R-:W3:Y:S04]  /*0fa0*/  LDG.E R22, desc[UR6][R22.64] ;  /* 0x0000000616167981 */ /* 0x000ee8000c1e1900 */
[----:B------:R-:W3:Y:S01]  /*0fb0*/  LDG.E R20, desc[UR6][R20.64] ;  /* 0x0000000614147981 */ /* 0x000ee2000c1e1900 */
[----:B------:R-:W-:Y:S01]  /*0fc0*/  IMAD.MOV.U32 R26, RZ, RZ, RZ ;  /* 0x000000ffff1a7224 */ /* 0x000fe200078e00ff */
[----:B------:R-:W-:Y:S01]  /*0fd0*/  IADD3 R5, PT, PT, R5, 0x8, RZ ;  /* 0x0000000805057810 */ /* 0x000fe20007ffe0ff */
[----:B----4-:R-:W-:-:S04]  /*0fe0*/  FFMA R7, R27, R7, R6 ;  /* 0x000000071b077223 */ /* 0x010fc80000000006 */
[----:B-----5:R-:W-:-:S04]  /*0ff0*/  FFMA R7, R24, R25, R7 ;  /* 0x0000001918077223 */ /* 0x020fc80000000007 */
[----:B--2---:R-:W-:-:S04]  /*1000*/  FFMA R7, R10, R11, R7 ;  /* 0x0000000b0a077223 */ /* 0x004fc80000000007 */
[----:B---3--:R-:W-:-:S04]  /*1010*/  FFMA R8, R8, R9, R7 ;  /* 0x0000000908087223 */ /* 0x008fc80000000007 */
[----:B------:R-:W-:-:S04]  /*1020*/  FFMA R19, R19, R16, R8 ;  /* 0x0000001013137223 */ /* 0x000fc80000000008 */
[----:B------:R-:W-:-:S07]  /*1030*/  FFMA R29, R20, R22, R19 ;  /* 0x00000016141d7223 */ /* 0x000fce0000000013 */
.L_x_97:
[----:B------:R-:W-:Y:S05]  /*1040*/  BRA.U !UP0, `(.L_x_94) ;  /* 0x0000000508387547 */ /* 0x000fea000b800000 */
[----:B------:R-:W-:Y:S02]  /*1050*/  UISETP.GE.U32.AND UP1, UPT, UR8, 0x4, UPT ;  /* 0x000000040800788c */ /* 0x000fe4000bf26070 */
[----:B------:R-:W-:Y:S02]  /*1060*/  ULOP3.LUT UR5, UR4, 0x3, URZ, 0xc0, !UPT ;  /* 0x0000000304057892 */ /* 0x000fe4000f8ec0ff */
[----:B------:R-:W-:Y:S02]  /*1070*/  UISETP.GE.U32.AND.EX UP1, UPT, URZ, URZ, UPT, UP1 ;  /* 0x000000ffff00728c */ /* 0x000fe4000bf26110 */
[----:B------:R-:W-:Y:S01]  /*1080*/  UISETP.NE.U32.AND UP0, UPT, UR5, URZ, UPT ;  /* 0x000000ff0500728c */ /* 0x000fe2000bf05070 */
[----:B------:R-:W-:Y:S01]  /*1090*/  UMOV UR4, URZ ;  /* 0x000000ff00047c82 */ /* 0x000fe20008000000 */
[----:B------:R-:W0:Y:S02]  /*10a0*/  LDCU.64 UR10, c[0x0][0x3c8] ;  /* 0x00007900ff0a77ac */ /* 0x000e240008000a00 */
[----:B------:R-:W-:-:S03]  /*10b0*/  UISETP.NE.AND.EX UP0, UPT, UR4, URZ, UPT, UP0 ;  /* 0x000000ff0400728c */ /* 0x000fc6000bf05300 */
[----:B------:R-:W-:Y:S08]  /*10c0*/  BRA.U !UP1, `(.L_x_98) ;  /* 0x0000000109cc7547 */ /* 0x000ff0000b800000 */
[----:B------:R-:W1:Y:S01]  /*10d0*/  LDCU.64 UR8, c[0x0][0x3c8] ;  /* 0x00007900ff0877ac */ /* 0x000e620008000a00 */
[C---:B------:R-:W-:Y:S02]  /*10e0*/  LEA R8, P0, R5.reuse, R14, 0x2 ;  /* 0x0000000e05087211 */ /* 0x040fe400078010ff */
[C---:B------:R-:W-:Y:S02]  /*10f0*/  IADD3 R7, P1, PT, R5.reuse, 0x1, RZ ;  /* 0x0000000105077810 */ /* 0x040fe40007f3e0ff */
[C---:B------:R-:W-:Y:S02]  /*1100*/  IADD3 R6, P2, PT, R5.reuse, 0x2, RZ ;  /* 0x0000000205067810 */ /* 0x040fe40007f5e0ff */
[----:B------:R-:W-:-:S03]  /*1110*/  LEA.HI.X R9, R5, R4, R26, 0x2, P0 ;  /* 0x0000000405097211 */ /* 0x000fc600000f141a */
[----:B------:R-:W-:Y:S02]  /*1120*/  IMAD.X R25, RZ, RZ, R26, P2 ;  /* 0x000000ffff197224 */ /* 0x000fe400010e061a */
[----:B------:R2:W3:Y:S01]  /*1130*/  LDG.E R8, desc[UR6][R8.64] ;  /* 0x0000000608087981 */ /* 0x0004e2000c1e1900 */
[----:B-1----:R-:W-:Y:S02]  /*1140*/  IMAD R20, R26, UR8, RZ ;  /* 0x000000081a147c24 */ /* 0x002fe4000f8e02ff */
[----:B------:R-:W-:-:S04]  /*1150*/  IMAD.WIDE.U32 R10, R5, UR8, R12 ;  /* 0x00000008050a7c25 */ /* 0x000fc8000f8e000c */
[----:B------:R-:W-:Y:S01]  /*1160*/  IMAD R21, R5, UR9, R20 ;  /* 0x0000000905157c24 */ /* 0x000fe2000f8e0214 */
[----:B------:R-:W-:Y:S01]  /*1170*/  IADD3.X R20, PT, PT, RZ, R26, RZ, P1, !PT ;  /* 0x0000001aff147210 */ /* 0x000fe20000ffe4ff */
[----:B------:R-:W-:Y:S01]  /*1180*/  IMAD.WIDE.U32 R16, R7, UR8, R12 ;  /* 0x0000000807107c25 */ /* 0x000fe2000f8e000c */
[----:B--2---:R-:W-:-:S03]  /*1190*/  IADD3 R9, P0, PT, R5, 0x3, RZ ;  /* 0x0000000305097810 */ /* 0x004fc60007f1e0ff */
[----:B------:R-:W-:Y:S01]  /*11a0*/  IMAD.IADD R11, R11, 0x1, R21 ;  /* 0x000000010b0b7824 */ /* 0x000fe200078e0215 */
[C---:B------:R-:W-:Y:S01]  /*11b0*/  SHF.L.U64.HI R21, R7.reuse, 0x2, R20 ;  /* 0x0000000207157819 */ /* 0x040fe20000010214 */
[C---:B------:R-:W-:Y:S01]  /*11c0*/  IMAD.WIDE.U32 R18, R6.reuse, UR8, R12 ;  /* 0x0000000806127c25 */ /* 0x040fe2000f8e000c */
[C---:B------:R-:W-:Y:S02]  /*11d0*/  SHF.L.U32 R20, R7.reuse, 0x2, RZ ;  /* 0x0000000207147819 */ /* 0x040fe400000006ff */
[----:B------:R1:W3:Y:S01]  /*11e0*/  LDG.E R23, desc[UR6][R10.64] ;  /* 0x000000060a177981 */ /* 0x0002e2000c1e1900 */
[----:B------:R-:W-:Y:S01]  /*11f0*/  IMAD R17, R7, UR9, R17 ;  /* 0x0000000907117c24 */ /* 0x000fe2000f8e0211 */
[C---:B------:R-:W-:Y:S01]  /*1200*/  SHF.L.U64.HI R7, R6.reuse, 0x2, R25 ;  /* 0x0000000206077819 */ /* 0x040fe20000010219 */
[----:B------:R-:W-:Y:S01]  /*1210*/  IMAD.SHL.U32 R24, R6, 0x4, RZ ;  /* 0x0000000406187824 */ /* 0x000fe200078e00ff */
[----:B------:R-:W-:Y:S01]  /*1220*/  LOP3.LUT R25, R20, 0xfffffffc, RZ, 0xc0, !PT ;  /* 0xfffffffc14197812 */ /* 0x000fe200078ec0ff */
[----:B------:R-:W-:Y:S01]  /*1230*/  IMAD R19, R6, UR9, R19 ;  /* 0x0000000906137c24 */ /* 0x000fe2000f8e0213 */
[----:B------:R2:W4:Y:S01]  /*1240*/  LDG.E R22, desc[UR6][R16.64] ;  /* 0x0000000610167981 */ /* 0x000522000c1e1900 */
[----:B------:R-:W-:Y:S01]  /*1250*/  IMAD.SHL.U32 R6, R9, 0x4, RZ ;  /* 0x0000000409067824 */ /* 0x000fe200078e00ff */
[----:B------:R-:W-:-:S02]  /*1260*/  IADD3.X R26, PT, PT, RZ, R26, RZ, P0, !PT ;  /* 0x0000001aff1a7210 */ /* 0x000fc400007fe4ff */
[----:B-1----:R-:W-:Y:S01]  /*1270*/  LOP3.LUT R11, R21, 0x3, RZ, 0xc0, !PT ;  /* 0x00000003150b7812 */ /* 0x002fe200078ec0ff */
[----:B------:R-:W5:Y:S01]  /*1280*/  LDG.E R18, desc[UR6][R18.64] ;  /* 0x0000000612127981 */ /* 0x000f62000c1e1900 */
[----:B------:R-:W-:Y:S02]  /*1290*/  IADD3 R10, P0, PT, R25, R14, RZ ;  /* 0x0000000e190a7210 */ /* 0x000fe40007f1e0ff */
[----:B--2---:R-:W-:Y:S02]  /*12a0*/  LOP3.LUT R17, R24, 0xfffffffc, RZ, 0xc0, !PT ;  /* 0xfffffffc18117812 */ /* 0x004fe400078ec0ff */
[----:B------:R-:W-:Y:S02]  /*12b0*/  LOP3.LUT R21, R6, 0xfffffffc, RZ, 0xc0, !PT ;  /* 0xfffffffc06157812 */ /* 0x000fe400078ec0ff */
[----:B------:R-:W-:Y:S02]  /*12c0*/  SHF.L.U64.HI R20, R9, 0x2, R26 ;  /* 0x0000000209147819 */ /* 0x000fe4000001021a */
[----:B------:R-:W-:-:S02]  /*12d0*/  LOP3.LUT R7, R7, 0x3, RZ, 0xc0, !PT ;  /* 0x0000000307077812 */ /* 0x000fc400078ec0ff */
[----:B------:R-:W-:Y:S02]  /*12e0*/  IADD3 R6, P1, PT, R17, R14, RZ ;  /* 0x0000000e11067210 */ /* 0x000fe40007f3e0ff */
[----:B------:R-:W-:Y:S02]  /*12f0*/  IADD3.X R11, PT, PT, R11, R4, RZ, P0, !PT ;  /* 0x000000040b0b7210 */ /* 0x000fe400007fe4ff */
[----:B------:R-:W-:Y:S01]  /*1300*/  LOP3.LUT R25, R20, 0x3, RZ, 0xc0, !PT ;  /* 0x0000000314197812 */ /* 0x000fe200078ec0ff */
[----:B------:R-:W-:Y:S01]  /*1310*/  IMAD.X R7, R7, 0x1, R4, P1 ;  /* 0x0000000107077824 */ /* 0x000fe200008e0604 */
[----:B------:R-:W-:Y:S01]  /*1320*/  IADD3 R20, P0, PT, R21, R14, RZ ;  /* 0x0000000e15147210 */ /* 0x000fe20007f1e0ff */
[----:B------:R-:W-:Y:S01]  /*1330*/  IMAD.WIDE.U32 R16, R9, UR8, R12 ;  /* 0x0000000809107c25 */ /* 0x000fe2000f8e000c */
[----:B------:R-:W4:Y:S02]  /*1340*/  LDG.E R11, desc[UR6][R10.64] ;  /* 0x000000060a0b7981 */ /* 0x000f24000c1e1900 */
[----:B------:R-:W-:Y:S01]  /*1350*/  IADD3.X R21, PT, PT, R25, R4, RZ, P0, !PT ;  /* 0x0000000419157210 */ /* 0x000fe200007fe4ff */
[----:B------:R-:W-:Y:S01]  /*1360*/  IMAD R17, R9, UR9, R17 ;  /* 0x0000000909117c24 */ /* 0x000fe2000f8e0211 */
[----:B------:R-:W5:Y:S04]  /*1370*/  LDG.E R7, desc[UR6][R6.64] ;  /* 0x0000000606077981 */ /* 0x000f68000c1e1900 */
[----:B------:R-:W2:Y:S04]  /*1380*/  LDG.E R16, desc[UR6][R16.64] ;  /* 0x0000000610107981 */ /* 0x000ea8000c1e1900 */
[----:B------:R-:W2:Y:S01]  /*1390*/  LDG.E R21, desc[UR6][R20.64] ;  /* 0x0000000614157981 */ /* 0x000ea2000c1e1900 */
[----:B------:R-:W-:Y:S01]  /*13a0*/  IMAD.MOV.U32 R26, RZ, RZ, RZ ;  /* 0x000000ffff1a7224 */ /* 0x000fe200078e00ff */
[----:B------:R-:W-:Y:S01]  /*13b0*/  IADD3 R5, PT, PT, R5, 0x4, RZ ;  /* 0x0000000405057810 */ /* 0x000fe20007ffe0ff */
[----:B---3--:R-:W-:-:S04]  /*13c0*/  FFMA R8, R8, R23, R29 ;  /* 0x0000001708087223 */ /* 0x008fc8000000001d */
[----:B----4-:R-:W-:-:S04]  /*13d0*/  FFMA R8, R11, R22, R8 ;  /* 0x000000160b087223 */ /* 0x010fc80000000008 */
[----:B-----5:R-:W-:-:S04]  /*13e0*/  FFMA R8, R7, R18, R8 ;  /* 0x0000001207087223 */ /* 0x020fc80000000008 */
[----:B--2---:R-:W-:-:S07]  /*13f0*/  FFMA R29, R21, R16, R8 ;  /* 0x00000010151d7223 */ /* 0x004fce0000000008 */
.L_x_98:
[----:B------:R-:W-:Y:S05]  /*1400*/  BRA.U !UP0, `(.L_x_94) ;  /* 0x0000000108487547 */ /* 0x000fea000b800000 */
.L_x_99:
[----:B------:R-:W-:Y:S01]  /*1410*/  MOV R9, R13 ;  /* 0x0000000d00097202 */ /* 0x000fe20000000f00 */
[----:B0-----:R-:W-:Y:S01]  /*1420*/  IMAD R10, R26, UR10, RZ ;  /* 0x0000000a1a0a7c24 */ /* 0x001fe2000f8e02ff */
[C---:B------:R-:W-:Y:S01]  /*1430*/  LEA R6, P0, R5.reuse, R14, 0x2 ;  /* 0x0000000e05067211 */ /* 0x040fe200078010ff */
[----:B------:R-:W-:Y:S02]  /*1440*/  IMAD.MOV.U32 R8, RZ, RZ, R12 ;  /* 0x000000ffff087224 */ /* 0x000fe400078e000c */
[C---:B------:R-:W-:Y:S01]  /*1450*/  IMAD R11, R5.reuse, UR11, R10 ;  /* 0x0000000b050b7c24 */ /* 0x040fe2000f8e020a */
[C---:B------:R-:W-:Y:S01]  /*1460*/  LEA.HI.X R7, R5.reuse, R4, R26, 0x2, P0 ;  /* 0x0000000405077211 */ /* 0x040fe200000f141a */
[----:B------:R-:W-:-:S04]  /*1470*/  IMAD.WIDE.U32 R8, R5, UR10, R8 ;  /* 0x0000000a05087c25 */ /* 0x000fc8000f8e0008 */
[----:B------:R-:W-:Y:S01]  /*1480*/  IMAD.IADD R9, R9, 0x1, R11 ;  /* 0x0000000109097824 */ /* 0x000fe200078e020b */
[----:B------:R-:W2:Y:S04]  /*1490*/  LDG.E R6, desc[UR6][R6.64] ;  /* 0x0000000606067981 */ /* 0x000ea8000c1e1900 */
[----:B------:R-:W2:Y:S01]  /*14a0*/  LDG.E R8, desc[UR6][R8.64] ;  /* 0x0000000608087981 */ /* 0x000ea2000c1e1900 */
[----:B------:R-:W-:Y:S01]  /*14b0*/  UIADD3 UR5, UP0, UPT, UR5, -0x1, URZ ;  /* 0xffffffff05057890 */ /* 0x000fe2000ff1e0ff */
[----:B------:R-:W-:Y:S01]  /*14c0*/  IADD3 R5, PT, PT, R5, 0x1, RZ ;  /* 0x0000000105057810 */ /* 0x000fe20007ffe0ff */
[----:B------:R-:W-:Y:S02]  /*14d0*/  IMAD.MOV.U32 R26, RZ, RZ, RZ ;  /* 0x000000ffff1a7224 */ /* 0x000fe400078e00ff */
[----:B------:R-:W-:-:S02]  /*14e0*/  UIADD3.X UR4, UPT, UPT, UR4, -0x1, URZ, UP0, !UPT ;  /* 0xffffffff04047890 */ /* 0x000fc400087fe4ff */
[----:B------:R-:W-:-:S04]  /*14f0*/  UISETP.NE.U32.AND UP0, UPT, UR5, URZ, UPT ;  /* 0x000000ff0500728c */ /* 0x000fc8000bf05070 */
[----:B------:R-:W-:Y:S01]  /*1500*/  UISETP.NE.AND.EX UP0, UPT, UR4, URZ, UPT, UP0 ;  /* 0x000000ff0400728c */ /* 0x000fe2000bf05300 */
[----:B--2---:R-:W-:-:S08]  /*1510*/  FFMA R29, R6, R8, R29 ;  /* 0x00000008061d7223 */ /* 0x004fd0000000001d */
[----:B------:R-:W-:Y:S05]  /*1520*/  BRA.U UP0, `(.L_x_99) ;  /* 0xfffffffd00b87547 */ /* 0x000fea000b83ffff */
.L_x_94:
[----:B------:R-:W1:Y:S01]  /*1530*/  LDC.64 R4, c[0x0][0x430] ;  /* 0x00010c00ff047b82 */ /* 0x000e620000000a00 */
[----:B------:R-:W2:Y:S02]  /*1540*/  LDCU.64 UR4, c[0x0][0x410] ;  /* 0x00008200ff0477ac */ /* 0x000ea40008000a00 */
[----:B--2---:R-:W-:-:S04]  /*1550*/  IMAD R3, R3, UR4, RZ ;  /* 0x0000000403037c24 */ /* 0x004fc8000f8e02ff */
[C---:B------:R-:W-:Y:S02]  /*1560*/  IMAD R3, R2.reuse, UR5, R3 ;  /* 0x0000000502037c24 */ /* 0x040fe4000f8e0203 */
[----:B-1----:R-:W-:-:S03]  /*1570*/  IMAD.WIDE.U32 R4, R2, UR4, R4 ;  /* 0x0000000402047c25 */ /* 0x002fc6000f8e0004 */
[----:B------:R-:W-:Y:S02]  /*1580*/  LEA R2, P0, R0, R4, 0x2 ;  /* 0x0000000400027211 */ /* 0x000fe400078010ff */
[----:B------:R-:W-:-:S04]  /*1590*/  IADD3 R5, PT, PT, R5, R3, RZ ;  /* 0x0000000305057210 */ /* 0x000fc80007ffe0ff */
[----:B------:R-:W-:-:S05]  /*15a0*/  LEA.HI.X R3, R0, R5, RZ, 0x2, P0 ;  /* 0x0000000500037211 */ /* 0x000fca00000f14ff */
[----:B------:R-:W-:Y:S01]  /*15b0*/  STG.E desc[UR6][R2.64], R29 ;  /* 0x0000001d02007986 */ /* 0x000fe2000c101906 */
[----:B0-----:R-:W-:Y:S05]  /*15c0*/  EXIT ;  /* 0x000000000000794d */ /* 0x001fea0003800000 */
.L_x_100:
        /* <DEDUP_REMOVED lines=11> */
.L_x_128:


//--------------------- .text._Z9matmulvecPfS_iiS_ --------------------------
	.section	.text._Z9matmulvecPfS_iiS_,"ax",@progbits
	.align	128
        .global         _Z9matmulvecPfS_iiS_
        .type           _Z9matmulvecPfS_iiS_,@function
        .size           _Z9matmulvecPfS_iiS_,(.L_x_129 - _Z9matmulvecPfS_iiS_)
        .other          _Z9matmulvecPfS_iiS_,@"STO_CUDA_ENTRY STV_DEFAULT"
_Z9matmulvecPfS_iiS_:
.text._Z9matmulvecPfS_iiS_:
[----:B------:R-:W-:Y:S01]  /*0000*/  LDC R1, c[0x0][0x37c] ;  /* 0x0000df00ff017b82 */ /* 0x000fe20000000800 */
[----:B------:R-:W0:Y:S07]  /*0010*/  S2R R3, SR_TID.X ;  /* 0x0000000000037919 */ /* 0x000e2e0000002100 */
[----:B------:R-:W0:Y:S01]  /*0020*/  S2UR UR4, SR_CTAID.X ;  /* 0x00000000000479c3 */ /* 0x000e220000002500 */
[----:B------:R-:W1:Y:S07]  /*0030*/  LDCU UR5, c[0x0][0x390] ;  /* 0x00007200ff0577ac */ /* 0x000e6e0008000800 */
[----:B------:R-:W0:Y:S02]  /*0040*/  LDC R0, c[0x0][0x360] ;  /* 0x0000d800ff007b82 */ /* 0x000e240000000800 */
[----:B0-----:R-:W-:-:S05]  /*0050*/  IMAD R0, R0, UR4, R3 ;  /* 0x0000000400007c24 */ /* 0x001fca000f8e0203 */
[----:B-1----:R-:W-:-:S13]  /*0060*/  ISETP.GE.AND P0, PT, R0, UR5, PT ;  /* 0x0000000500007c0c */ /* 0x002fda000bf06270 */
[----:B------:R-:W-:Y:S05]  /*0070*/  @P0 EXIT ;  /* 0x000000000000094d */ /* 0x000fea0003800000 */
[----:B------:R-:W0:Y:S01]  /*0080*/  LDCU UR8, c[0x0][0x394] ;  /* 0x00007280ff0877ac */ /* 0x000e220008000800 */
[----:B------:R-:W-:Y:S01]  /*0090*/  HFMA2 R15, -RZ, RZ, 0, 0 ;  /* 0x00000000ff0f7431 */ /* 0x000fe200000001ff */
[----:B------:R-:W1:Y:S01]  /*00a0*/  LDCU.64 UR16, c[0x0][0x358] ;  /* 0x00006b00ff1077ac */ /* 0x000e620008000a00 */
[----:B0-----:R-:W-:-:S09]  /*00b0*/  UISETP.GE.AND UP0, UPT, UR8, 0x1, UPT ;  /* 0x000000010800788c */ /* 0x001fd2000bf06270 */
[----:B-1----:R-:W-:Y:S05]  /*00c0*/  BRA.U !UP0, `(.L_x_101) ;  /* 0x0000000908647547 */ /* 0x002fea000b800000 */
[----:B------:R-:W-:Y:S02]  /*00d0*/  UISETP.GE.U32.AND UP1, UPT, UR8, 0x10, UPT ;  /* 0x000000100800788c */ /* 0x000fe4000bf26070 */
[----:B------:R-:W-:Y:S01]  /*00e0*/  IMAD R7, R0, UR8, RZ ;  /* 0x0000000800077c24 */ /* 0x000fe2000f8e02ff */
[----:B------:R-:W-:Y:S01]  /*00f0*/  ULOP3.LUT UR9, UR8, 0xf, URZ, 0xc0, !UPT ;  /* 0x0000000f08097892 */ /* 0x000fe2000f8ec0ff */
[----:B------:R-:W-:Y:S02]  /*0100*/  MOV R15, RZ ;  /* 0x000000ff000f7202 */ /* 0x000fe40000000f00 */
[----:B------:R-:W-:Y:S01]  /*0110*/  MOV R8, RZ ;  /* 0x000000ff00087202 */ /* 0x000fe20000000f00 */
[----:B------:R-:W-:Y:S02]  /*0120*/  UISETP.NE.AND UP0, UPT, UR9, URZ, UPT ;  /* 0x000000ff0900728c */ /* 0x000fe4000bf05270 */
[----:B------:R-:W-:Y:S09]  /*0130*/  BRA.U !UP1, `(.L_x_102) ;  /* 0x0000000509147547 */ /* 0x000ff2000b800000 */
[----:B------:R-:W0:Y:S01]  /*0140*/  LDCU.128 UR12, c[0x0][0x380] ;  /* 0x00007000ff0c77ac */ /* 0x000e220008000c00 */
[----:B------:R-:W-:Y:S02]  /*0150*/  MOV R15, RZ ;  /* 0x000000ff000f7202 */ /* 0x000fe40000000f00 */
[----:B------:R-:W-:Y:S01]  /*0160*/  MOV R6, R7 ;  /* 0x0000000700067202 */ /* 0x000fe20000000f00 */
[----:B------:R-:W-:-:S04]  /*0170*/  ULOP3.LUT UR10, UR8, 0x7ffffff0, URZ, 0xc0, !UPT ;  /* 0x7ffffff0080a7892 */ /* 0x000fc8000f8ec0ff */
[----:B------:R-:W-:Y:S02]  /*0180*/  UIADD3 UR11, UPT, UPT, -UR10, URZ, URZ ;  /* 0x000000ff0a0b7290 */ /* 0x000fe4000fffe1ff */
[----:B------:R-:W-:Y:S01]  /*0190*/  MOV R8, UR10 ;  /* 0x0000000a00087c02 */ /* 0x000fe20008000f00 */
[----:B0-----:R-:W-:Y:S02]  /*01a0*/  UIADD3 UR4, UP2, UPT, UR14, 0x20, URZ ;  /* 0x000000200e047890 */ /* 0x001fe4000ff5e0ff */
[----:B------:R-:W-:Y:S02]  /*01b0*/  UIADD3 UR6, UP1, UPT, UR12, 0x20, URZ ;  /* 0x000000200c067890 */ /* 0x000fe4000ff3e0ff */
[----:B------:R-:W-:Y:S02]  /*01c0*/  UIADD3.X UR5, UPT, UPT, URZ, UR15, URZ, UP2, !UPT ;  /* 0x0000000fff057290 */ /* 0x000fe400097fe4ff */
[----:B------:R-:W-:Y:S01]  /*01d0*/  MOV R2, UR4 ;  /* 0x0000000400027c02 */ /* 0x000fe20008000f00 */
[----:B------:R-:W-:-:S03]  /*01e0*/  UIADD3.X UR7, UPT, UPT, URZ, UR13, URZ, UP1, !UPT ;  /* 0x0000000dff077290 */ /* 0x000fc60008ffe4ff */
[----:B------:R-:W-:-:S09]  /*01f0*/  MOV R3, UR5 ;  /* 0x0000000500037c02 */ /* 0x000fd20008000f00 */
.L_x_103:
[----:B------:R-:W-:Y:S01]  /*0200*/  MOV R4, UR6 ;  /* 0x0000000600047c02 */ /* 0x000fe20008000f00 */
[----:B------:R-:W2:Y:S01]  /*0210*/  LDG.E R17, desc[UR16][R2.64+-0x20] ;  /* 0xffffe01002117981 */ /* 0x000ea2000c1e1900 */
[----:B------:R-:W-:-:S03]  /*0220*/  MOV R5, UR7 ;  /* 0x0000000700057c02 */ /* 0x000fc60008000f00 */
[----:B------:R-:W3:Y:S01]  /*0230*/  LDG.E R25, desc[UR16][R2.64+-0x1c] ;  /* 0xffffe41002197981 */ /* 0x000ee2000c1e1900 */
[----:B------:R-:W-:-:S03]  /*0240*/  IMAD.WIDE R4, R6, 0x4, R4 ;  /* 0x0000000406047825 */ /* 0x000fc600078e0204 */
[----:B------:R-:W4:Y:S04]  /*0250*/  LDG.E R19, desc[UR16][R2.64+-0x18] ;  /* 0xffffe81002137981 */ /* 0x000f28000c1e1900 */
[----:B------:R-:W2:Y:S04]  /*0260*/  LDG.E R16, desc[UR16][R4.64+-0x20] ;  /* 0xffffe01004107981 */ /* 0x000ea8000c1e1900 */
[----:B------:R-:W3:Y:S04]  /*0270*/  LDG.E R18, desc[UR16][R4.64+-0x1c] ;  /* 0xffffe41004127981 */ /* 0x000ee8000c1e1900 */
        /* <DEDUP_REMOVED lines=12> */
[----:B------:R-:W2:Y:S04]  /*0340*/  LDG.E R15, desc[UR16][R2.64] ;  /* 0x00000010020f7981 */ /* 0x000ea8000c1e1900 */
[----:B------:R-:W2:Y:S01]  /*0350*/  LDG.E R16, desc[UR16][R4.64] ;  /* 0x0000001004107981 */ /* 0x000ea2000c1e1900 */
[----:B---3--:R-:W-:-:S03]  /*0360*/  FFMA R25, R18, R25, R17 ;  /* 0x0000001912197223 */ /* 0x008fc60000000011 */
[----:B------:R-:W3:Y:S01]  /*0370*/  LDG.E R17, desc[UR16][R2.64+0x4] ;  /* 0x0000041002117981 */ /* 0x000ee2000c1e1900 */
[----:B----4-:R-:W-:-:S03]  /*0380*/  FFMA R26, R20, R19, R25 ;  /* 0x00000013141a7223 */ /* 0x010fc60000000019 */
[----:B------:R-:W3:Y:S04]  /*0390*/  LDG.E R18, desc[UR16][R4.64+0x4] ;  /* 0x0000041004127981 */ /* 0x000ee8000c1e1900 */
[----:B------:R-:W4:Y:S01]  /*03a0*/  LDG.E R20, desc[UR16][R2.64+0x8] ;  /* 0x0000081002147981 */ /* 0x000f22000c1e1900 */
[----:B-----5:R-:W-:-:S03]  /*03b0*/  FFMA R25, R21, R22, R26 ;  /* 0x0000001615197223 */ /* 0x020fc6000000001a */
[----:B------:R-:W4:Y:S04]  /*03c0*/  LDG.E R19, desc[UR16][R4.64+0x8] ;  /* 0x0000081004137981 */ /* 0x000f28000c1e1900 */
[----:B------:R-:W5:Y:S01]  /*03d0*/  LDG.E R22, desc[UR16][R2.64+0xc] ;  /* 0x00000c1002167981 */ /* 0x000f62000c1e1900 */
[----:B------:R-:W-:-:S03]  /*03e0*/  FFMA R25, R24, R23, R25 ;  /* 0x0000001718197223 */ /* 0x000fc60000000019 */
[----:B------:R-:W5:Y:S04]  /*03f0*/  LDG.E R21, desc[UR16][R4.64+0xc] ;  /* 0x00000c1004157981 */ /* 0x000f68000c1e1900 */
[----:B------:R-:W5:Y:S01]  /*0400*/  LDG.E R24, desc[UR16][R2.64+0x10] ;  /* 0x0000101002187981 */ /* 0x000f62000c1e1900 */
[----:B------:R-:W-:-:S03]  /*0410*/  FFMA R25, R10, R9, R25 ;  /* 0x000000090a197223 */ /* 0x000fc60000000019 */
[----:B------:R-:W5:Y:S04]  /*0420*/  LDG.E R23, desc[UR16][R4.64+0x10] ;  /* 0x0000101004177981 */ /* 0x000f68000c1e1900 */
[----:B------:R-:W5:Y:S01]  /*0430*/  LDG.E R10, desc[UR16][R2.64+0x14] ;  /* 0x00001410020a7981 */ /* 0x000f62000c1e1900 */
[----:B------:R-:W-:-:S03]  /*0440*/  FFMA R27, R12, R11, R25 ;  /* 0x0000000b0c1b7223 */ /* 0x000fc60000000019 */
[----:B------:R-:W5:Y:S04]  /*0450*/  LDG.E R9, desc[UR16][R4.64+0x14] ;  /* 0x0000141004097981 */ /* 0x000f68000c1e1900 */
[----:B------:R-:W5:Y:S04]  /*0460*/  LDG.E R11, desc[UR16][R2.64+0x18] ;  /* 0x00001810020b7981 */ /* 0x000f68000c1e1900 */
[----:B------:R-:W5:Y:S04]  /*0470*/  LDG.E R12, desc[UR16][R4.64+0x18] ;  /* 0x00001810040c7981 */ /* 0x000f68000c1e1900 */
[----:B------:R-:W5:Y:S04]  /*0480*/  LDG.E R25, desc[UR16][R4.64+0x1c] ;  /* 0x00001c1004197981 */ /* 0x000f68000c1e1900 */
[----:B------:R0:W5:Y:S01]  /*0490*/  LDG.E R26, desc[UR16][R2.64+0x1c] ;  /* 0x00001c10021a7981 */ /* 0x000162000c1e1900 */
[----:B------:R-:W-:Y:S01]  /*04a0*/  FFMA R13, R14, R13, R27 ;  /* 0x0000000d0e0d7223 */ /* 0x000fe2000000001b */
[----:B------:R-:W-:-:S04]  /*04b0*/  UIADD3 UR11, UPT, UPT, UR11, 0x10, URZ ;  /* 0x000000100b0b7890 */ /* 0x000fc8000fffe0ff */
[----:B------:R-:W-:Y:S01]  /*04c0*/  UISETP.NE.AND UP1, UPT, UR11, URZ, UPT ;  /* 0x000000ff0b00728c */ /* 0x000fe2000bf25270 */
[----:B0-----:R-:W-:Y:S02]  /*04d0*/  IADD3 R2, P0, PT, R2, 0x40, RZ ;  /* 0x0000004002027810 */ /* 0x001fe40007f1e0ff */
[----:B------:R-:W-:Y:S02]  /*04e0*/  IADD3 R6, PT, PT, R6, 0x10, RZ ;  /* 0x0000001006067810 */ /* 0x000fe40007ffe0ff */
[----:B------:R-:W-:Y:S01]  /*04f0*/  IADD3.X R3, PT, PT, RZ, R3, RZ, P0, !PT ;  /* 0x00000003ff037210 */ /* 0x000fe200007fe4ff */
[----:B--2---:R-:W-:-:S04]  /*0500*/  FFMA R13, R16, R15, R13 ;  /* 0x0000000f100d7223 */ /* 0x004fc8000000000d */
[----:B---3--:R-:W-:-:S04]  /*0510*/  FFMA R18, R18, R17, R13 ;  /* 0x0000001112127223 */ /* 0x008fc8000000000d */
[----:B----4-:R-:W-:-:S04]  /*0520*/  FFMA R18, R19, R20, R18 ;  /* 0x0000001413127223 */ /* 0x010fc80000000012 */
[----:B-----5:R-:W-:-:S04]  /*0530*/  FFMA R18, R21, R22, R18 ;  /* 0x0000001615127223 */ /* 0x020fc80000000012 */
[----:B------:R-:W-:-:S04]  /*0540*/  FFMA R18, R23, R24, R18 ;  /* 0x0000001817127223 */ /* 0x000fc80000000012 */
[----:B------:R-:W-:-:S04]  /*0550*/  FFMA R9, R9, R10, R18 ;  /* 0x0000000a09097223 */ /* 0x000fc80000000012 */
[----:B------:R-:W-:-:S04]  /*0560*/  FFMA R12, R12, R11, R9 ;  /* 0x0000000b0c0c7223 */ /* 0x000fc80000000009 */
[----:B------:R-:W-:Y:S01]  /*0570*/  FFMA R15, R25, R26, R12 ;  /* 0x0000001a190f7223 */ /* 0x000fe2000000000c */
[----:B------:R-:W-:Y:S06]  /*0580*/  BRA.U UP1, `(.L_x_103) ;  /* 0xfffffffd011c7547 */ /* 0x000fec000b83ffff */
.L_x_102:
[----:B------:R-:W-:Y:S05]  /*0590*/  BRA.U !UP0, `(.L_x_101) ;  /* 0x0000000508307547 */ /* 0x000fea000b800000 */
[----:B------:R-:W-:Y:S02]  /*05a0*/  UISETP.GE.U32.AND UP0, UPT, UR9, 0x8, UPT ;  /* 0x000000080900788c */ /* 0x000fe4000bf06070 */
[----:B------:R-:W-:-:S04]  /*05b0*/  ULOP3.LUT UR5, UR8, 0x7, URZ, 0xc0, !UPT ;  /* 0x0000000708057892 */ /* 0x000fc8000f8ec0ff */
[----:B------:R-:W-:-:S03]  /*05c0*/  UISETP.NE.AND UP1, UPT, UR5, URZ, UPT ;  /* 0x000000ff0500728c */ /* 0x000fc6000bf25270 */
[----:B------:R-:W-:Y:S08]  /*05d0*/  BRA.U !UP0, `(.L_x_104) ;  /* 0x0000000108787547 */ /* 0x000ff0000b800000 */
[----:B------:R-:W0:Y:S01]  /*05e0*/  LDC.64 R2, c[0x0][0x380] ;  /* 0x0000e000ff027b82 */ /* 0x000e220000000a00 */
[----:B------:R-:W-:-:S07]  /*05f0*/  IADD3 R9, PT, PT, R7, R8, RZ ;  /* 0x0000000807097210 */ /* 0x000fce0007ffe0ff */
[----:B------:R-:W1:Y:S01]  /*0600*/  LDC.64 R4, c[0x0][0x388] ;  /* 0x0000e200ff047b82 */ /* 0x000e620000000a00 */
[----:B0-----:R-:W-:-:S05]  /*0610*/  IMAD.WIDE R2, R9, 0x4, R2 ;  /* 0x0000000409027825 */ /* 0x001fca00078e0202 */
[----:B------:R-:W2:Y:S01]  /*0620*/  LDG.E R10, desc[UR16][R2.64] ;  /* 0x00000010020a7981 */ /* 0x000ea2000c1e1900 */
[----:B-1----:R-:W-:-:S03]  /*0630*/  IMAD.WIDE.U32 R4, R8, 0x4, R4 ;  /* 0x0000000408047825 */ /* 0x002fc600078e0004 */
[----:B------:R-:W3:Y:S04]  /*0640*/  LDG.E R13, desc[UR16][R2.64+0x4] ;  /* 0x00000410020d7981 */ /* 0x000ee8000c1e1900 */
[----:B------:R-:W2:Y:S04]  /*0650*/  LDG.E R11, desc[UR16][R4.64] ;  /* 0x00000010040b7981 */ /* 0x000ea8000c1e1900 */
        /* <DEDUP_REMOVED lines=13> */
[----:B------:R-:W-:Y:S01]  /*0730*/  IADD3 R8, PT, PT, R8, 0x8, RZ ;  /* 0x0000000808087810 */ /* 0x000fe20007ffe0ff */
[----:B--2---:R-:W-:-:S04]  /*0740*/  FFMA R10, R10, R11, R15 ;  /* 0x0000000b0a0a7223 */ /* 0x004fc8000000000f */
[----:B---3--:R-:W-:-:S04]  /*0750*/  FFMA R10, R13, R12, R10 ;  /* 0x0000000c0d0a7223 */ /* 0x008fc8000000000a */
[----:B----4-:R-:W-:-:S04]  /*0760*/  FFMA R10, R17, R14, R10 ;  /* 0x0000000e110a7223 */ /* 0x010fc8000000000a */
[----:B-----5:R-:W-:-:S04]  /*0770*/  FFMA R10, R19, R16, R10 ;  /* 0x00000010130a7223 */ /* 0x020fc8000000000a */
[----:B------:R-:W-:-:S04]  /*0780*/  FFMA R10, R21, R18, R10 ;  /* 0x00000012150a7223 */ /* 0x000fc8000000000a */
[----:B------:R-:W-:-:S04]  /*0790*/  FFMA R23, R23, R20, R10 ;  /* 0x0000001417177223 */ /* 0x000fc8000000000a */
[----:B------:R-:W-:-:S04]  /*07a0*/  FFMA R6, R6, R9, R23 ;  /* 0x0000000906067223 */ /* 0x000fc80000000017 */
[----:B------:R-:W-:-:S07]  /*07b0*/  FFMA R15, R25, R22, R6 ;  /* 0x00000016190f7223 */ /* 0x000fce0000000006 */
.L_x_104:
        /* <DEDUP_REMOVED lines=17> */
[----:B------:R-:W5:Y:S01]  /*08d0*/  LDG.E R14, desc[UR16][R4.64+0xc] ;  /* 0x00000c10040e7981 */ /* 0x000f62000c1e1900 */
[----:B------:R-:W-:Y:S01]  /*08e0*/  IADD3 R8, PT, PT, R8, 0x4, RZ ;  /* 0x0000000408087810 */ /* 0x000fe20007ffe0ff */
[----:B--2---:R-:W-:-:S04]  /*08f0*/  FFMA R6, R6, R9, R15 ;  /* 0x0000000906067223 */ /* 0x004fc8000000000f */
[----:B---3--:R-:W-:-:S04]  /*0900*/  FFMA R6, R11, R10, R6 ;  /* 0x0000000a0b067223 */ /* 0x008fc80000000006 */
[----:B----4-:R-:W-:-:S04]  /*0910*/  FFMA R6, R13, R12, R6 ;  /* 0x0000000c0d067223 */ /* 0x010fc80000000006 */
[----:B-----5:R-:W-:-:S07]  /*0920*/  FFMA R15, R17, R14, R6 ;  /* 0x0000000e110f7223 */ /* 0x020fce0000000006 */
.L_x_105:
[----:B------:R-:W-:Y:S05]  /*0930*/  BRA.U !UP1, `(.L_x_101) ;  /* 0x0000000109487547 */ /* 0x000fea000b800000 */
[----:B------:R-:W0:Y:S01]  /*0940*/  LDC.64 R2, c[0x0][0x388] ;  /* 0x0000e200ff027b82 */ /* 0x000e220000000a00 */
[----:B------:R-:W-:Y:S01]  /*0950*/  IADD3 R7, PT, PT, R7, R8, RZ ;  /* 0x0000000807077210 */ /* 0x000fe20007ffe0ff */
[----:B------:R-:W-:-:S06]  /*0960*/  UIADD3 UR4, UPT, UPT, -UR4, URZ, URZ ;  /* 0x000000ff04047290 */ /* 0x000fcc000fffe1ff */
[----:B------:R-:W1:Y:S01]  /*0970*/  LDC.64 R10, c[0x0][0x380] ;  /* 0x0000e000ff0a7b82 */ /* 0x000e620000000a00 */
[----:B0-----:R-:W-:-:S03]  /*0980*/  IMAD.WIDE.U32 R2, R8, 0x4, R2 ;  /* 0x0000000408027825 */ /* 0x001fc600078e0002 */
[----:B------:R-:W-:Y:S02]  /*0990*/  MOV R6, R2 ;  /* 0x0000000200067202 */ /* 0x000fe40000000f00 */
[----:B------:R-:W-:-:S07]  /*09a0*/  MOV R5, R3 ;  /* 0x0000000300057202 */ /* 0x000fce0000000f00 */
.L_x_106:
[----:B-1----:R-:W-:Y:S01]  /*09b0*/  IMAD.WIDE R2, R7, 0x4, R10 ;  /* 0x0000000407027825 */ /* 0x002fe200078e020a */
[----:B------:R-:W-:-:S05]  /*09c0*/  MOV R4, R6 ;  /* 0x0000000600047202 */ /* 0x000fca0000000f00 */
[----:B------:R-:W2:Y:S04]  /*09d0*/  LDG.E R2, desc[UR16][R2.64] ;  /* 0x0000001002027981 */ /* 0x000ea8000c1e1900 */
[----:B------:R0:W2:Y:S01]  /*09e0*/  LDG.E R4, desc[UR16][R4.64] ;  /* 0x0000001004047981 */ /* 0x0000a2000c1e1900 */
[----:B------:R-:W-:Y:S01]  /*09f0*/  UIADD3 UR4, UPT, UPT, UR4, 0x1, URZ ;  /* 0x0000000104047890 */ /* 0x000fe2000fffe0ff */
[----:B------:R-:W-:Y:S02]  /*0a00*/  IADD3 R6, P0, PT, R6, 0x4, RZ ;  /* 0x0000000406067810 */ /* 0x000fe40007f1e0ff */
[----:B------:R-:W-:Y:S01]  /*0a10*/  IADD3 R7, PT, PT, R7, 0x1, RZ ;  /* 0x0000000107077810 */ /* 0x000fe20007ffe0ff */
[----:B------:R-:W-:Y:S01]  /*0a20*/  UISETP.NE.AND UP0, UPT, UR4, URZ, UPT ;  /* 0x000000ff0400728c */ /* 0x000fe2000bf05270 */
[----:B0-----:R-:W-:Y:S01]  /*0a30*/  IADD3.X R5, PT, PT, RZ, R5, RZ, P0, !PT ;  /* 0x00000005ff057210 */ /* 0x001fe200007fe4ff */
[----:B--2---:R-:W-:-:S07]  /*0a40*/  FFMA R15, R2, R4, R15 ;  /* 0x00000004020f7223 */ /* 0x004fce000000000f */
[----:B------:R-:W-:Y:S05]  /*0a50*/  BRA.U UP0, `(.L_x_106) ;  /* 0xfffffffd00d47547 */ /* 0x000fea000b83ffff */
.L_x_101:
[----:B------:R-:W0:Y:S02]  /*0a60*/  LDC.64 R2, c[0x0][0x398] ;  /* 0x0000e600ff027b82 */ /* 0x000e240000000a00 */
[----:B0-----:R-:W-:-:S05]  /*0a70*/  IMAD.WIDE R2, R0, 0x4, R2 ;  /* 0x0000000400027825 */ /* 0x001fca00078e0202 */
[----:B------:R-:W-:Y:S01]  /*0a80*/  STG.E desc[UR16][R2.64], R15 ;  /* 0x0000000f02007986 */ /* 0x000fe2000c101910 */
[----:B------:R-:W-:Y:S05]  /*0a90*/  EXIT ;  /* 0x000000000000794d */ /* 0x000fea0003800000 */
.L_x_107:
        /* <DEDUP_REMOVED lines=14> */
.L_x_129:


//--------------------- .nv.shared.reserved.0     --------------------------
	.section	.nv.shared.reserved.0,"aw",@nobits
	.weak		__nv_reservedSMEM_offset_0_alias
	.size		__nv_reservedSMEM_offset_0_alias, 0, 64
	.other		__nv_reservedSMEM_offset_0_alias,@"STO_CUDA_RESERVED_SHARED STV_DEFAULT"
__nv_reservedSMEM_offset_0_alias:
	.zero		0
	.zero		64


//--------------------- .nv.shared._Z9transform6TensorS_S_ --------------------------
	.section	.nv.shared._Z9transform6TensorS_S_,"aw",@nobits
	.sectionflags	@""
	.align	4
.nv.shared._Z9transform6TensorS_S_:
	.zero		1168


//--------------------- .nv.constant0._Z4testiPi  --------------------------
	.section	.nv.constant0._Z4testiPi,"a",@progbits
	.sectionflags	@""
	.align	4
.nv.constant0._Z4testiPi:
	.zero		912


//--------------------- .nv.constant0._Z21update_correct_labels6TensorPiS0_ --------------------------
	.section	.nv.constant0._Z21update_correct_labels6TensorPiS0_,"a",@progbits
	.sectionflags	@""
	.align	4
.nv.constant0._Z21update_correct_labels6TensorPiS0_:
	.zero		984


//--------------------- .nv.constant0._Z20weight_update_kernel6TensorS_S_f --------------------------
	.section	.nv.constant0._Z20weight_update_kernel6TensorS_S_f,"a",@progbits
	.sectionflags	@""
	.align	4
.nv.constant0._Z20weight_update_kernel6TensorS_S_f:
	.zero		1116


//--------------------- .nv.constant0._Z17mean_square_errorPfS_m --------------------------
	.section	.nv.constant0._Z17mean_square_errorPfS_m,"a",@progbits
	.sectionflags	@""
	.align	4
.nv.constant0._Z17mean_square_errorPfS_m:
	.zero		920


//--------------------- .nv.constant0._Z13cross_entropyPfS_m --------------------------
	.section	.nv.constant0._Z13cross_entropyPfS_m,"a",@progbits
	.sectionflags	@""
	.align	4
.nv.constant0._Z13cross_entropyPfS_m:
	.zero		920


//--------------------- .nv.constant0._Z20sigmoid_square_error6TensorS_Pi --------------------------
	.section	.nv.constant0._Z20sigmoid_square_error6TensorS_Pi,"a",@progbits
	.sectionflags	@""
	.align	4
.nv.constant0._Z20sigmoid_square_error6TensorS_Pi:
	.zero		1048


//--------------------- .nv.constant0._Z21softmax_crossen_error6TensorS_Pi --------------------------
	.section	.nv.constant0._Z21softmax_crossen_error6TensorS_Pi,"a",@progbits
	.sectionflags	@""
	.align	4
.nv.constant0._Z21softmax_crossen_error6TensorS_Pi:
	.zero		1048


//--------------------- .nv.constant0._Z14softmax_kernel6TensorS_ --------------------------
	.section	.nv.constant0._Z14softmax_kernel6TensorS_,"a",@progbits
	.sectionflags	@""
	.align	4
.nv.constant0._Z14softmax_kernel6TensorS_:
	.zero		1040


//--------------------- .nv.constant0._Z15relu_derivative6TensorS_ --------------------------
	.section	.nv.constant0._Z15relu_derivative6TensorS_,"a",@progbits
	.sectionflags	@""
	.align	4
.nv.constant0._Z15relu_derivative6TensorS_:
	.zero		1040


//--------------------- .nv.constant0._Z14elementwisemul6TensorS_S_ --------------------------
	.section	.nv.constant0._Z14elementwisemul6TensorS_S_,"a",@progbits
	.sectionflags	@""
	.align	4
.nv.constant0._Z14elementwisemul6TensorS_S_:
	.zero		1112


//--------------------- .nv.constant0._Z18sigmoid_derivativePfS_m --------------------------
	.section	.nv.constant0._Z18sigmoid_derivativePfS_m,"a",@progbits
	.sectionflags	@""
	.align	4
.nv.constant0._Z18sigmoid_derivativePfS_m:
	.zero		920


//--------------------- .nv.constant0._Z14sigmoid_kernelPfS_m --------------------------
	.section	.nv.constant0._Z14sigmoid_kernelPfS_m,"a",@progbits
	.sectionflags	@""
	.align	4
.nv.constant0._Z14sigmoid_kernelPfS_m:
	.zero		920


//--------------------- .nv.constant0._Z11relu_kernel6TensorS_ --------------------------
	.section	.nv.constant0._Z11relu_kernel6TensorS_,"a",@progbits
	.sectionflags	@""
	.align	4
.nv.constant0._Z11relu_kernel6TensorS_:
	.zero		1040


//--------------------- .nv.constant0._Z9transform6TensorS_S_ --------------------------
	.section	.nv.constant0._Z9transform6TensorS_S_,"a",@progbits
	.sectionflags	@""
	.align	4
.nv.constant0._Z9transform6TensorS_S_:
	.zero		1112


//--------------------- .nv.constant0._Z10matmulmatT6TensorS_S_ --------------------------
	.section	.nv.constant0._Z10matmulmatT6TensorS_S_,"a",@progbits
	.sectionflags	@""
	.align	4
.nv.constant0._Z10matmulmatT6TensorS_S_:
	.zero		1112


//--------------------- .nv.constant0._Z9matmulmat6TensorS_S_ --------------------------
	.section	.nv.constant0._Z9matmulmat6TensorS_S_,"a",@progbits
	.sectionflags	@""
	.align	4
.nv.constant0._Z9matmulmat6TensorS_S_:
	.zero		1112


//--------------------- .nv.constant0._Z9matmulvecPfS_iiS_ --------------------------
	.section	.nv.constant0._Z9matmulvecPfS_iiS_,"a",@progbits
	.sectionflags	@""
	.align	4
.nv.constant0._Z9matmulvecPfS_iiS_:
	.zero		928


//--------------------- SYMBOLS --------------------------

	.type		.nv.reservedSmem.offset0,@object
	.size		.nv.reservedSmem.offset0,0x4
	.type		.nv.reservedSmem.cap,@object
	.size		.nv.reservedSmem.cap,0x4
